//
// Generated by NVIDIA NVVM Compiler
//
// Compiler Build ID: CL-36424714
// Cuda compilation tools, release 13.0, V13.0.88
// Based on NVVM 20.0.0
//

.version 9.0
.target sm_100
.address_size 64

	// .globl	default_function_kernel0
// _ZZ24default_function_kernel0E15pad_temp_shared has been demoted
// _ZZ24default_function_kernel0E13kernel_shared has been demoted
.extern .shared .align 16 .b8 shared_input[];

.visible .entry default_function_kernel0(
	.param .u64 .ptr .align 1 default_function_kernel0_param_0,
	.param .u64 .ptr .align 1 default_function_kernel0_param_1,
	.param .u64 .ptr .align 1 default_function_kernel0_param_2
)
{
	.reg .pred 	%p<1317>;
	.reg .b16 	%rs<749>;
	.reg .b32 	%r<4215>;
	.reg .b32 	%f<1182>;
	.reg .b64 	%rd<424>;
	// demoted variable
	.shared .align 4 .b8 _ZZ24default_function_kernel0E15pad_temp_shared[18432];
	// demoted variable
	.shared .align 4 .b8 _ZZ24default_function_kernel0E13kernel_shared[27648];
	mov.u32 	%r339, %tid.z;
	mov.u32 	%r340, %tid.y;
	mul.lo.s32 	%r341, %r340, 6;
	mad.lo.s32 	%r342, %r339, 24, %r341;
	mov.u32 	%r343, %tid.x;
	mul.lo.s32 	%r344, %r343, 42;
	mov.u32 	%r345, %ctaid.y;
	shl.b32 	%r346, %r345, 2;
	mul.lo.s32 	%r347, %r343, 10;
	shl.b32 	%r348, %r339, 3;
	shl.b32 	%r349, %r340, 1;
	add.s32 	%r350, %r348, %r349;
	mul.lo.s32 	%r351, %r343, 62;
	mul.lo.s32 	%r352, %r340, 96;
	mad.lo.s32 	%r353, %r339, 384, %r352;
	mul.lo.s32 	%r354, %r340, 288;
	mad.lo.s32 	%r355, %r339, 1152, %r354;
	cvt.u16.u32 	%rs1, %r344;
	mul.hi.u16 	%rs2, %rs1, -21845;
	shr.u16 	%rs3, %rs2, 6;
	cvt.u32.u16 	%r356, %rs3;
	add.s32 	%r1, %r342, %r356;
	mul.lo.s16 	%rs4, %rs3, 96;
	sub.s16 	%rs5, %rs1, %rs4;
	shr.u16 	%rs6, %rs5, 4;
	cvt.u32.u16 	%r357, %rs6;
	or.b32  	%r358, %r346, %r357;
	setp.eq.s32 	%p43, %r358, 0;
	add.s32 	%r359, %r346, %r357;
	setp.gt.u32 	%p44, %r359, 28;
	or.pred  	%p1, %p43, %p44;
	and.b32  	%r361, %r347, 14;
	mul.wide.u16 	%r362, %rs3, 784;
	mul.wide.u16 	%r363, %rs6, 28;
	or.b32  	%r364, %r361, %r362;
	add.s32 	%r2, %r364, %r363;
	or.b32  	%r365, %r344, 1;
	cvt.u16.u32 	%rs7, %r365;
	mul.hi.u16 	%rs8, %rs7, -21845;
	shr.u16 	%rs9, %rs8, 6;
	cvt.u32.u16 	%r366, %rs9;
	add.s32 	%r3, %r342, %r366;
	mul.lo.s16 	%rs10, %rs9, 96;
	sub.s16 	%rs11, %rs7, %rs10;
	shr.u16 	%rs12, %rs11, 4;
	cvt.u32.u16 	%r367, %rs12;
	or.b32  	%r368, %r346, %r367;
	setp.eq.s32 	%p45, %r368, 0;
	add.s32 	%r369, %r346, %r367;
	setp.gt.u32 	%p46, %r369, 28;
	or.pred  	%p2, %p45, %p46;
	shl.b32 	%r371, %r343, 5;
	sub.s32 	%r372, %r365, %r371;
	and.b32  	%r373, %r365, 15;
	mul.wide.u16 	%r374, %rs9, 784;
	mul.wide.u16 	%r375, %rs12, 28;
	or.b32  	%r376, %r373, %r374;
	add.s32 	%r4, %r376, %r375;
	add.s32 	%r377, %r344, 2;
	cvt.u16.u32 	%rs13, %r377;
	mul.hi.u16 	%rs14, %rs13, -21845;
	shr.u16 	%rs15, %rs14, 6;
	cvt.u32.u16 	%r378, %rs15;
	add.s32 	%r5, %r342, %r378;
	mul.lo.s16 	%rs16, %rs15, 96;
	sub.s16 	%rs17, %rs13, %rs16;
	shr.u16 	%rs18, %rs17, 4;
	cvt.u32.u16 	%r379, %rs18;
	or.b32  	%r380, %r346, %r379;
	setp.eq.s32 	%p47, %r380, 0;
	add.s32 	%r381, %r346, %r379;
	setp.gt.u32 	%p48, %r381, 28;
	or.pred  	%p3, %p47, %p48;
	sub.s32 	%r383, %r377, %r371;
	and.b32  	%r384, %r377, 14;
	mul.wide.u16 	%r385, %rs15, 784;
	mul.wide.u16 	%r386, %rs18, 28;
	or.b32  	%r387, %r384, %r385;
	add.s32 	%r6, %r387, %r386;
	add.s32 	%r388, %r344, 3;
	cvt.u16.u32 	%rs19, %r388;
	mul.hi.u16 	%rs20, %rs19, -21845;
	shr.u16 	%rs21, %rs20, 6;
	cvt.u32.u16 	%r389, %rs21;
	add.s32 	%r7, %r342, %r389;
	mul.lo.s16 	%rs22, %rs21, 96;
	sub.s16 	%rs23, %rs19, %rs22;
	shr.u16 	%rs24, %rs23, 4;
	cvt.u32.u16 	%r390, %rs24;
	or.b32  	%r391, %r346, %r390;
	setp.eq.s32 	%p49, %r391, 0;
	add.s32 	%r392, %r346, %r390;
	setp.gt.u32 	%p50, %r392, 28;
	or.pred  	%p4, %p49, %p50;
	sub.s32 	%r394, %r388, %r371;
	and.b32  	%r395, %r388, 15;
	mul.wide.u16 	%r396, %rs21, 784;
	mul.wide.u16 	%r397, %rs24, 28;
	or.b32  	%r398, %r395, %r396;
	add.s32 	%r8, %r398, %r397;
	add.s32 	%r399, %r344, 4;
	cvt.u16.u32 	%rs25, %r399;
	mul.hi.u16 	%rs26, %rs25, -21845;
	shr.u16 	%rs27, %rs26, 6;
	cvt.u32.u16 	%r400, %rs27;
	add.s32 	%r9, %r342, %r400;
	mul.lo.s16 	%rs28, %rs27, 96;
	sub.s16 	%rs29, %rs25, %rs28;
	shr.u16 	%rs30, %rs29, 4;
	cvt.u32.u16 	%r401, %rs30;
	or.b32  	%r402, %r346, %r401;
	setp.eq.s32 	%p51, %r402, 0;
	add.s32 	%r403, %r346, %r401;
	setp.gt.u32 	%p52, %r403, 28;
	or.pred  	%p5, %p51, %p52;
	sub.s32 	%r405, %r399, %r371;
	and.b32  	%r406, %r399, 14;
	mul.wide.u16 	%r407, %rs27, 784;
	mul.wide.u16 	%r408, %rs30, 28;
	or.b32  	%r409, %r406, %r407;
	add.s32 	%r10, %r409, %r408;
	add.s32 	%r410, %r344, 5;
	cvt.u16.u32 	%rs31, %r410;
	mul.hi.u16 	%rs32, %rs31, -21845;
	shr.u16 	%rs33, %rs32, 6;
	cvt.u32.u16 	%r411, %rs33;
	add.s32 	%r11, %r342, %r411;
	mul.lo.s16 	%rs34, %rs33, 96;
	sub.s16 	%rs35, %rs31, %rs34;
	shr.u16 	%rs36, %rs35, 4;
	cvt.u32.u16 	%r412, %rs36;
	or.b32  	%r413, %r346, %r412;
	setp.eq.s32 	%p53, %r413, 0;
	add.s32 	%r414, %r346, %r412;
	setp.gt.u32 	%p54, %r414, 28;
	or.pred  	%p6, %p53, %p54;
	sub.s32 	%r416, %r410, %r371;
	and.b32  	%r417, %r410, 15;
	mul.wide.u16 	%r418, %rs33, 784;
	mul.wide.u16 	%r419, %rs36, 28;
	or.b32  	%r420, %r417, %r418;
	add.s32 	%r12, %r420, %r419;
	add.s32 	%r421, %r344, 6;
	cvt.u16.u32 	%rs37, %r421;
	mul.hi.u16 	%rs38, %rs37, -21845;
	shr.u16 	%rs39, %rs38, 6;
	cvt.u32.u16 	%r422, %rs39;
	add.s32 	%r13, %r342, %r422;
	mul.lo.s16 	%rs40, %rs39, 96;
	sub.s16 	%rs41, %rs37, %rs40;
	shr.u16 	%rs42, %rs41, 4;
	cvt.u32.u16 	%r423, %rs42;
	or.b32  	%r424, %r346, %r423;
	setp.eq.s32 	%p55, %r424, 0;
	add.s32 	%r425, %r346, %r423;
	setp.gt.u32 	%p56, %r425, 28;
	or.pred  	%p7, %p55, %p56;
	sub.s32 	%r427, %r421, %r371;
	and.b32  	%r428, %r421, 14;
	mul.wide.u16 	%r429, %rs39, 784;
	mul.wide.u16 	%r430, %rs42, 28;
	or.b32  	%r431, %r428, %r429;
	add.s32 	%r14, %r431, %r430;
	add.s32 	%r432, %r344, 7;
	cvt.u16.u32 	%rs43, %r432;
	mul.hi.u16 	%rs44, %rs43, -21845;
	shr.u16 	%rs45, %rs44, 6;
	cvt.u32.u16 	%r433, %rs45;
	add.s32 	%r15, %r342, %r433;
	mul.lo.s16 	%rs46, %rs45, 96;
	sub.s16 	%rs47, %rs43, %rs46;
	shr.u16 	%rs48, %rs47, 4;
	cvt.u32.u16 	%r434, %rs48;
	or.b32  	%r435, %r346, %r434;
	setp.eq.s32 	%p57, %r435, 0;
	add.s32 	%r436, %r346, %r434;
	setp.gt.u32 	%p58, %r436, 28;
	or.pred  	%p8, %p57, %p58;
	sub.s32 	%r438, %r432, %r371;
	and.b32  	%r439, %r432, 15;
	mul.wide.u16 	%r440, %rs45, 784;
	mul.wide.u16 	%r441, %rs48, 28;
	or.b32  	%r442, %r439, %r440;
	add.s32 	%r16, %r442, %r441;
	add.s32 	%r443, %r344, 8;
	cvt.u16.u32 	%rs49, %r443;
	mul.hi.u16 	%rs50, %rs49, -21845;
	shr.u16 	%rs51, %rs50, 6;
	cvt.u32.u16 	%r444, %rs51;
	add.s32 	%r17, %r342, %r444;
	mul.lo.s16 	%rs52, %rs51, 96;
	sub.s16 	%rs53, %rs49, %rs52;
	shr.u16 	%rs54, %rs53, 4;
	cvt.u32.u16 	%r445, %rs54;
	or.b32  	%r446, %r346, %r445;
	setp.eq.s32 	%p59, %r446, 0;
	add.s32 	%r447, %r346, %r445;
	setp.gt.u32 	%p60, %r447, 28;
	or.pred  	%p9, %p59, %p60;
	xor.b32  	%r449, %r361, 8;
	mul.wide.u16 	%r450, %rs51, 784;
	mul.wide.u16 	%r451, %rs54, 28;
	or.b32  	%r452, %r449, %r450;
	add.s32 	%r18, %r452, %r451;
	add.s32 	%r453, %r344, 9;
	cvt.u16.u32 	%rs55, %r453;
	mul.hi.u16 	%rs56, %rs55, -21845;
	shr.u16 	%rs57, %rs56, 6;
	cvt.u32.u16 	%r454, %rs57;
	add.s32 	%r19, %r342, %r454;
	mul.lo.s16 	%rs58, %rs57, 96;
	sub.s16 	%rs59, %rs55, %rs58;
	shr.u16 	%rs60, %rs59, 4;
	cvt.u32.u16 	%r455, %rs60;
	or.b32  	%r456, %r346, %r455;
	setp.eq.s32 	%p61, %r456, 0;
	add.s32 	%r457, %r346, %r455;
	setp.gt.u32 	%p62, %r457, 28;
	or.pred  	%p10, %p61, %p62;
	sub.s32 	%r459, %r453, %r371;
	and.b32  	%r460, %r453, 15;
	mul.wide.u16 	%r461, %rs57, 784;
	mul.wide.u16 	%r462, %rs60, 28;
	or.b32  	%r463, %r460, %r461;
	add.s32 	%r20, %r463, %r462;
	add.s32 	%r464, %r344, 10;
	cvt.u16.u32 	%rs61, %r464;
	mul.hi.u16 	%rs62, %rs61, -21845;
	shr.u16 	%rs63, %rs62, 6;
	cvt.u32.u16 	%r465, %rs63;
	add.s32 	%r21, %r342, %r465;
	mul.lo.s16 	%rs64, %rs63, 96;
	sub.s16 	%rs65, %rs61, %rs64;
	shr.u16 	%rs66, %rs65, 4;
	cvt.u32.u16 	%r466, %rs66;
	or.b32  	%r467, %r346, %r466;
	setp.eq.s32 	%p63, %r467, 0;
	add.s32 	%r468, %r346, %r466;
	setp.gt.u32 	%p64, %r468, 28;
	or.pred  	%p11, %p63, %p64;
	sub.s32 	%r470, %r464, %r371;
	and.b32  	%r471, %r464, 14;
	mul.wide.u16 	%r472, %rs63, 784;
	mul.wide.u16 	%r473, %rs66, 28;
	or.b32  	%r474, %r471, %r472;
	add.s32 	%r22, %r474, %r473;
	add.s32 	%r475, %r344, 11;
	cvt.u16.u32 	%rs67, %r475;
	mul.hi.u16 	%rs68, %rs67, -21845;
	shr.u16 	%rs69, %rs68, 6;
	cvt.u32.u16 	%r476, %rs69;
	add.s32 	%r23, %r342, %r476;
	mul.lo.s16 	%rs70, %rs69, 96;
	sub.s16 	%rs71, %rs67, %rs70;
	shr.u16 	%rs72, %rs71, 4;
	cvt.u32.u16 	%r477, %rs72;
	or.b32  	%r478, %r346, %r477;
	setp.eq.s32 	%p65, %r478, 0;
	add.s32 	%r479, %r346, %r477;
	setp.gt.u32 	%p66, %r479, 28;
	or.pred  	%p12, %p65, %p66;
	sub.s32 	%r481, %r475, %r371;
	and.b32  	%r482, %r475, 15;
	mul.wide.u16 	%r483, %rs69, 784;
	mul.wide.u16 	%r484, %rs72, 28;
	or.b32  	%r485, %r482, %r483;
	add.s32 	%r24, %r485, %r484;
	add.s32 	%r486, %r344, 12;
	cvt.u16.u32 	%rs73, %r486;
	mul.hi.u16 	%rs74, %rs73, -21845;
	shr.u16 	%rs75, %rs74, 6;
	cvt.u32.u16 	%r487, %rs75;
	add.s32 	%r25, %r342, %r487;
	mul.lo.s16 	%rs76, %rs75, 96;
	sub.s16 	%rs77, %rs73, %rs76;
	shr.u16 	%rs78, %rs77, 4;
	cvt.u32.u16 	%r488, %rs78;
	or.b32  	%r489, %r346, %r488;
	setp.eq.s32 	%p67, %r489, 0;
	add.s32 	%r490, %r346, %r488;
	setp.gt.u32 	%p68, %r490, 28;
	or.pred  	%p13, %p67, %p68;
	sub.s32 	%r492, %r486, %r371;
	and.b32  	%r493, %r486, 14;
	mul.wide.u16 	%r494, %rs75, 784;
	mul.wide.u16 	%r495, %rs78, 28;
	or.b32  	%r496, %r493, %r494;
	add.s32 	%r26, %r496, %r495;
	add.s32 	%r497, %r344, 13;
	cvt.u16.u32 	%rs79, %r497;
	mul.hi.u16 	%rs80, %rs79, -21845;
	shr.u16 	%rs81, %rs80, 6;
	cvt.u32.u16 	%r498, %rs81;
	add.s32 	%r27, %r342, %r498;
	mul.lo.s16 	%rs82, %rs81, 96;
	sub.s16 	%rs83, %rs79, %rs82;
	shr.u16 	%rs84, %rs83, 4;
	cvt.u32.u16 	%r499, %rs84;
	or.b32  	%r500, %r346, %r499;
	setp.eq.s32 	%p69, %r500, 0;
	add.s32 	%r501, %r346, %r499;
	setp.gt.u32 	%p70, %r501, 28;
	or.pred  	%p14, %p69, %p70;
	sub.s32 	%r503, %r497, %r371;
	and.b32  	%r504, %r497, 15;
	mul.wide.u16 	%r505, %rs81, 784;
	mul.wide.u16 	%r506, %rs84, 28;
	or.b32  	%r507, %r504, %r505;
	add.s32 	%r28, %r507, %r506;
	add.s32 	%r508, %r344, 14;
	cvt.u16.u32 	%rs85, %r508;
	mul.hi.u16 	%rs86, %rs85, -21845;
	shr.u16 	%rs87, %rs86, 6;
	cvt.u32.u16 	%r509, %rs87;
	add.s32 	%r29, %r342, %r509;
	mul.lo.s16 	%rs88, %rs87, 96;
	sub.s16 	%rs89, %rs85, %rs88;
	shr.u16 	%rs90, %rs89, 4;
	cvt.u32.u16 	%r510, %rs90;
	or.b32  	%r511, %r346, %r510;
	setp.eq.s32 	%p71, %r511, 0;
	add.s32 	%r512, %r346, %r510;
	setp.gt.u32 	%p72, %r512, 28;
	or.pred  	%p15, %p71, %p72;
	sub.s32 	%r514, %r508, %r371;
	and.b32  	%r515, %r508, 14;
	mul.wide.u16 	%r516, %rs87, 784;
	mul.wide.u16 	%r517, %rs90, 28;
	or.b32  	%r518, %r515, %r516;
	add.s32 	%r30, %r518, %r517;
	add.s32 	%r519, %r344, 15;
	cvt.u16.u32 	%rs91, %r519;
	mul.hi.u16 	%rs92, %rs91, -21845;
	shr.u16 	%rs93, %rs92, 6;
	cvt.u32.u16 	%r520, %rs93;
	add.s32 	%r31, %r342, %r520;
	mul.lo.s16 	%rs94, %rs93, 96;
	sub.s16 	%rs95, %rs91, %rs94;
	shr.u16 	%rs96, %rs95, 4;
	cvt.u32.u16 	%r521, %rs96;
	or.b32  	%r522, %r346, %r521;
	setp.eq.s32 	%p73, %r522, 0;
	add.s32 	%r523, %r346, %r521;
	setp.gt.u32 	%p74, %r523, 28;
	or.pred  	%p16, %p73, %p74;
	sub.s32 	%r525, %r519, %r371;
	and.b32  	%r526, %r519, 15;
	mul.wide.u16 	%r527, %rs93, 784;
	mul.wide.u16 	%r528, %rs96, 28;
	or.b32  	%r529, %r526, %r527;
	add.s32 	%r32, %r529, %r528;
	add.s32 	%r530, %r344, 16;
	cvt.u16.u32 	%rs97, %r530;
	mul.hi.u16 	%rs98, %rs97, -21845;
	shr.u16 	%rs99, %rs98, 6;
	cvt.u32.u16 	%r531, %rs99;
	add.s32 	%r33, %r342, %r531;
	mul.lo.s16 	%rs100, %rs99, 96;
	sub.s16 	%rs101, %rs97, %rs100;
	shr.u16 	%rs102, %rs101, 4;
	cvt.u32.u16 	%r532, %rs102;
	or.b32  	%r533, %r346, %r532;
	setp.eq.s32 	%p75, %r533, 0;
	add.s32 	%r534, %r346, %r532;
	setp.gt.u32 	%p76, %r534, 28;
	or.pred  	%p17, %p75, %p76;
	mul.wide.u16 	%r536, %rs99, 784;
	mul.wide.u16 	%r537, %rs102, 28;
	or.b32  	%r538, %r361, %r536;
	add.s32 	%r34, %r538, %r537;
	add.s32 	%r539, %r344, 17;
	cvt.u16.u32 	%rs103, %r539;
	mul.hi.u16 	%rs104, %rs103, -21845;
	shr.u16 	%rs105, %rs104, 6;
	cvt.u32.u16 	%r540, %rs105;
	add.s32 	%r35, %r342, %r540;
	mul.lo.s16 	%rs106, %rs105, 96;
	sub.s16 	%rs107, %rs103, %rs106;
	shr.u16 	%rs108, %rs107, 4;
	cvt.u32.u16 	%r541, %rs108;
	or.b32  	%r542, %r346, %r541;
	setp.eq.s32 	%p77, %r542, 0;
	add.s32 	%r543, %r346, %r541;
	setp.gt.u32 	%p78, %r543, 28;
	or.pred  	%p18, %p77, %p78;
	mul.wide.u16 	%r545, %rs105, 784;
	mul.wide.u16 	%r546, %rs108, 28;
	or.b32  	%r547, %r373, %r545;
	add.s32 	%r36, %r547, %r546;
	add.s32 	%r548, %r344, 18;
	cvt.u16.u32 	%rs109, %r548;
	mul.hi.u16 	%rs110, %rs109, -21845;
	shr.u16 	%rs111, %rs110, 6;
	cvt.u32.u16 	%r549, %rs111;
	add.s32 	%r37, %r342, %r549;
	mul.lo.s16 	%rs112, %rs111, 96;
	sub.s16 	%rs113, %rs109, %rs112;
	shr.u16 	%rs114, %rs113, 4;
	cvt.u32.u16 	%r550, %rs114;
	or.b32  	%r551, %r346, %r550;
	setp.eq.s32 	%p79, %r551, 0;
	add.s32 	%r552, %r346, %r550;
	setp.gt.u32 	%p80, %r552, 28;
	or.pred  	%p19, %p79, %p80;
	mul.wide.u16 	%r554, %rs111, 784;
	mul.wide.u16 	%r555, %rs114, 28;
	or.b32  	%r556, %r384, %r554;
	add.s32 	%r38, %r556, %r555;
	add.s32 	%r557, %r344, 19;
	cvt.u16.u32 	%rs115, %r557;
	mul.hi.u16 	%rs116, %rs115, -21845;
	shr.u16 	%rs117, %rs116, 6;
	cvt.u32.u16 	%r558, %rs117;
	add.s32 	%r39, %r342, %r558;
	mul.lo.s16 	%rs118, %rs117, 96;
	sub.s16 	%rs119, %rs115, %rs118;
	shr.u16 	%rs120, %rs119, 4;
	cvt.u32.u16 	%r559, %rs120;
	or.b32  	%r560, %r346, %r559;
	setp.eq.s32 	%p81, %r560, 0;
	add.s32 	%r561, %r346, %r559;
	setp.gt.u32 	%p82, %r561, 28;
	or.pred  	%p20, %p81, %p82;
	mul.wide.u16 	%r563, %rs117, 784;
	mul.wide.u16 	%r564, %rs120, 28;
	or.b32  	%r565, %r395, %r563;
	add.s32 	%r40, %r565, %r564;
	add.s32 	%r566, %r344, 20;
	cvt.u16.u32 	%rs121, %r566;
	mul.hi.u16 	%rs122, %rs121, -21845;
	shr.u16 	%rs123, %rs122, 6;
	cvt.u32.u16 	%r567, %rs123;
	add.s32 	%r41, %r342, %r567;
	mul.lo.s16 	%rs124, %rs123, 96;
	sub.s16 	%rs125, %rs121, %rs124;
	shr.u16 	%rs126, %rs125, 4;
	cvt.u32.u16 	%r568, %rs126;
	or.b32  	%r569, %r346, %r568;
	setp.eq.s32 	%p83, %r569, 0;
	add.s32 	%r570, %r346, %r568;
	setp.gt.u32 	%p84, %r570, 28;
	or.pred  	%p21, %p83, %p84;
	mul.wide.u16 	%r572, %rs123, 784;
	mul.wide.u16 	%r573, %rs126, 28;
	or.b32  	%r574, %r406, %r572;
	add.s32 	%r42, %r574, %r573;
	add.s32 	%r575, %r344, 21;
	cvt.u16.u32 	%rs127, %r575;
	mul.hi.u16 	%rs128, %rs127, -21845;
	shr.u16 	%rs129, %rs128, 6;
	cvt.u32.u16 	%r576, %rs129;
	add.s32 	%r43, %r342, %r576;
	mul.lo.s16 	%rs130, %rs129, 96;
	sub.s16 	%rs131, %rs127, %rs130;
	shr.u16 	%rs132, %rs131, 4;
	cvt.u32.u16 	%r577, %rs132;
	or.b32  	%r578, %r346, %r577;
	setp.eq.s32 	%p85, %r578, 0;
	add.s32 	%r579, %r346, %r577;
	setp.gt.u32 	%p86, %r579, 28;
	or.pred  	%p22, %p85, %p86;
	mul.wide.u16 	%r581, %rs129, 784;
	mul.wide.u16 	%r582, %rs132, 28;
	or.b32  	%r583, %r417, %r581;
	add.s32 	%r44, %r583, %r582;
	add.s32 	%r584, %r344, 22;
	cvt.u16.u32 	%rs133, %r584;
	mul.hi.u16 	%rs134, %rs133, -21845;
	shr.u16 	%rs135, %rs134, 6;
	cvt.u32.u16 	%r585, %rs135;
	add.s32 	%r45, %r342, %r585;
	mul.lo.s16 	%rs136, %rs135, 96;
	sub.s16 	%rs137, %rs133, %rs136;
	shr.u16 	%rs138, %rs137, 4;
	cvt.u32.u16 	%r586, %rs138;
	or.b32  	%r587, %r346, %r586;
	setp.eq.s32 	%p87, %r587, 0;
	add.s32 	%r588, %r346, %r586;
	setp.gt.u32 	%p88, %r588, 28;
	or.pred  	%p23, %p87, %p88;
	mul.wide.u16 	%r590, %rs135, 784;
	mul.wide.u16 	%r591, %rs138, 28;
	or.b32  	%r592, %r428, %r590;
	add.s32 	%r46, %r592, %r591;
	add.s32 	%r593, %r344, 23;
	cvt.u16.u32 	%rs139, %r593;
	mul.hi.u16 	%rs140, %rs139, -21845;
	shr.u16 	%rs141, %rs140, 6;
	cvt.u32.u16 	%r594, %rs141;
	add.s32 	%r47, %r342, %r594;
	mul.lo.s16 	%rs142, %rs141, 96;
	sub.s16 	%rs143, %rs139, %rs142;
	shr.u16 	%rs144, %rs143, 4;
	cvt.u32.u16 	%r595, %rs144;
	or.b32  	%r596, %r346, %r595;
	setp.eq.s32 	%p89, %r596, 0;
	add.s32 	%r597, %r346, %r595;
	setp.gt.u32 	%p90, %r597, 28;
	or.pred  	%p24, %p89, %p90;
	mul.wide.u16 	%r599, %rs141, 784;
	mul.wide.u16 	%r600, %rs144, 28;
	or.b32  	%r601, %r439, %r599;
	add.s32 	%r48, %r601, %r600;
	add.s32 	%r602, %r344, 24;
	cvt.u16.u32 	%rs145, %r602;
	mul.hi.u16 	%rs146, %rs145, -21845;
	shr.u16 	%rs147, %rs146, 6;
	cvt.u32.u16 	%r603, %rs147;
	add.s32 	%r49, %r342, %r603;
	mul.lo.s16 	%rs148, %rs147, 96;
	sub.s16 	%rs149, %rs145, %rs148;
	shr.u16 	%rs150, %rs149, 4;
	cvt.u32.u16 	%r604, %rs150;
	or.b32  	%r605, %r346, %r604;
	setp.eq.s32 	%p91, %r605, 0;
	add.s32 	%r606, %r346, %r604;
	setp.gt.u32 	%p92, %r606, 28;
	or.pred  	%p25, %p91, %p92;
	mul.wide.u16 	%r608, %rs147, 784;
	mul.wide.u16 	%r609, %rs150, 28;
	or.b32  	%r610, %r449, %r608;
	add.s32 	%r50, %r610, %r609;
	add.s32 	%r611, %r344, 25;
	cvt.u16.u32 	%rs151, %r611;
	mul.hi.u16 	%rs152, %rs151, -21845;
	shr.u16 	%rs153, %rs152, 6;
	cvt.u32.u16 	%r612, %rs153;
	add.s32 	%r51, %r342, %r612;
	mul.lo.s16 	%rs154, %rs153, 96;
	sub.s16 	%rs155, %rs151, %rs154;
	shr.u16 	%rs156, %rs155, 4;
	cvt.u32.u16 	%r613, %rs156;
	or.b32  	%r614, %r346, %r613;
	setp.eq.s32 	%p93, %r614, 0;
	add.s32 	%r615, %r346, %r613;
	setp.gt.u32 	%p94, %r615, 28;
	or.pred  	%p26, %p93, %p94;
	mul.wide.u16 	%r617, %rs153, 784;
	mul.wide.u16 	%r618, %rs156, 28;
	or.b32  	%r619, %r460, %r617;
	add.s32 	%r52, %r619, %r618;
	add.s32 	%r620, %r344, 26;
	cvt.u16.u32 	%rs157, %r620;
	mul.hi.u16 	%rs158, %rs157, -21845;
	shr.u16 	%rs159, %rs158, 6;
	cvt.u32.u16 	%r621, %rs159;
	add.s32 	%r53, %r342, %r621;
	mul.lo.s16 	%rs160, %rs159, 96;
	sub.s16 	%rs161, %rs157, %rs160;
	shr.u16 	%rs162, %rs161, 4;
	cvt.u32.u16 	%r622, %rs162;
	or.b32  	%r623, %r346, %r622;
	setp.eq.s32 	%p95, %r623, 0;
	add.s32 	%r624, %r346, %r622;
	setp.gt.u32 	%p96, %r624, 28;
	or.pred  	%p27, %p95, %p96;
	mul.wide.u16 	%r626, %rs159, 784;
	mul.wide.u16 	%r627, %rs162, 28;
	or.b32  	%r628, %r471, %r626;
	add.s32 	%r54, %r628, %r627;
	add.s32 	%r629, %r344, 27;
	cvt.u16.u32 	%rs163, %r629;
	mul.hi.u16 	%rs164, %rs163, -21845;
	shr.u16 	%rs165, %rs164, 6;
	cvt.u32.u16 	%r630, %rs165;
	add.s32 	%r55, %r342, %r630;
	mul.lo.s16 	%rs166, %rs165, 96;
	sub.s16 	%rs167, %rs163, %rs166;
	shr.u16 	%rs168, %rs167, 4;
	cvt.u32.u16 	%r631, %rs168;
	or.b32  	%r632, %r346, %r631;
	setp.eq.s32 	%p97, %r632, 0;
	add.s32 	%r633, %r346, %r631;
	setp.gt.u32 	%p98, %r633, 28;
	or.pred  	%p28, %p97, %p98;
	mul.wide.u16 	%r635, %rs165, 784;
	mul.wide.u16 	%r636, %rs168, 28;
	or.b32  	%r637, %r482, %r635;
	add.s32 	%r56, %r637, %r636;
	add.s32 	%r638, %r344, 28;
	cvt.u16.u32 	%rs169, %r638;
	mul.hi.u16 	%rs170, %rs169, -21845;
	shr.u16 	%rs171, %rs170, 6;
	cvt.u32.u16 	%r639, %rs171;
	add.s32 	%r57, %r342, %r639;
	mul.lo.s16 	%rs172, %rs171, 96;
	sub.s16 	%rs173, %rs169, %rs172;
	shr.u16 	%rs174, %rs173, 4;
	cvt.u32.u16 	%r640, %rs174;
	or.b32  	%r641, %r346, %r640;
	setp.eq.s32 	%p99, %r641, 0;
	add.s32 	%r642, %r346, %r640;
	setp.gt.u32 	%p100, %r642, 28;
	or.pred  	%p29, %p99, %p100;
	mul.wide.u16 	%r644, %rs171, 784;
	mul.wide.u16 	%r645, %rs174, 28;
	or.b32  	%r646, %r493, %r644;
	add.s32 	%r58, %r646, %r645;
	add.s32 	%r647, %r344, 29;
	cvt.u16.u32 	%rs175, %r647;
	mul.hi.u16 	%rs176, %rs175, -21845;
	shr.u16 	%rs177, %rs176, 6;
	cvt.u32.u16 	%r648, %rs177;
	add.s32 	%r59, %r342, %r648;
	mul.lo.s16 	%rs178, %rs177, 96;
	sub.s16 	%rs179, %rs175, %rs178;
	shr.u16 	%rs180, %rs179, 4;
	cvt.u32.u16 	%r649, %rs180;
	or.b32  	%r650, %r346, %r649;
	setp.eq.s32 	%p101, %r650, 0;
	add.s32 	%r651, %r346, %r649;
	setp.gt.u32 	%p102, %r651, 28;
	or.pred  	%p30, %p101, %p102;
	mul.wide.u16 	%r653, %rs177, 784;
	mul.wide.u16 	%r654, %rs180, 28;
	or.b32  	%r655, %r504, %r653;
	add.s32 	%r60, %r655, %r654;
	add.s32 	%r656, %r344, 30;
	cvt.u16.u32 	%rs181, %r656;
	mul.hi.u16 	%rs182, %rs181, -21845;
	shr.u16 	%rs183, %rs182, 6;
	cvt.u32.u16 	%r657, %rs183;
	add.s32 	%r61, %r342, %r657;
	mul.lo.s16 	%rs184, %rs183, 96;
	sub.s16 	%rs185, %rs181, %rs184;
	shr.u16 	%rs186, %rs185, 4;
	cvt.u32.u16 	%r658, %rs186;
	or.b32  	%r659, %r346, %r658;
	setp.eq.s32 	%p103, %r659, 0;
	add.s32 	%r660, %r346, %r658;
	setp.gt.u32 	%p104, %r660, 28;
	or.pred  	%p31, %p103, %p104;
	mul.wide.u16 	%r662, %rs183, 784;
	mul.wide.u16 	%r663, %rs186, 28;
	or.b32  	%r664, %r515, %r662;
	add.s32 	%r62, %r664, %r663;
	add.s32 	%r665, %r344, 31;
	cvt.u16.u32 	%rs187, %r665;
	mul.hi.u16 	%rs188, %rs187, -21845;
	shr.u16 	%rs189, %rs188, 6;
	cvt.u32.u16 	%r666, %rs189;
	add.s32 	%r63, %r342, %r666;
	mul.lo.s16 	%rs190, %rs189, 96;
	sub.s16 	%rs191, %rs187, %rs190;
	shr.u16 	%rs192, %rs191, 4;
	cvt.u32.u16 	%r667, %rs192;
	or.b32  	%r668, %r346, %r667;
	setp.eq.s32 	%p105, %r668, 0;
	add.s32 	%r669, %r346, %r667;
	setp.gt.u32 	%p106, %r669, 28;
	or.pred  	%p32, %p105, %p106;
	mul.wide.u16 	%r671, %rs189, 784;
	mul.wide.u16 	%r672, %rs192, 28;
	or.b32  	%r673, %r526, %r671;
	add.s32 	%r64, %r673, %r672;
	add.s32 	%r674, %r344, 32;
	cvt.u16.u32 	%rs193, %r674;
	mul.hi.u16 	%rs194, %rs193, -21845;
	shr.u16 	%rs195, %rs194, 6;
	cvt.u32.u16 	%r675, %rs195;
	add.s32 	%r65, %r342, %r675;
	mul.lo.s16 	%rs196, %rs195, 96;
	sub.s16 	%rs197, %rs193, %rs196;
	shr.u16 	%rs198, %rs197, 4;
	cvt.u32.u16 	%r676, %rs198;
	or.b32  	%r677, %r346, %r676;
	setp.eq.s32 	%p107, %r677, 0;
	add.s32 	%r678, %r346, %r676;
	setp.gt.u32 	%p108, %r678, 28;
	or.pred  	%p33, %p107, %p108;
	mul.wide.u16 	%r680, %rs195, 784;
	mul.wide.u16 	%r681, %rs198, 28;
	or.b32  	%r682, %r361, %r680;
	add.s32 	%r66, %r682, %r681;
	add.s32 	%r683, %r344, 33;
	cvt.u16.u32 	%rs199, %r683;
	mul.hi.u16 	%rs200, %rs199, -21845;
	shr.u16 	%rs201, %rs200, 6;
	cvt.u32.u16 	%r684, %rs201;
	add.s32 	%r67, %r342, %r684;
	mul.lo.s16 	%rs202, %rs201, 96;
	sub.s16 	%rs203, %rs199, %rs202;
	shr.u16 	%rs204, %rs203, 4;
	cvt.u32.u16 	%r685, %rs204;
	or.b32  	%r686, %r346, %r685;
	setp.eq.s32 	%p109, %r686, 0;
	add.s32 	%r687, %r346, %r685;
	setp.gt.u32 	%p110, %r687, 28;
	or.pred  	%p34, %p109, %p110;
	mul.wide.u16 	%r689, %rs201, 784;
	mul.wide.u16 	%r690, %rs204, 28;
	or.b32  	%r691, %r373, %r689;
	add.s32 	%r68, %r691, %r690;
	add.s32 	%r692, %r344, 34;
	cvt.u16.u32 	%rs205, %r692;
	mul.hi.u16 	%rs206, %rs205, -21845;
	shr.u16 	%rs207, %rs206, 6;
	cvt.u32.u16 	%r693, %rs207;
	add.s32 	%r69, %r342, %r693;
	mul.lo.s16 	%rs208, %rs207, 96;
	sub.s16 	%rs209, %rs205, %rs208;
	shr.u16 	%rs210, %rs209, 4;
	cvt.u32.u16 	%r694, %rs210;
	or.b32  	%r695, %r346, %r694;
	setp.eq.s32 	%p111, %r695, 0;
	add.s32 	%r696, %r346, %r694;
	setp.gt.u32 	%p112, %r696, 28;
	or.pred  	%p35, %p111, %p112;
	mul.wide.u16 	%r698, %rs207, 784;
	mul.wide.u16 	%r699, %rs210, 28;
	or.b32  	%r700, %r384, %r698;
	add.s32 	%r70, %r700, %r699;
	add.s32 	%r701, %r344, 35;
	cvt.u16.u32 	%rs211, %r701;
	mul.hi.u16 	%rs212, %rs211, -21845;
	shr.u16 	%rs213, %rs212, 6;
	cvt.u32.u16 	%r702, %rs213;
	add.s32 	%r71, %r342, %r702;
	mul.lo.s16 	%rs214, %rs213, 96;
	sub.s16 	%rs215, %rs211, %rs214;
	shr.u16 	%rs216, %rs215, 4;
	cvt.u32.u16 	%r703, %rs216;
	or.b32  	%r704, %r346, %r703;
	setp.eq.s32 	%p113, %r704, 0;
	add.s32 	%r705, %r346, %r703;
	setp.gt.u32 	%p114, %r705, 28;
	or.pred  	%p36, %p113, %p114;
	mul.wide.u16 	%r707, %rs213, 784;
	mul.wide.u16 	%r708, %rs216, 28;
	or.b32  	%r709, %r395, %r707;
	add.s32 	%r72, %r709, %r708;
	add.s32 	%r710, %r344, 36;
	cvt.u16.u32 	%rs217, %r710;
	mul.hi.u16 	%rs218, %rs217, -21845;
	shr.u16 	%rs219, %rs218, 6;
	cvt.u32.u16 	%r711, %rs219;
	add.s32 	%r73, %r342, %r711;
	mul.lo.s16 	%rs220, %rs219, 96;
	sub.s16 	%rs221, %rs217, %rs220;
	shr.u16 	%rs222, %rs221, 4;
	cvt.u32.u16 	%r712, %rs222;
	or.b32  	%r713, %r346, %r712;
	setp.eq.s32 	%p115, %r713, 0;
	add.s32 	%r714, %r346, %r712;
	setp.gt.u32 	%p116, %r714, 28;
	or.pred  	%p37, %p115, %p116;
	mul.wide.u16 	%r716, %rs219, 784;
	mul.wide.u16 	%r717, %rs222, 28;
	or.b32  	%r718, %r406, %r716;
	add.s32 	%r74, %r718, %r717;
	add.s32 	%r719, %r344, 37;
	cvt.u16.u32 	%rs223, %r719;
	mul.hi.u16 	%rs224, %rs223, -21845;
	shr.u16 	%rs225, %rs224, 6;
	cvt.u32.u16 	%r720, %rs225;
	add.s32 	%r75, %r342, %r720;
	mul.lo.s16 	%rs226, %rs225, 96;
	sub.s16 	%rs227, %rs223, %rs226;
	shr.u16 	%rs228, %rs227, 4;
	cvt.u32.u16 	%r721, %rs228;
	or.b32  	%r722, %r346, %r721;
	setp.eq.s32 	%p117, %r722, 0;
	add.s32 	%r723, %r346, %r721;
	setp.gt.u32 	%p118, %r723, 28;
	or.pred  	%p38, %p117, %p118;
	mul.wide.u16 	%r725, %rs225, 784;
	mul.wide.u16 	%r726, %rs228, 28;
	or.b32  	%r727, %r417, %r725;
	add.s32 	%r76, %r727, %r726;
	add.s32 	%r728, %r344, 38;
	cvt.u16.u32 	%rs229, %r728;
	mul.hi.u16 	%rs230, %rs229, -21845;
	shr.u16 	%rs231, %rs230, 6;
	cvt.u32.u16 	%r729, %rs231;
	add.s32 	%r77, %r342, %r729;
	mul.lo.s16 	%rs232, %rs231, 96;
	sub.s16 	%rs233, %rs229, %rs232;
	shr.u16 	%rs234, %rs233, 4;
	cvt.u32.u16 	%r730, %rs234;
	or.b32  	%r731, %r346, %r730;
	setp.eq.s32 	%p119, %r731, 0;
	add.s32 	%r732, %r346, %r730;
	setp.gt.u32 	%p120, %r732, 28;
	or.pred  	%p39, %p119, %p120;
	mul.wide.u16 	%r734, %rs231, 784;
	mul.wide.u16 	%r735, %rs234, 28;
	or.b32  	%r736, %r428, %r734;
	add.s32 	%r78, %r736, %r735;
	add.s32 	%r737, %r344, 39;
	cvt.u16.u32 	%rs235, %r737;
	mul.hi.u16 	%rs236, %rs235, -21845;
	shr.u16 	%rs237, %rs236, 6;
	cvt.u32.u16 	%r738, %rs237;
	add.s32 	%r79, %r342, %r738;
	mul.lo.s16 	%rs238, %rs237, 96;
	sub.s16 	%rs239, %rs235, %rs238;
	shr.u16 	%rs240, %rs239, 4;
	cvt.u32.u16 	%r739, %rs240;
	or.b32  	%r740, %r346, %r739;
	setp.eq.s32 	%p121, %r740, 0;
	add.s32 	%r741, %r346, %r739;
	setp.gt.u32 	%p122, %r741, 28;
	or.pred  	%p40, %p121, %p122;
	mul.wide.u16 	%r743, %rs237, 784;
	mul.wide.u16 	%r744, %rs240, 28;
	or.b32  	%r745, %r439, %r743;
	add.s32 	%r80, %r745, %r744;
	add.s32 	%r746, %r344, 40;
	cvt.u16.u32 	%rs241, %r746;
	mul.hi.u16 	%rs242, %rs241, -21845;
	shr.u16 	%rs243, %rs242, 6;
	cvt.u32.u16 	%r747, %rs243;
	add.s32 	%r81, %r342, %r747;
	mul.lo.s16 	%rs244, %rs243, 96;
	sub.s16 	%rs245, %rs241, %rs244;
	shr.u16 	%rs246, %rs245, 4;
	cvt.u32.u16 	%r748, %rs246;
	or.b32  	%r749, %r346, %r748;
	setp.eq.s32 	%p123, %r749, 0;
	add.s32 	%r750, %r346, %r748;
	setp.gt.u32 	%p124, %r750, 28;
	or.pred  	%p41, %p123, %p124;
	mul.wide.u16 	%r752, %rs243, 784;
	mul.wide.u16 	%r753, %rs246, 28;
	or.b32  	%r754, %r449, %r752;
	add.s32 	%r82, %r754, %r753;
	add.s32 	%r755, %r344, 41;
	cvt.u16.u32 	%rs247, %r755;
	mul.hi.u16 	%rs248, %rs247, -21845;
	shr.u16 	%rs249, %rs248, 6;
	cvt.u32.u16 	%r756, %rs249;
	add.s32 	%r83, %r342, %r756;
	mul.lo.s16 	%rs250, %rs249, 96;
	sub.s16 	%rs251, %rs247, %rs250;
	shr.u16 	%rs252, %rs251, 4;
	cvt.u32.u16 	%r757, %rs252;
	or.b32  	%r758, %r346, %r757;
	setp.eq.s32 	%p125, %r758, 0;
	add.s32 	%r759, %r346, %r757;
	setp.gt.u32 	%p126, %r759, 28;
	or.pred  	%p42, %p125, %p126;
	mul.wide.u16 	%r761, %rs249, 784;
	mul.wide.u16 	%r762, %rs252, 28;
	or.b32  	%r763, %r460, %r761;
	add.s32 	%r84, %r763, %r762;
	cvt.u16.u32 	%rs253, %r351;
	shr.u16 	%rs254, %rs253, 4;
	mul.hi.u16 	%rs255, %rs254, 4855;
	shr.u16 	%rs256, %rs255, 1;
	cvt.u32.u16 	%r764, %rs256;
	add.s32 	%r85, %r350, %r764;
	mul.hi.u16 	%rs257, %rs253, -7281;
	shr.u16 	%rs258, %rs257, 3;
	cvt.u32.u16 	%r765, %rs258;
	add.s32 	%r86, %r353, %r765;
	mul.hi.u16 	%rs259, %rs253, -21845;
	shr.u16 	%rs260, %rs259, 1;
	cvt.u32.u16 	%r766, %rs260;
	add.s32 	%r87, %r355, %r766;
	mul.wide.u16 	%r767, %rs256, 1728;
	add.s32 	%r768, %r351, -432;
	setp.lt.u32 	%p127, %r343, 7;
	selp.b32 	%r769, %r351, %r768, %p127;
	add.s32 	%r88, %r769, %r767;
	mul.lo.s32 	%r770, %r343, 52;
	add.s32 	%r771, %r372, %r770;
	cvt.u16.u32 	%rs261, %r771;
	shr.u16 	%rs262, %rs261, 4;
	mul.hi.u16 	%rs263, %rs262, 4855;
	shr.u16 	%rs264, %rs263, 1;
	cvt.u32.u16 	%r772, %rs264;
	add.s32 	%r89, %r350, %r772;
	mul.hi.u16 	%rs265, %rs261, -7281;
	shr.u16 	%rs266, %rs265, 3;
	cvt.u32.u16 	%r773, %rs266;
	add.s32 	%r90, %r353, %r773;
	mul.hi.u16 	%rs267, %rs261, -21845;
	shr.u16 	%rs268, %rs267, 1;
	cvt.u32.u16 	%r774, %rs268;
	add.s32 	%r91, %r355, %r774;
	mul.wide.u16 	%r775, %rs264, 1728;
	add.s32 	%r776, %r771, -432;
	selp.b32 	%r777, %r771, %r776, %p127;
	add.s32 	%r92, %r777, %r775;
	add.s32 	%r778, %r383, %r770;
	cvt.u16.u32 	%rs269, %r778;
	shr.u16 	%rs270, %rs269, 4;
	mul.hi.u16 	%rs271, %rs270, 4855;
	shr.u16 	%rs272, %rs271, 1;
	cvt.u32.u16 	%r779, %rs272;
	add.s32 	%r93, %r350, %r779;
	mul.hi.u16 	%rs273, %rs269, -7281;
	shr.u16 	%rs274, %rs273, 3;
	cvt.u32.u16 	%r780, %rs274;
	add.s32 	%r94, %r353, %r780;
	mul.hi.u16 	%rs275, %rs269, -21845;
	shr.u16 	%rs276, %rs275, 1;
	cvt.u32.u16 	%r781, %rs276;
	add.s32 	%r95, %r355, %r781;
	mul.wide.u16 	%r782, %rs272, 1728;
	add.s32 	%r783, %r778, -432;
	selp.b32 	%r784, %r778, %r783, %p127;
	add.s32 	%r96, %r784, %r782;
	add.s32 	%r785, %r394, %r770;
	cvt.u16.u32 	%rs277, %r785;
	shr.u16 	%rs278, %rs277, 4;
	mul.hi.u16 	%rs279, %rs278, 4855;
	shr.u16 	%rs280, %rs279, 1;
	cvt.u32.u16 	%r786, %rs280;
	add.s32 	%r97, %r350, %r786;
	mul.hi.u16 	%rs281, %rs277, -7281;
	shr.u16 	%rs282, %rs281, 3;
	cvt.u32.u16 	%r787, %rs282;
	add.s32 	%r98, %r353, %r787;
	mul.hi.u16 	%rs283, %rs277, -21845;
	shr.u16 	%rs284, %rs283, 1;
	cvt.u32.u16 	%r788, %rs284;
	add.s32 	%r99, %r355, %r788;
	mul.wide.u16 	%r789, %rs280, 1728;
	add.s32 	%r790, %r785, -432;
	selp.b32 	%r791, %r785, %r790, %p127;
	add.s32 	%r100, %r791, %r789;
	add.s32 	%r792, %r405, %r770;
	cvt.u16.u32 	%rs285, %r792;
	shr.u16 	%rs286, %rs285, 4;
	mul.hi.u16 	%rs287, %rs286, 4855;
	shr.u16 	%rs288, %rs287, 1;
	cvt.u32.u16 	%r793, %rs288;
	add.s32 	%r101, %r350, %r793;
	mul.hi.u16 	%rs289, %rs285, -7281;
	shr.u16 	%rs290, %rs289, 3;
	cvt.u32.u16 	%r794, %rs290;
	add.s32 	%r102, %r353, %r794;
	mul.hi.u16 	%rs291, %rs285, -21845;
	shr.u16 	%rs292, %rs291, 1;
	cvt.u32.u16 	%r795, %rs292;
	add.s32 	%r103, %r355, %r795;
	mul.wide.u16 	%r796, %rs288, 1728;
	add.s32 	%r797, %r792, -432;
	selp.b32 	%r798, %r792, %r797, %p127;
	add.s32 	%r104, %r798, %r796;
	add.s32 	%r799, %r416, %r770;
	cvt.u16.u32 	%rs293, %r799;
	shr.u16 	%rs294, %rs293, 4;
	mul.hi.u16 	%rs295, %rs294, 4855;
	shr.u16 	%rs296, %rs295, 1;
	cvt.u32.u16 	%r800, %rs296;
	add.s32 	%r105, %r350, %r800;
	mul.hi.u16 	%rs297, %rs293, -7281;
	shr.u16 	%rs298, %rs297, 3;
	cvt.u32.u16 	%r801, %rs298;
	add.s32 	%r106, %r353, %r801;
	mul.hi.u16 	%rs299, %rs293, -21845;
	shr.u16 	%rs300, %rs299, 1;
	cvt.u32.u16 	%r802, %rs300;
	add.s32 	%r107, %r355, %r802;
	mul.wide.u16 	%r803, %rs296, 1728;
	add.s32 	%r804, %r799, -432;
	selp.b32 	%r805, %r799, %r804, %p127;
	add.s32 	%r108, %r805, %r803;
	add.s32 	%r806, %r427, %r770;
	cvt.u16.u32 	%rs301, %r806;
	shr.u16 	%rs302, %rs301, 4;
	mul.hi.u16 	%rs303, %rs302, 4855;
	shr.u16 	%rs304, %rs303, 1;
	cvt.u32.u16 	%r807, %rs304;
	add.s32 	%r109, %r350, %r807;
	mul.hi.u16 	%rs305, %rs301, -7281;
	shr.u16 	%rs306, %rs305, 3;
	cvt.u32.u16 	%r808, %rs306;
	add.s32 	%r110, %r353, %r808;
	mul.hi.u16 	%rs307, %rs301, -21845;
	shr.u16 	%rs308, %rs307, 1;
	cvt.u32.u16 	%r809, %rs308;
	add.s32 	%r111, %r355, %r809;
	mul.wide.u16 	%r810, %rs304, 1728;
	add.s32 	%r811, %r806, -432;
	selp.b32 	%r812, %r806, %r811, %p127;
	add.s32 	%r112, %r812, %r810;
	add.s32 	%r813, %r438, %r770;
	cvt.u16.u32 	%rs309, %r813;
	shr.u16 	%rs310, %rs309, 4;
	mul.hi.u16 	%rs311, %rs310, 4855;
	shr.u16 	%rs312, %rs311, 1;
	cvt.u32.u16 	%r814, %rs312;
	add.s32 	%r113, %r350, %r814;
	mul.hi.u16 	%rs313, %rs309, -7281;
	shr.u16 	%rs314, %rs313, 3;
	cvt.u32.u16 	%r815, %rs314;
	add.s32 	%r114, %r353, %r815;
	mul.hi.u16 	%rs315, %rs309, -21845;
	shr.u16 	%rs316, %rs315, 1;
	cvt.u32.u16 	%r816, %rs316;
	add.s32 	%r115, %r355, %r816;
	mul.wide.u16 	%r817, %rs312, 1728;
	add.s32 	%r818, %r813, -432;
	selp.b32 	%r819, %r813, %r818, %p127;
	add.s32 	%r116, %r819, %r817;
	mul.lo.s32 	%r820, %r343, 20;
	add.s32 	%r821, %r443, %r820;
	cvt.u16.u32 	%rs317, %r821;
	shr.u16 	%rs318, %rs317, 4;
	mul.hi.u16 	%rs319, %rs318, 4855;
	shr.u16 	%rs320, %rs319, 1;
	cvt.u32.u16 	%r822, %rs320;
	add.s32 	%r117, %r350, %r822;
	mul.hi.u16 	%rs321, %rs317, -7281;
	shr.u16 	%rs322, %rs321, 3;
	cvt.u32.u16 	%r823, %rs322;
	add.s32 	%r118, %r353, %r823;
	mul.hi.u16 	%rs323, %rs317, -21845;
	shr.u16 	%rs324, %rs323, 1;
	cvt.u32.u16 	%r824, %rs324;
	add.s32 	%r119, %r355, %r824;
	mul.wide.u16 	%r825, %rs320, 1728;
	add.s32 	%r826, %r821, -432;
	selp.b32 	%r827, %r821, %r826, %p127;
	add.s32 	%r120, %r827, %r825;
	add.s32 	%r828, %r459, %r770;
	cvt.u16.u32 	%rs325, %r828;
	shr.u16 	%rs326, %rs325, 4;
	mul.hi.u16 	%rs327, %rs326, 4855;
	shr.u16 	%rs328, %rs327, 1;
	cvt.u32.u16 	%r829, %rs328;
	add.s32 	%r121, %r350, %r829;
	mul.hi.u16 	%rs329, %rs325, -7281;
	shr.u16 	%rs330, %rs329, 3;
	cvt.u32.u16 	%r830, %rs330;
	add.s32 	%r122, %r353, %r830;
	mul.hi.u16 	%rs331, %rs325, -21845;
	shr.u16 	%rs332, %rs331, 1;
	cvt.u32.u16 	%r831, %rs332;
	add.s32 	%r123, %r355, %r831;
	mul.wide.u16 	%r832, %rs328, 1728;
	add.s32 	%r833, %r828, -432;
	selp.b32 	%r834, %r828, %r833, %p127;
	add.s32 	%r124, %r834, %r832;
	add.s32 	%r835, %r470, %r770;
	cvt.u16.u32 	%rs333, %r835;
	shr.u16 	%rs334, %rs333, 4;
	mul.hi.u16 	%rs335, %rs334, 4855;
	shr.u16 	%rs336, %rs335, 1;
	cvt.u32.u16 	%r836, %rs336;
	add.s32 	%r125, %r350, %r836;
	mul.hi.u16 	%rs337, %rs333, -7281;
	shr.u16 	%rs338, %rs337, 3;
	cvt.u32.u16 	%r837, %rs338;
	add.s32 	%r126, %r353, %r837;
	mul.hi.u16 	%rs339, %rs333, -21845;
	shr.u16 	%rs340, %rs339, 1;
	cvt.u32.u16 	%r838, %rs340;
	add.s32 	%r127, %r355, %r838;
	mul.wide.u16 	%r839, %rs336, 1728;
	add.s32 	%r840, %r835, -432;
	selp.b32 	%r841, %r835, %r840, %p127;
	add.s32 	%r128, %r841, %r839;
	add.s32 	%r842, %r481, %r770;
	cvt.u16.u32 	%rs341, %r842;
	shr.u16 	%rs342, %rs341, 4;
	mul.hi.u16 	%rs343, %rs342, 4855;
	shr.u16 	%rs344, %rs343, 1;
	cvt.u32.u16 	%r843, %rs344;
	add.s32 	%r129, %r350, %r843;
	mul.hi.u16 	%rs345, %rs341, -7281;
	shr.u16 	%rs346, %rs345, 3;
	cvt.u32.u16 	%r844, %rs346;
	add.s32 	%r130, %r353, %r844;
	mul.hi.u16 	%rs347, %rs341, -21845;
	shr.u16 	%rs348, %rs347, 1;
	cvt.u32.u16 	%r845, %rs348;
	add.s32 	%r131, %r355, %r845;
	mul.wide.u16 	%r846, %rs344, 1728;
	add.s32 	%r847, %r842, -432;
	selp.b32 	%r848, %r842, %r847, %p127;
	add.s32 	%r132, %r848, %r846;
	add.s32 	%r849, %r492, %r770;
	cvt.u16.u32 	%rs349, %r849;
	shr.u16 	%rs350, %rs349, 4;
	mul.hi.u16 	%rs351, %rs350, 4855;
	shr.u16 	%rs352, %rs351, 1;
	cvt.u32.u16 	%r850, %rs352;
	add.s32 	%r133, %r350, %r850;
	mul.hi.u16 	%rs353, %rs349, -7281;
	shr.u16 	%rs354, %rs353, 3;
	cvt.u32.u16 	%r851, %rs354;
	add.s32 	%r134, %r353, %r851;
	mul.hi.u16 	%rs355, %rs349, -21845;
	shr.u16 	%rs356, %rs355, 1;
	cvt.u32.u16 	%r852, %rs356;
	add.s32 	%r135, %r355, %r852;
	mul.wide.u16 	%r853, %rs352, 1728;
	add.s32 	%r854, %r849, -432;
	selp.b32 	%r855, %r849, %r854, %p127;
	add.s32 	%r136, %r855, %r853;
	add.s32 	%r856, %r503, %r770;
	cvt.u16.u32 	%rs357, %r856;
	shr.u16 	%rs358, %rs357, 4;
	mul.hi.u16 	%rs359, %rs358, 4855;
	shr.u16 	%rs360, %rs359, 1;
	cvt.u32.u16 	%r857, %rs360;
	add.s32 	%r137, %r350, %r857;
	mul.hi.u16 	%rs361, %rs357, -7281;
	shr.u16 	%rs362, %rs361, 3;
	cvt.u32.u16 	%r858, %rs362;
	add.s32 	%r138, %r353, %r858;
	mul.hi.u16 	%rs363, %rs357, -21845;
	shr.u16 	%rs364, %rs363, 1;
	cvt.u32.u16 	%r859, %rs364;
	add.s32 	%r139, %r355, %r859;
	mul.wide.u16 	%r860, %rs360, 1728;
	add.s32 	%r861, %r856, -432;
	selp.b32 	%r862, %r856, %r861, %p127;
	add.s32 	%r140, %r862, %r860;
	add.s32 	%r863, %r514, %r770;
	cvt.u16.u32 	%rs365, %r863;
	shr.u16 	%rs366, %rs365, 4;
	mul.hi.u16 	%rs367, %rs366, 4855;
	shr.u16 	%rs368, %rs367, 1;
	cvt.u32.u16 	%r864, %rs368;
	add.s32 	%r141, %r350, %r864;
	mul.hi.u16 	%rs369, %rs365, -7281;
	shr.u16 	%rs370, %rs369, 3;
	cvt.u32.u16 	%r865, %rs370;
	add.s32 	%r142, %r353, %r865;
	mul.hi.u16 	%rs371, %rs365, -21845;
	shr.u16 	%rs372, %rs371, 1;
	cvt.u32.u16 	%r866, %rs372;
	add.s32 	%r143, %r355, %r866;
	mul.wide.u16 	%r867, %rs368, 1728;
	add.s32 	%r868, %r863, -432;
	selp.b32 	%r869, %r863, %r868, %p127;
	add.s32 	%r144, %r869, %r867;
	add.s32 	%r870, %r525, %r770;
	cvt.u16.u32 	%rs373, %r870;
	shr.u16 	%rs374, %rs373, 4;
	mul.hi.u16 	%rs375, %rs374, 4855;
	shr.u16 	%rs376, %rs375, 1;
	cvt.u32.u16 	%r871, %rs376;
	add.s32 	%r145, %r350, %r871;
	mul.hi.u16 	%rs377, %rs373, -7281;
	shr.u16 	%rs378, %rs377, 3;
	cvt.u32.u16 	%r872, %rs378;
	add.s32 	%r146, %r353, %r872;
	mul.hi.u16 	%rs379, %rs373, -21845;
	shr.u16 	%rs380, %rs379, 1;
	cvt.u32.u16 	%r873, %rs380;
	add.s32 	%r147, %r355, %r873;
	mul.wide.u16 	%r874, %rs376, 1728;
	add.s32 	%r875, %r870, -432;
	selp.b32 	%r876, %r870, %r875, %p127;
	add.s32 	%r148, %r876, %r874;
	add.s32 	%r877, %r530, %r820;
	cvt.u16.u32 	%rs381, %r877;
	shr.u16 	%rs382, %rs381, 4;
	mul.hi.u16 	%rs383, %rs382, 4855;
	shr.u16 	%rs384, %rs383, 1;
	cvt.u32.u16 	%r878, %rs384;
	add.s32 	%r149, %r350, %r878;
	mul.hi.u16 	%rs385, %rs381, -7281;
	shr.u16 	%rs386, %rs385, 3;
	cvt.u32.u16 	%r879, %rs386;
	add.s32 	%r150, %r353, %r879;
	mul.hi.u16 	%rs387, %rs381, -21845;
	shr.u16 	%rs388, %rs387, 1;
	cvt.u32.u16 	%r880, %rs388;
	add.s32 	%r151, %r355, %r880;
	mul.wide.u16 	%r881, %rs384, 1728;
	add.s32 	%r882, %r877, -432;
	selp.b32 	%r883, %r877, %r882, %p127;
	add.s32 	%r152, %r883, %r881;
	add.s32 	%r884, %r539, %r820;
	cvt.u16.u32 	%rs389, %r884;
	shr.u16 	%rs390, %rs389, 4;
	mul.hi.u16 	%rs391, %rs390, 4855;
	shr.u16 	%rs392, %rs391, 1;
	cvt.u32.u16 	%r885, %rs392;
	add.s32 	%r153, %r350, %r885;
	mul.hi.u16 	%rs393, %rs389, -7281;
	shr.u16 	%rs394, %rs393, 3;
	cvt.u32.u16 	%r886, %rs394;
	add.s32 	%r154, %r353, %r886;
	mul.hi.u16 	%rs395, %rs389, -21845;
	shr.u16 	%rs396, %rs395, 1;
	cvt.u32.u16 	%r887, %rs396;
	add.s32 	%r155, %r355, %r887;
	mul.wide.u16 	%r888, %rs392, 1728;
	add.s32 	%r889, %r884, -432;
	selp.b32 	%r890, %r884, %r889, %p127;
	add.s32 	%r156, %r890, %r888;
	add.s32 	%r891, %r548, %r820;
	cvt.u16.u32 	%rs397, %r891;
	shr.u16 	%rs398, %rs397, 4;
	mul.hi.u16 	%rs399, %rs398, 4855;
	shr.u16 	%rs400, %rs399, 1;
	cvt.u32.u16 	%r892, %rs400;
	add.s32 	%r157, %r350, %r892;
	mul.hi.u16 	%rs401, %rs397, -7281;
	shr.u16 	%rs402, %rs401, 3;
	cvt.u32.u16 	%r893, %rs402;
	add.s32 	%r158, %r353, %r893;
	mul.hi.u16 	%rs403, %rs397, -21845;
	shr.u16 	%rs404, %rs403, 1;
	cvt.u32.u16 	%r894, %rs404;
	add.s32 	%r159, %r355, %r894;
	mul.wide.u16 	%r895, %rs400, 1728;
	add.s32 	%r896, %r891, -432;
	selp.b32 	%r897, %r891, %r896, %p127;
	add.s32 	%r160, %r897, %r895;
	add.s32 	%r898, %r557, %r820;
	cvt.u16.u32 	%rs405, %r898;
	shr.u16 	%rs406, %rs405, 4;
	mul.hi.u16 	%rs407, %rs406, 4855;
	shr.u16 	%rs408, %rs407, 1;
	cvt.u32.u16 	%r899, %rs408;
	add.s32 	%r161, %r350, %r899;
	mul.hi.u16 	%rs409, %rs405, -7281;
	shr.u16 	%rs410, %rs409, 3;
	cvt.u32.u16 	%r900, %rs410;
	add.s32 	%r162, %r353, %r900;
	mul.hi.u16 	%rs411, %rs405, -21845;
	shr.u16 	%rs412, %rs411, 1;
	cvt.u32.u16 	%r901, %rs412;
	add.s32 	%r163, %r355, %r901;
	mul.wide.u16 	%r902, %rs408, 1728;
	add.s32 	%r903, %r898, -432;
	selp.b32 	%r904, %r898, %r903, %p127;
	add.s32 	%r164, %r904, %r902;
	add.s32 	%r905, %r566, %r820;
	cvt.u16.u32 	%rs413, %r905;
	shr.u16 	%rs414, %rs413, 4;
	mul.hi.u16 	%rs415, %rs414, 4855;
	shr.u16 	%rs416, %rs415, 1;
	cvt.u32.u16 	%r906, %rs416;
	add.s32 	%r165, %r350, %r906;
	mul.hi.u16 	%rs417, %rs413, -7281;
	shr.u16 	%rs418, %rs417, 3;
	cvt.u32.u16 	%r907, %rs418;
	add.s32 	%r166, %r353, %r907;
	mul.hi.u16 	%rs419, %rs413, -21845;
	shr.u16 	%rs420, %rs419, 1;
	cvt.u32.u16 	%r908, %rs420;
	add.s32 	%r167, %r355, %r908;
	mul.wide.u16 	%r909, %rs416, 1728;
	add.s32 	%r910, %r905, -432;
	selp.b32 	%r911, %r905, %r910, %p127;
	add.s32 	%r168, %r911, %r909;
	add.s32 	%r912, %r575, %r820;
	cvt.u16.u32 	%rs421, %r912;
	shr.u16 	%rs422, %rs421, 4;
	mul.hi.u16 	%rs423, %rs422, 4855;
	shr.u16 	%rs424, %rs423, 1;
	cvt.u32.u16 	%r913, %rs424;
	add.s32 	%r169, %r350, %r913;
	mul.hi.u16 	%rs425, %rs421, -7281;
	shr.u16 	%rs426, %rs425, 3;
	cvt.u32.u16 	%r914, %rs426;
	add.s32 	%r170, %r353, %r914;
	mul.hi.u16 	%rs427, %rs421, -21845;
	shr.u16 	%rs428, %rs427, 1;
	cvt.u32.u16 	%r915, %rs428;
	add.s32 	%r171, %r355, %r915;
	mul.wide.u16 	%r916, %rs424, 1728;
	add.s32 	%r917, %r912, -432;
	selp.b32 	%r918, %r912, %r917, %p127;
	add.s32 	%r172, %r918, %r916;
	add.s32 	%r919, %r584, %r820;
	cvt.u16.u32 	%rs429, %r919;
	shr.u16 	%rs430, %rs429, 4;
	mul.hi.u16 	%rs431, %rs430, 4855;
	shr.u16 	%rs432, %rs431, 1;
	cvt.u32.u16 	%r920, %rs432;
	add.s32 	%r173, %r350, %r920;
	mul.hi.u16 	%rs433, %rs429, -7281;
	shr.u16 	%rs434, %rs433, 3;
	cvt.u32.u16 	%r921, %rs434;
	add.s32 	%r174, %r353, %r921;
	mul.hi.u16 	%rs435, %rs429, -21845;
	shr.u16 	%rs436, %rs435, 1;
	cvt.u32.u16 	%r922, %rs436;
	add.s32 	%r175, %r355, %r922;
	mul.wide.u16 	%r923, %rs432, 1728;
	add.s32 	%r924, %r919, -432;
	selp.b32 	%r925, %r919, %r924, %p127;
	add.s32 	%r176, %r925, %r923;
	add.s32 	%r926, %r593, %r820;
	cvt.u16.u32 	%rs437, %r926;
	shr.u16 	%rs438, %rs437, 4;
	mul.hi.u16 	%rs439, %rs438, 4855;
	shr.u16 	%rs440, %rs439, 1;
	cvt.u32.u16 	%r927, %rs440;
	add.s32 	%r177, %r350, %r927;
	mul.hi.u16 	%rs441, %rs437, -7281;
	shr.u16 	%rs442, %rs441, 3;
	cvt.u32.u16 	%r928, %rs442;
	add.s32 	%r178, %r353, %r928;
	mul.hi.u16 	%rs443, %rs437, -21845;
	shr.u16 	%rs444, %rs443, 1;
	cvt.u32.u16 	%r929, %rs444;
	add.s32 	%r179, %r355, %r929;
	mul.wide.u16 	%r930, %rs440, 1728;
	add.s32 	%r931, %r926, -432;
	selp.b32 	%r932, %r926, %r931, %p127;
	add.s32 	%r180, %r932, %r930;
	add.s32 	%r933, %r602, %r820;
	cvt.u16.u32 	%rs445, %r933;
	shr.u16 	%rs446, %rs445, 4;
	mul.hi.u16 	%rs447, %rs446, 4855;
	shr.u16 	%rs448, %rs447, 1;
	cvt.u32.u16 	%r934, %rs448;
	add.s32 	%r181, %r350, %r934;
	mul.hi.u16 	%rs449, %rs445, -7281;
	shr.u16 	%rs450, %rs449, 3;
	cvt.u32.u16 	%r935, %rs450;
	add.s32 	%r182, %r353, %r935;
	mul.hi.u16 	%rs451, %rs445, -21845;
	shr.u16 	%rs452, %rs451, 1;
	cvt.u32.u16 	%r936, %rs452;
	add.s32 	%r183, %r355, %r936;
	mul.wide.u16 	%r937, %rs448, 1728;
	add.s32 	%r938, %r933, -432;
	selp.b32 	%r939, %r933, %r938, %p127;
	add.s32 	%r184, %r939, %r937;
	add.s32 	%r940, %r611, %r820;
	cvt.u16.u32 	%rs453, %r940;
	shr.u16 	%rs454, %rs453, 4;
	mul.hi.u16 	%rs455, %rs454, 4855;
	shr.u16 	%rs456, %rs455, 1;
	cvt.u32.u16 	%r941, %rs456;
	add.s32 	%r185, %r350, %r941;
	mul.hi.u16 	%rs457, %rs453, -7281;
	shr.u16 	%rs458, %rs457, 3;
	cvt.u32.u16 	%r942, %rs458;
	add.s32 	%r186, %r353, %r942;
	mul.hi.u16 	%rs459, %rs453, -21845;
	shr.u16 	%rs460, %rs459, 1;
	cvt.u32.u16 	%r943, %rs460;
	add.s32 	%r187, %r355, %r943;
	mul.wide.u16 	%r944, %rs456, 1728;
	add.s32 	%r945, %r940, -432;
	selp.b32 	%r946, %r940, %r945, %p127;
	add.s32 	%r188, %r946, %r944;
	add.s32 	%r947, %r620, %r820;
	cvt.u16.u32 	%rs461, %r947;
	shr.u16 	%rs462, %rs461, 4;
	mul.hi.u16 	%rs463, %rs462, 4855;
	shr.u16 	%rs464, %rs463, 1;
	cvt.u32.u16 	%r948, %rs464;
	add.s32 	%r189, %r350, %r948;
	mul.hi.u16 	%rs465, %rs461, -7281;
	shr.u16 	%rs466, %rs465, 3;
	cvt.u32.u16 	%r949, %rs466;
	add.s32 	%r190, %r353, %r949;
	mul.hi.u16 	%rs467, %rs461, -21845;
	shr.u16 	%rs468, %rs467, 1;
	cvt.u32.u16 	%r950, %rs468;
	add.s32 	%r191, %r355, %r950;
	mul.wide.u16 	%r951, %rs464, 1728;
	add.s32 	%r952, %r947, -432;
	selp.b32 	%r953, %r947, %r952, %p127;
	add.s32 	%r192, %r953, %r951;
	add.s32 	%r954, %r629, %r820;
	cvt.u16.u32 	%rs469, %r954;
	shr.u16 	%rs470, %rs469, 4;
	mul.hi.u16 	%rs471, %rs470, 4855;
	shr.u16 	%rs472, %rs471, 1;
	cvt.u32.u16 	%r955, %rs472;
	add.s32 	%r193, %r350, %r955;
	mul.hi.u16 	%rs473, %rs469, -7281;
	shr.u16 	%rs474, %rs473, 3;
	cvt.u32.u16 	%r956, %rs474;
	add.s32 	%r194, %r353, %r956;
	mul.hi.u16 	%rs475, %rs469, -21845;
	shr.u16 	%rs476, %rs475, 1;
	cvt.u32.u16 	%r957, %rs476;
	add.s32 	%r195, %r355, %r957;
	mul.wide.u16 	%r958, %rs472, 1728;
	add.s32 	%r959, %r954, -432;
	selp.b32 	%r960, %r954, %r959, %p127;
	add.s32 	%r196, %r960, %r958;
	add.s32 	%r961, %r638, %r820;
	cvt.u16.u32 	%rs477, %r961;
	shr.u16 	%rs478, %rs477, 4;
	mul.hi.u16 	%rs479, %rs478, 4855;
	shr.u16 	%rs480, %rs479, 1;
	cvt.u32.u16 	%r962, %rs480;
	add.s32 	%r197, %r350, %r962;
	mul.hi.u16 	%rs481, %rs477, -7281;
	shr.u16 	%rs482, %rs481, 3;
	cvt.u32.u16 	%r963, %rs482;
	add.s32 	%r198, %r353, %r963;
	mul.hi.u16 	%rs483, %rs477, -21845;
	shr.u16 	%rs484, %rs483, 1;
	cvt.u32.u16 	%r964, %rs484;
	add.s32 	%r199, %r355, %r964;
	mul.wide.u16 	%r965, %rs480, 1728;
	add.s32 	%r966, %r961, -432;
	selp.b32 	%r967, %r961, %r966, %p127;
	add.s32 	%r200, %r967, %r965;
	add.s32 	%r968, %r647, %r820;
	cvt.u16.u32 	%rs485, %r968;
	shr.u16 	%rs486, %rs485, 4;
	mul.hi.u16 	%rs487, %rs486, 4855;
	shr.u16 	%rs488, %rs487, 1;
	cvt.u32.u16 	%r969, %rs488;
	add.s32 	%r201, %r350, %r969;
	mul.hi.u16 	%rs489, %rs485, -7281;
	shr.u16 	%rs490, %rs489, 3;
	cvt.u32.u16 	%r970, %rs490;
	add.s32 	%r202, %r353, %r970;
	mul.hi.u16 	%rs491, %rs485, -21845;
	shr.u16 	%rs492, %rs491, 1;
	cvt.u32.u16 	%r971, %rs492;
	add.s32 	%r203, %r355, %r971;
	mul.wide.u16 	%r972, %rs488, 1728;
	add.s32 	%r973, %r968, -432;
	selp.b32 	%r974, %r968, %r973, %p127;
	add.s32 	%r204, %r974, %r972;
	add.s32 	%r975, %r656, %r820;
	cvt.u16.u32 	%rs493, %r975;
	shr.u16 	%rs494, %rs493, 4;
	mul.hi.u16 	%rs495, %rs494, 4855;
	shr.u16 	%rs496, %rs495, 1;
	cvt.u32.u16 	%r976, %rs496;
	add.s32 	%r205, %r350, %r976;
	mul.hi.u16 	%rs497, %rs493, -7281;
	shr.u16 	%rs498, %rs497, 3;
	cvt.u32.u16 	%r977, %rs498;
	add.s32 	%r206, %r353, %r977;
	mul.hi.u16 	%rs499, %rs493, -21845;
	shr.u16 	%rs500, %rs499, 1;
	cvt.u32.u16 	%r978, %rs500;
	add.s32 	%r207, %r355, %r978;
	mul.wide.u16 	%r979, %rs496, 1728;
	add.s32 	%r980, %r975, -432;
	selp.b32 	%r981, %r975, %r980, %p127;
	add.s32 	%r208, %r981, %r979;
	add.s32 	%r982, %r665, %r820;
	cvt.u16.u32 	%rs501, %r982;
	shr.u16 	%rs502, %rs501, 4;
	mul.hi.u16 	%rs503, %rs502, 4855;
	shr.u16 	%rs504, %rs503, 1;
	cvt.u32.u16 	%r983, %rs504;
	add.s32 	%r209, %r350, %r983;
	mul.hi.u16 	%rs505, %rs501, -7281;
	shr.u16 	%rs506, %rs505, 3;
	cvt.u32.u16 	%r984, %rs506;
	add.s32 	%r210, %r353, %r984;
	mul.hi.u16 	%rs507, %rs501, -21845;
	shr.u16 	%rs508, %rs507, 1;
	cvt.u32.u16 	%r985, %rs508;
	add.s32 	%r211, %r355, %r985;
	mul.wide.u16 	%r986, %rs504, 1728;
	add.s32 	%r987, %r982, -432;
	selp.b32 	%r988, %r982, %r987, %p127;
	add.s32 	%r212, %r988, %r986;
	add.s32 	%r989, %r674, %r820;
	cvt.u16.u32 	%rs509, %r989;
	shr.u16 	%rs510, %rs509, 4;
	mul.hi.u16 	%rs511, %rs510, 4855;
	shr.u16 	%rs512, %rs511, 1;
	cvt.u32.u16 	%r990, %rs512;
	add.s32 	%r213, %r350, %r990;
	mul.hi.u16 	%rs513, %rs509, -7281;
	shr.u16 	%rs514, %rs513, 3;
	cvt.u32.u16 	%r991, %rs514;
	add.s32 	%r214, %r353, %r991;
	mul.hi.u16 	%rs515, %rs509, -21845;
	shr.u16 	%rs516, %rs515, 1;
	cvt.u32.u16 	%r992, %rs516;
	add.s32 	%r215, %r355, %r992;
	mul.wide.u16 	%r993, %rs512, 1728;
	add.s32 	%r994, %r989, -432;
	selp.b32 	%r995, %r989, %r994, %p127;
	add.s32 	%r216, %r995, %r993;
	add.s32 	%r996, %r683, %r820;
	cvt.u16.u32 	%rs517, %r996;
	shr.u16 	%rs518, %rs517, 4;
	mul.hi.u16 	%rs519, %rs518, 4855;
	shr.u16 	%rs520, %rs519, 1;
	cvt.u32.u16 	%r997, %rs520;
	add.s32 	%r217, %r350, %r997;
	mul.hi.u16 	%rs521, %rs517, -7281;
	shr.u16 	%rs522, %rs521, 3;
	cvt.u32.u16 	%r998, %rs522;
	add.s32 	%r218, %r353, %r998;
	mul.hi.u16 	%rs523, %rs517, -21845;
	shr.u16 	%rs524, %rs523, 1;
	cvt.u32.u16 	%r999, %rs524;
	add.s32 	%r219, %r355, %r999;
	mul.wide.u16 	%r1000, %rs520, 1728;
	add.s32 	%r1001, %r996, -432;
	selp.b32 	%r1002, %r996, %r1001, %p127;
	add.s32 	%r220, %r1002, %r1000;
	add.s32 	%r1003, %r692, %r820;
	cvt.u16.u32 	%rs525, %r1003;
	shr.u16 	%rs526, %rs525, 4;
	mul.hi.u16 	%rs527, %rs526, 4855;
	shr.u16 	%rs528, %rs527, 1;
	cvt.u32.u16 	%r1004, %rs528;
	add.s32 	%r221, %r350, %r1004;
	mul.hi.u16 	%rs529, %rs525, -7281;
	shr.u16 	%rs530, %rs529, 3;
	cvt.u32.u16 	%r1005, %rs530;
	add.s32 	%r222, %r353, %r1005;
	mul.hi.u16 	%rs531, %rs525, -21845;
	shr.u16 	%rs532, %rs531, 1;
	cvt.u32.u16 	%r1006, %rs532;
	add.s32 	%r223, %r355, %r1006;
	mul.wide.u16 	%r1007, %rs528, 1728;
	add.s32 	%r1008, %r1003, -432;
	selp.b32 	%r1009, %r1003, %r1008, %p127;
	add.s32 	%r224, %r1009, %r1007;
	add.s32 	%r1010, %r701, %r820;
	cvt.u16.u32 	%rs533, %r1010;
	shr.u16 	%rs534, %rs533, 4;
	mul.hi.u16 	%rs535, %rs534, 4855;
	shr.u16 	%rs536, %rs535, 1;
	cvt.u32.u16 	%r1011, %rs536;
	add.s32 	%r225, %r350, %r1011;
	mul.hi.u16 	%rs537, %rs533, -7281;
	shr.u16 	%rs538, %rs537, 3;
	cvt.u32.u16 	%r1012, %rs538;
	add.s32 	%r226, %r353, %r1012;
	mul.hi.u16 	%rs539, %rs533, -21845;
	shr.u16 	%rs540, %rs539, 1;
	cvt.u32.u16 	%r1013, %rs540;
	add.s32 	%r227, %r355, %r1013;
	mul.wide.u16 	%r1014, %rs536, 1728;
	add.s32 	%r1015, %r1010, -432;
	selp.b32 	%r1016, %r1010, %r1015, %p127;
	add.s32 	%r228, %r1016, %r1014;
	add.s32 	%r1017, %r710, %r820;
	cvt.u16.u32 	%rs541, %r1017;
	shr.u16 	%rs542, %rs541, 4;
	mul.hi.u16 	%rs543, %rs542, 4855;
	shr.u16 	%rs544, %rs543, 1;
	cvt.u32.u16 	%r1018, %rs544;
	add.s32 	%r229, %r350, %r1018;
	mul.hi.u16 	%rs545, %rs541, -7281;
	shr.u16 	%rs546, %rs545, 3;
	cvt.u32.u16 	%r1019, %rs546;
	add.s32 	%r230, %r353, %r1019;
	mul.hi.u16 	%rs547, %rs541, -21845;
	shr.u16 	%rs548, %rs547, 1;
	cvt.u32.u16 	%r1020, %rs548;
	add.s32 	%r231, %r355, %r1020;
	mul.wide.u16 	%r1021, %rs544, 1728;
	add.s32 	%r1022, %r1017, -432;
	selp.b32 	%r1023, %r1017, %r1022, %p127;
	add.s32 	%r232, %r1023, %r1021;
	add.s32 	%r1024, %r719, %r820;
	cvt.u16.u32 	%rs549, %r1024;
	shr.u16 	%rs550, %rs549, 4;
	mul.hi.u16 	%rs551, %rs550, 4855;
	shr.u16 	%rs552, %rs551, 1;
	cvt.u32.u16 	%r1025, %rs552;
	add.s32 	%r233, %r350, %r1025;
	mul.hi.u16 	%rs553, %rs549, -7281;
	shr.u16 	%rs554, %rs553, 3;
	cvt.u32.u16 	%r1026, %rs554;
	add.s32 	%r234, %r353, %r1026;
	mul.hi.u16 	%rs555, %rs549, -21845;
	shr.u16 	%rs556, %rs555, 1;
	cvt.u32.u16 	%r1027, %rs556;
	add.s32 	%r235, %r355, %r1027;
	mul.wide.u16 	%r1028, %rs552, 1728;
	add.s32 	%r1029, %r1024, -432;
	selp.b32 	%r1030, %r1024, %r1029, %p127;
	add.s32 	%r236, %r1030, %r1028;
	add.s32 	%r1031, %r728, %r820;
	cvt.u16.u32 	%rs557, %r1031;
	shr.u16 	%rs558, %rs557, 4;
	mul.hi.u16 	%rs559, %rs558, 4855;
	shr.u16 	%rs560, %rs559, 1;
	cvt.u32.u16 	%r1032, %rs560;
	add.s32 	%r237, %r350, %r1032;
	mul.hi.u16 	%rs561, %rs557, -7281;
	shr.u16 	%rs562, %rs561, 3;
	cvt.u32.u16 	%r1033, %rs562;
	add.s32 	%r238, %r353, %r1033;
	mul.hi.u16 	%rs563, %rs557, -21845;
	shr.u16 	%rs564, %rs563, 1;
	cvt.u32.u16 	%r1034, %rs564;
	add.s32 	%r239, %r355, %r1034;
	mul.wide.u16 	%r1035, %rs560, 1728;
	add.s32 	%r1036, %r1031, -432;
	selp.b32 	%r1037, %r1031, %r1036, %p127;
	add.s32 	%r240, %r1037, %r1035;
	add.s32 	%r1038, %r737, %r820;
	cvt.u16.u32 	%rs565, %r1038;
	shr.u16 	%rs566, %rs565, 4;
	mul.hi.u16 	%rs567, %rs566, 4855;
	shr.u16 	%rs568, %rs567, 1;
	cvt.u32.u16 	%r1039, %rs568;
	add.s32 	%r241, %r350, %r1039;
	mul.hi.u16 	%rs569, %rs565, -7281;
	shr.u16 	%rs570, %rs569, 3;
	cvt.u32.u16 	%r1040, %rs570;
	add.s32 	%r242, %r353, %r1040;
	mul.hi.u16 	%rs571, %rs565, -21845;
	shr.u16 	%rs572, %rs571, 1;
	cvt.u32.u16 	%r1041, %rs572;
	add.s32 	%r243, %r355, %r1041;
	mul.wide.u16 	%r1042, %rs568, 1728;
	add.s32 	%r1043, %r1038, -432;
	selp.b32 	%r1044, %r1038, %r1043, %p127;
	add.s32 	%r244, %r1044, %r1042;
	add.s32 	%r1045, %r746, %r820;
	cvt.u16.u32 	%rs573, %r1045;
	shr.u16 	%rs574, %rs573, 4;
	mul.hi.u16 	%rs575, %rs574, 4855;
	shr.u16 	%rs576, %rs575, 1;
	cvt.u32.u16 	%r1046, %rs576;
	add.s32 	%r245, %r350, %r1046;
	mul.hi.u16 	%rs577, %rs573, -7281;
	shr.u16 	%rs578, %rs577, 3;
	cvt.u32.u16 	%r1047, %rs578;
	add.s32 	%r246, %r353, %r1047;
	mul.hi.u16 	%rs579, %rs573, -21845;
	shr.u16 	%rs580, %rs579, 1;
	cvt.u32.u16 	%r1048, %rs580;
	add.s32 	%r247, %r355, %r1048;
	mul.wide.u16 	%r1049, %rs576, 1728;
	add.s32 	%r1050, %r1045, -432;
	selp.b32 	%r1051, %r1045, %r1050, %p127;
	add.s32 	%r248, %r1051, %r1049;
	add.s32 	%r1052, %r755, %r820;
	cvt.u16.u32 	%rs581, %r1052;
	shr.u16 	%rs582, %rs581, 4;
	mul.hi.u16 	%rs583, %rs582, 4855;
	shr.u16 	%rs584, %rs583, 1;
	cvt.u32.u16 	%r1053, %rs584;
	add.s32 	%r249, %r350, %r1053;
	mul.hi.u16 	%rs585, %rs581, -7281;
	shr.u16 	%rs586, %rs585, 3;
	cvt.u32.u16 	%r1054, %rs586;
	add.s32 	%r250, %r353, %r1054;
	mul.hi.u16 	%rs587, %rs581, -21845;
	shr.u16 	%rs588, %rs587, 1;
	cvt.u32.u16 	%r1055, %rs588;
	add.s32 	%r251, %r355, %r1055;
	mul.wide.u16 	%r1056, %rs584, 1728;
	add.s32 	%r1057, %r1052, -432;
	selp.b32 	%r1058, %r1052, %r1057, %p127;
	add.s32 	%r252, %r1058, %r1056;
	add.s32 	%r1059, %r1052, 1;
	cvt.u16.u32 	%rs589, %r1059;
	shr.u16 	%rs590, %rs589, 4;
	mul.hi.u16 	%rs591, %rs590, 4855;
	shr.u16 	%rs592, %rs591, 1;
	cvt.u32.u16 	%r1060, %rs592;
	add.s32 	%r253, %r350, %r1060;
	mul.hi.u16 	%rs593, %rs589, -7281;
	shr.u16 	%rs594, %rs593, 3;
	cvt.u32.u16 	%r1061, %rs594;
	add.s32 	%r254, %r353, %r1061;
	mul.hi.u16 	%rs595, %rs589, -21845;
	shr.u16 	%rs596, %rs595, 1;
	cvt.u32.u16 	%r1062, %rs596;
	add.s32 	%r255, %r355, %r1062;
	mul.wide.u16 	%r1063, %rs592, 1728;
	add.s32 	%r1064, %r1052, -431;
	selp.b32 	%r1065, %r1059, %r1064, %p127;
	add.s32 	%r256, %r1065, %r1063;
	add.s32 	%r1066, %r1052, 2;
	cvt.u16.u32 	%rs597, %r1066;
	shr.u16 	%rs598, %rs597, 4;
	mul.hi.u16 	%rs599, %rs598, 4855;
	shr.u16 	%rs600, %rs599, 1;
	cvt.u32.u16 	%r1067, %rs600;
	add.s32 	%r257, %r350, %r1067;
	mul.hi.u16 	%rs601, %rs597, -7281;
	shr.u16 	%rs602, %rs601, 3;
	cvt.u32.u16 	%r1068, %rs602;
	add.s32 	%r258, %r353, %r1068;
	mul.hi.u16 	%rs603, %rs597, -21845;
	shr.u16 	%rs604, %rs603, 1;
	cvt.u32.u16 	%r1069, %rs604;
	add.s32 	%r259, %r355, %r1069;
	mul.wide.u16 	%r1070, %rs600, 1728;
	add.s32 	%r1071, %r1052, -430;
	selp.b32 	%r1072, %r1066, %r1071, %p127;
	add.s32 	%r260, %r1072, %r1070;
	add.s32 	%r1073, %r1052, 3;
	cvt.u16.u32 	%rs605, %r1073;
	shr.u16 	%rs606, %rs605, 4;
	mul.hi.u16 	%rs607, %rs606, 4855;
	shr.u16 	%rs608, %rs607, 1;
	cvt.u32.u16 	%r1074, %rs608;
	add.s32 	%r261, %r350, %r1074;
	mul.hi.u16 	%rs609, %rs605, -7281;
	shr.u16 	%rs610, %rs609, 3;
	cvt.u32.u16 	%r1075, %rs610;
	add.s32 	%r262, %r353, %r1075;
	mul.hi.u16 	%rs611, %rs605, -21845;
	shr.u16 	%rs612, %rs611, 1;
	cvt.u32.u16 	%r1076, %rs612;
	add.s32 	%r263, %r355, %r1076;
	mul.wide.u16 	%r1077, %rs608, 1728;
	add.s32 	%r1078, %r1052, -429;
	selp.b32 	%r1079, %r1073, %r1078, %p127;
	add.s32 	%r264, %r1079, %r1077;
	add.s32 	%r1080, %r1052, 4;
	cvt.u16.u32 	%rs613, %r1080;
	shr.u16 	%rs614, %rs613, 4;
	mul.hi.u16 	%rs615, %rs614, 4855;
	shr.u16 	%rs616, %rs615, 1;
	cvt.u32.u16 	%r1081, %rs616;
	add.s32 	%r265, %r350, %r1081;
	mul.hi.u16 	%rs617, %rs613, -7281;
	shr.u16 	%rs618, %rs617, 3;
	cvt.u32.u16 	%r1082, %rs618;
	add.s32 	%r266, %r353, %r1082;
	mul.hi.u16 	%rs619, %rs613, -21845;
	shr.u16 	%rs620, %rs619, 1;
	cvt.u32.u16 	%r1083, %rs620;
	add.s32 	%r267, %r355, %r1083;
	mul.wide.u16 	%r1084, %rs616, 1728;
	add.s32 	%r1085, %r1052, -428;
	selp.b32 	%r1086, %r1080, %r1085, %p127;
	add.s32 	%r268, %r1086, %r1084;
	add.s32 	%r1087, %r1052, 5;
	cvt.u16.u32 	%rs621, %r1087;
	shr.u16 	%rs622, %rs621, 4;
	mul.hi.u16 	%rs623, %rs622, 4855;
	shr.u16 	%rs624, %rs623, 1;
	cvt.u32.u16 	%r1088, %rs624;
	add.s32 	%r269, %r350, %r1088;
	mul.hi.u16 	%rs625, %rs621, -7281;
	shr.u16 	%rs626, %rs625, 3;
	cvt.u32.u16 	%r1089, %rs626;
	add.s32 	%r270, %r353, %r1089;
	mul.hi.u16 	%rs627, %rs621, -21845;
	shr.u16 	%rs628, %rs627, 1;
	cvt.u32.u16 	%r1090, %rs628;
	add.s32 	%r271, %r355, %r1090;
	mul.wide.u16 	%r1091, %rs624, 1728;
	add.s32 	%r1092, %r1052, -427;
	selp.b32 	%r1093, %r1087, %r1092, %p127;
	add.s32 	%r272, %r1093, %r1091;
	add.s32 	%r1094, %r1052, 6;
	cvt.u16.u32 	%rs629, %r1094;
	shr.u16 	%rs630, %rs629, 4;
	mul.hi.u16 	%rs631, %rs630, 4855;
	shr.u16 	%rs632, %rs631, 1;
	cvt.u32.u16 	%r1095, %rs632;
	add.s32 	%r273, %r350, %r1095;
	mul.hi.u16 	%rs633, %rs629, -7281;
	shr.u16 	%rs634, %rs633, 3;
	cvt.u32.u16 	%r1096, %rs634;
	add.s32 	%r274, %r353, %r1096;
	mul.hi.u16 	%rs635, %rs629, -21845;
	shr.u16 	%rs636, %rs635, 1;
	cvt.u32.u16 	%r1097, %rs636;
	add.s32 	%r275, %r355, %r1097;
	mul.wide.u16 	%r1098, %rs632, 1728;
	add.s32 	%r1099, %r1052, -426;
	selp.b32 	%r1100, %r1094, %r1099, %p127;
	add.s32 	%r276, %r1100, %r1098;
	add.s32 	%r1101, %r1052, 7;
	cvt.u16.u32 	%rs637, %r1101;
	shr.u16 	%rs638, %rs637, 4;
	mul.hi.u16 	%rs639, %rs638, 4855;
	shr.u16 	%rs640, %rs639, 1;
	cvt.u32.u16 	%r1102, %rs640;
	add.s32 	%r277, %r350, %r1102;
	mul.hi.u16 	%rs641, %rs637, -7281;
	shr.u16 	%rs642, %rs641, 3;
	cvt.u32.u16 	%r1103, %rs642;
	add.s32 	%r278, %r353, %r1103;
	mul.hi.u16 	%rs643, %rs637, -21845;
	shr.u16 	%rs644, %rs643, 1;
	cvt.u32.u16 	%r1104, %rs644;
	add.s32 	%r279, %r355, %r1104;
	mul.wide.u16 	%r1105, %rs640, 1728;
	add.s32 	%r1106, %r1052, -425;
	selp.b32 	%r1107, %r1101, %r1106, %p127;
	add.s32 	%r280, %r1107, %r1105;
	add.s32 	%r1108, %r1052, 8;
	cvt.u16.u32 	%rs645, %r1108;
	shr.u16 	%rs646, %rs645, 4;
	mul.hi.u16 	%rs647, %rs646, 4855;
	shr.u16 	%rs648, %rs647, 1;
	cvt.u32.u16 	%r1109, %rs648;
	add.s32 	%r281, %r350, %r1109;
	mul.hi.u16 	%rs649, %rs645, -7281;
	shr.u16 	%rs650, %rs649, 3;
	cvt.u32.u16 	%r1110, %rs650;
	add.s32 	%r282, %r353, %r1110;
	mul.hi.u16 	%rs651, %rs645, -21845;
	shr.u16 	%rs652, %rs651, 1;
	cvt.u32.u16 	%r1111, %rs652;
	add.s32 	%r283, %r355, %r1111;
	mul.wide.u16 	%r1112, %rs648, 1728;
	add.s32 	%r1113, %r1052, -424;
	selp.b32 	%r1114, %r1108, %r1113, %p127;
	add.s32 	%r284, %r1114, %r1112;
	add.s32 	%r1115, %r1052, 9;
	cvt.u16.u32 	%rs653, %r1115;
	shr.u16 	%rs654, %rs653, 4;
	mul.hi.u16 	%rs655, %rs654, 4855;
	shr.u16 	%rs656, %rs655, 1;
	cvt.u32.u16 	%r1116, %rs656;
	add.s32 	%r285, %r350, %r1116;
	mul.hi.u16 	%rs657, %rs653, -7281;
	shr.u16 	%rs658, %rs657, 3;
	cvt.u32.u16 	%r1117, %rs658;
	add.s32 	%r286, %r353, %r1117;
	mul.hi.u16 	%rs659, %rs653, -21845;
	shr.u16 	%rs660, %rs659, 1;
	cvt.u32.u16 	%r1118, %rs660;
	add.s32 	%r287, %r355, %r1118;
	mul.wide.u16 	%r1119, %rs656, 1728;
	add.s32 	%r1120, %r1052, -423;
	selp.b32 	%r1121, %r1115, %r1120, %p127;
	add.s32 	%r288, %r1121, %r1119;
	add.s32 	%r1122, %r1052, 10;
	cvt.u16.u32 	%rs661, %r1122;
	shr.u16 	%rs662, %rs661, 4;
	mul.hi.u16 	%rs663, %rs662, 4855;
	shr.u16 	%rs664, %rs663, 1;
	cvt.u32.u16 	%r1123, %rs664;
	add.s32 	%r289, %r350, %r1123;
	mul.hi.u16 	%rs665, %rs661, -7281;
	shr.u16 	%rs666, %rs665, 3;
	cvt.u32.u16 	%r1124, %rs666;
	add.s32 	%r290, %r353, %r1124;
	mul.hi.u16 	%rs667, %rs661, -21845;
	shr.u16 	%rs668, %rs667, 1;
	cvt.u32.u16 	%r1125, %rs668;
	add.s32 	%r291, %r355, %r1125;
	mul.wide.u16 	%r1126, %rs664, 1728;
	add.s32 	%r1127, %r1052, -422;
	selp.b32 	%r1128, %r1122, %r1127, %p127;
	add.s32 	%r292, %r1128, %r1126;
	add.s32 	%r1129, %r1052, 11;
	cvt.u16.u32 	%rs669, %r1129;
	shr.u16 	%rs670, %rs669, 4;
	mul.hi.u16 	%rs671, %rs670, 4855;
	shr.u16 	%rs672, %rs671, 1;
	cvt.u32.u16 	%r1130, %rs672;
	add.s32 	%r293, %r350, %r1130;
	mul.hi.u16 	%rs673, %rs669, -7281;
	shr.u16 	%rs674, %rs673, 3;
	cvt.u32.u16 	%r1131, %rs674;
	add.s32 	%r294, %r353, %r1131;
	mul.hi.u16 	%rs675, %rs669, -21845;
	shr.u16 	%rs676, %rs675, 1;
	cvt.u32.u16 	%r1132, %rs676;
	add.s32 	%r295, %r355, %r1132;
	mul.wide.u16 	%r1133, %rs672, 1728;
	add.s32 	%r1134, %r1052, -421;
	selp.b32 	%r1135, %r1129, %r1134, %p127;
	add.s32 	%r296, %r1135, %r1133;
	add.s32 	%r1136, %r1052, 12;
	cvt.u16.u32 	%rs677, %r1136;
	shr.u16 	%rs678, %rs677, 4;
	mul.hi.u16 	%rs679, %rs678, 4855;
	shr.u16 	%rs680, %rs679, 1;
	cvt.u32.u16 	%r1137, %rs680;
	add.s32 	%r297, %r350, %r1137;
	mul.hi.u16 	%rs681, %rs677, -7281;
	shr.u16 	%rs682, %rs681, 3;
	cvt.u32.u16 	%r1138, %rs682;
	add.s32 	%r298, %r353, %r1138;
	mul.hi.u16 	%rs683, %rs677, -21845;
	shr.u16 	%rs684, %rs683, 1;
	cvt.u32.u16 	%r1139, %rs684;
	add.s32 	%r299, %r355, %r1139;
	mul.wide.u16 	%r1140, %rs680, 1728;
	add.s32 	%r1141, %r1052, -420;
	selp.b32 	%r1142, %r1136, %r1141, %p127;
	add.s32 	%r300, %r1142, %r1140;
	add.s32 	%r1143, %r1052, 13;
	cvt.u16.u32 	%rs685, %r1143;
	shr.u16 	%rs686, %rs685, 4;
	mul.hi.u16 	%rs687, %rs686, 4855;
	shr.u16 	%rs688, %rs687, 1;
	cvt.u32.u16 	%r1144, %rs688;
	add.s32 	%r301, %r350, %r1144;
	mul.hi.u16 	%rs689, %rs685, -7281;
	shr.u16 	%rs690, %rs689, 3;
	cvt.u32.u16 	%r1145, %rs690;
	add.s32 	%r302, %r353, %r1145;
	mul.hi.u16 	%rs691, %rs685, -21845;
	shr.u16 	%rs692, %rs691, 1;
	cvt.u32.u16 	%r1146, %rs692;
	add.s32 	%r303, %r355, %r1146;
	mul.wide.u16 	%r1147, %rs688, 1728;
	add.s32 	%r1148, %r1052, -419;
	selp.b32 	%r1149, %r1143, %r1148, %p127;
	add.s32 	%r304, %r1149, %r1147;
	add.s32 	%r1150, %r1052, 14;
	cvt.u16.u32 	%rs693, %r1150;
	shr.u16 	%rs694, %rs693, 4;
	mul.hi.u16 	%rs695, %rs694, 4855;
	shr.u16 	%rs696, %rs695, 1;
	cvt.u32.u16 	%r1151, %rs696;
	add.s32 	%r305, %r350, %r1151;
	mul.hi.u16 	%rs697, %rs693, -7281;
	shr.u16 	%rs698, %rs697, 3;
	cvt.u32.u16 	%r1152, %rs698;
	add.s32 	%r306, %r353, %r1152;
	mul.hi.u16 	%rs699, %rs693, -21845;
	shr.u16 	%rs700, %rs699, 1;
	cvt.u32.u16 	%r1153, %rs700;
	add.s32 	%r307, %r355, %r1153;
	mul.wide.u16 	%r1154, %rs696, 1728;
	add.s32 	%r1155, %r1052, -418;
	selp.b32 	%r1156, %r1150, %r1155, %p127;
	add.s32 	%r308, %r1156, %r1154;
	add.s32 	%r1157, %r1052, 15;
	cvt.u16.u32 	%rs701, %r1157;
	shr.u16 	%rs702, %rs701, 4;
	mul.hi.u16 	%rs703, %rs702, 4855;
	shr.u16 	%rs704, %rs703, 1;
	cvt.u32.u16 	%r1158, %rs704;
	add.s32 	%r309, %r350, %r1158;
	mul.hi.u16 	%rs705, %rs701, -7281;
	shr.u16 	%rs706, %rs705, 3;
	cvt.u32.u16 	%r1159, %rs706;
	add.s32 	%r310, %r353, %r1159;
	mul.hi.u16 	%rs707, %rs701, -21845;
	shr.u16 	%rs708, %rs707, 1;
	cvt.u32.u16 	%r1160, %rs708;
	add.s32 	%r311, %r355, %r1160;
	mul.wide.u16 	%r1161, %rs704, 1728;
	add.s32 	%r1162, %r1052, -417;
	selp.b32 	%r1163, %r1157, %r1162, %p127;
	add.s32 	%r312, %r1163, %r1161;
	add.s32 	%r1164, %r1052, 16;
	cvt.u16.u32 	%rs709, %r1164;
	shr.u16 	%rs710, %rs709, 4;
	mul.hi.u16 	%rs711, %rs710, 4855;
	shr.u16 	%rs712, %rs711, 1;
	cvt.u32.u16 	%r1165, %rs712;
	add.s32 	%r313, %r350, %r1165;
	mul.hi.u16 	%rs713, %rs709, -7281;
	shr.u16 	%rs714, %rs713, 3;
	cvt.u32.u16 	%r1166, %rs714;
	add.s32 	%r314, %r353, %r1166;
	mul.hi.u16 	%rs715, %rs709, -21845;
	shr.u16 	%rs716, %rs715, 1;
	cvt.u32.u16 	%r1167, %rs716;
	add.s32 	%r315, %r355, %r1167;
	mul.wide.u16 	%r1168, %rs712, 1728;
	add.s32 	%r1169, %r1052, -416;
	selp.b32 	%r1170, %r1164, %r1169, %p127;
	add.s32 	%r316, %r1170, %r1168;
	add.s32 	%r1171, %r1052, 17;
	cvt.u16.u32 	%rs717, %r1171;
	shr.u16 	%rs718, %rs717, 4;
	mul.hi.u16 	%rs719, %rs718, 4855;
	shr.u16 	%rs720, %rs719, 1;
	cvt.u32.u16 	%r1172, %rs720;
	add.s32 	%r317, %r350, %r1172;
	mul.hi.u16 	%rs721, %rs717, -7281;
	shr.u16 	%rs722, %rs721, 3;
	cvt.u32.u16 	%r1173, %rs722;
	add.s32 	%r318, %r353, %r1173;
	mul.hi.u16 	%rs723, %rs717, -21845;
	shr.u16 	%rs724, %rs723, 1;
	cvt.u32.u16 	%r1174, %rs724;
	add.s32 	%r319, %r355, %r1174;
	mul.wide.u16 	%r1175, %rs720, 1728;
	add.s32 	%r1176, %r1052, -415;
	selp.b32 	%r1177, %r1171, %r1176, %p127;
	add.s32 	%r320, %r1177, %r1175;
	add.s32 	%r1178, %r1052, 18;
	cvt.u16.u32 	%rs725, %r1178;
	shr.u16 	%rs726, %rs725, 4;
	mul.hi.u16 	%rs727, %rs726, 4855;
	shr.u16 	%rs728, %rs727, 1;
	cvt.u32.u16 	%r1179, %rs728;
	add.s32 	%r321, %r350, %r1179;
	mul.hi.u16 	%rs729, %rs725, -7281;
	shr.u16 	%rs730, %rs729, 3;
	cvt.u32.u16 	%r1180, %rs730;
	add.s32 	%r322, %r353, %r1180;
	mul.hi.u16 	%rs731, %rs725, -21845;
	shr.u16 	%rs732, %rs731, 1;
	cvt.u32.u16 	%r1181, %rs732;
	add.s32 	%r323, %r355, %r1181;
	mul.wide.u16 	%r1182, %rs728, 1728;
	add.s32 	%r1183, %r1052, -414;
	selp.b32 	%r1184, %r1178, %r1183, %p127;
	add.s32 	%r324, %r1184, %r1182;
	add.s32 	%r1185, %r1052, 19;
	cvt.u16.u32 	%rs733, %r1185;
	shr.u16 	%rs734, %rs733, 4;
	mul.hi.u16 	%rs735, %rs734, 4855;
	shr.u16 	%rs736, %rs735, 1;
	cvt.u32.u16 	%r1186, %rs736;
	add.s32 	%r325, %r350, %r1186;
	mul.hi.u16 	%rs737, %rs733, -7281;
	shr.u16 	%rs738, %rs737, 3;
	cvt.u32.u16 	%r1187, %rs738;
	add.s32 	%r326, %r353, %r1187;
	mul.hi.u16 	%rs739, %rs733, -21845;
	shr.u16 	%rs740, %rs739, 1;
	cvt.u32.u16 	%r1188, %rs740;
	add.s32 	%r327, %r355, %r1188;
	mul.wide.u16 	%r1189, %rs736, 1728;
	add.s32 	%r1190, %r1052, -413;
	setp.lt.u32 	%p128, %r343, 6;
	selp.b32 	%r1191, %r1185, %r1190, %p128;
	add.s32 	%r328, %r1191, %r1189;
	add.s32 	%r1192, %r1052, 20;
	cvt.u16.u32 	%rs741, %r1192;
	shr.u16 	%rs742, %rs741, 4;
	mul.hi.u16 	%rs743, %rs742, 4855;
	shr.u16 	%rs744, %rs743, 1;
	cvt.u32.u16 	%r1193, %rs744;
	add.s32 	%r329, %r350, %r1193;
	mul.hi.u16 	%rs745, %rs741, -7281;
	shr.u16 	%rs746, %rs745, 3;
	cvt.u32.u16 	%r1194, %rs746;
	add.s32 	%r330, %r353, %r1194;
	mul.hi.u16 	%rs747, %rs741, -21845;
	shr.u16 	%rs748, %rs747, 1;
	cvt.u32.u16 	%r1195, %rs748;
	add.s32 	%r331, %r355, %r1195;
	mul.wide.u16 	%r1196, %rs744, 1728;
	add.s32 	%r1197, %r1052, -412;
	selp.b32 	%r1198, %r1192, %r1197, %p128;
	add.s32 	%r332, %r1198, %r1196;
	mov.b32 	%r4213, 0;
	mov.f32 	%f1174, 0f00000000;
	mov.f32 	%f1175, %f1174;
	mov.f32 	%f1176, %f1174;
	mov.f32 	%f1177, %f1174;
	mov.f32 	%f1178, %f1174;
	mov.f32 	%f1179, %f1174;
	mov.f32 	%f1180, %f1174;
	mov.f32 	%f1181, %f1174;
$L__BB0_1:
	mov.u32 	%r1199, %tid.x;
	setp.gt.u32 	%p129, %r1199, 13;
	mov.u32 	%r1201, %tid.y;
	mul.lo.s32 	%r1202, %r1199, 42;
	mad.lo.s32 	%r1203, %r1201, 576, %r1202;
	setp.gt.u32 	%p130, %r1203, 2303;
	mov.u32 	%r1205, %tid.z;
	mad.lo.s32 	%r1206, %r1205, 2304, %r1203;
	setp.gt.u32 	%p131, %r1206, 4607;
	mul.lo.s32 	%r1208, %r1201, 36;
	mad.lo.s32 	%r1209, %r1205, 144, %r1208;
	shr.u32 	%r1210, %r1202, 4;
	add.s32 	%r1211, %r1209, %r1210;
	setp.gt.u32 	%p132, %r1211, 287;
	setp.gt.u32 	%p133, %r1, 47;
	bar.sync 	0;
	mul.lo.s32 	%r1213, %r1201, 4704;
	mad.lo.s32 	%r1214, %r1205, 18816, %r1213;
	mov.u32 	%r1215, %ctaid.y;
	mad.lo.s32 	%r1216, %r1215, 112, %r1214;
	mov.u32 	%r1217, %ctaid.x;
	mad.lo.s32 	%r1218, %r1217, 14, %r1216;
	mad.lo.s32 	%r1219, %r4213, 37632, %r1218;
	add.s32 	%r334, %r1219, -29;
	or.pred  	%p134, %p133, %p132;
	or.pred  	%p135, %p134, %p131;
	or.pred  	%p136, %p135, %p130;
	or.pred  	%p137, %p136, %p129;
	@%p137 bra 	$L__BB0_5;
	mov.u32 	%r1220, %tid.x;
	mul.lo.s32 	%r1221, %r1220, 10;
	and.b32  	%r1222, %r1221, 14;
	mov.u32 	%r1223, %ctaid.x;
	mul.lo.s32 	%r1224, %r1223, 14;
	add.s32 	%r1225, %r1222, %r1224;
	setp.gt.u32 	%p138, %r1225, 28;
	or.b32  	%r1227, %r1222, %r1224;
	setp.eq.s32 	%p139, %r1227, 0;
	or.pred  	%p140, %p1, %p139;
	or.pred  	%p141, %p140, %p138;
	mov.f32 	%f1132, 0f00000000;
	@%p141 bra 	$L__BB0_4;
	ld.param.u64 	%rd319, [default_function_kernel0_param_0];
	add.s32 	%r1229, %r334, %r2;
	cvta.to.global.u64 	%rd4, %rd319;
	mul.wide.s32 	%rd5, %r1229, 4;
	add.s64 	%rd6, %rd4, %rd5;
	ld.global.nc.f32 	%f1132, [%rd6];
$L__BB0_4:
	mov.u32 	%r1230, %tid.z;
	mov.u32 	%r1231, %tid.y;
	mul.lo.s32 	%r1232, %r1231, 576;
	mad.lo.s32 	%r1233, %r1230, 2304, %r1232;
	mov.u32 	%r1234, %tid.x;
	mad.lo.s32 	%r1235, %r1234, 42, %r1233;
	shl.b32 	%r1236, %r1235, 2;
	mov.u32 	%r1237, _ZZ24default_function_kernel0E15pad_temp_shared;
	add.s32 	%r1238, %r1237, %r1236;
	st.shared.f32 	[%r1238], %f1132;
$L__BB0_5:
	mov.u32 	%r1239, %tid.y;
	mov.u32 	%r1240, %tid.x;
	mul.lo.s32 	%r1242, %r1240, 42;
	mad.lo.s32 	%r1243, %r1239, 576, %r1242;
	setp.gt.u32 	%p142, %r1243, 2302;
	mov.u32 	%r1245, %tid.z;
	mad.lo.s32 	%r1246, %r1245, 2304, %r1243;
	setp.gt.u32 	%p143, %r1246, 4606;
	mul.lo.s32 	%r1248, %r1239, 36;
	mad.lo.s32 	%r1249, %r1245, 144, %r1248;
	shr.u32 	%r1250, %r1242, 4;
	add.s32 	%r1251, %r1249, %r1250;
	setp.gt.u32 	%p144, %r1251, 287;
	setp.gt.u32 	%p145, %r3, 47;
	setp.gt.u32 	%p146, %r1240, 13;
	or.pred  	%p147, %p145, %p144;
	or.pred  	%p148, %p147, %p143;
	or.pred  	%p149, %p148, %p142;
	or.pred  	%p150, %p149, %p146;
	@%p150 bra 	$L__BB0_9;
	mov.u32 	%r1253, %tid.x;
	mul.lo.s32 	%r1254, %r1253, 42;
	or.b32  	%r1255, %r1254, 1;
	and.b32  	%r1256, %r1255, 15;
	mov.u32 	%r1257, %ctaid.x;
	mad.lo.s32 	%r1258, %r1257, 14, %r1256;
	setp.gt.u32 	%p151, %r1258, 28;
	or.pred  	%p152, %p2, %p151;
	mov.f32 	%f1133, 0f00000000;
	@%p152 bra 	$L__BB0_8;
	ld.param.u64 	%rd320, [default_function_kernel0_param_0];
	add.s32 	%r1260, %r334, %r4;
	cvta.to.global.u64 	%rd7, %rd320;
	mul.wide.s32 	%rd8, %r1260, 4;
	add.s64 	%rd9, %rd7, %rd8;
	ld.global.nc.f32 	%f1133, [%rd9];
$L__BB0_8:
	mov.u32 	%r1261, %tid.z;
	mov.u32 	%r1262, %tid.y;
	mul.lo.s32 	%r1263, %r1262, 576;
	mad.lo.s32 	%r1264, %r1261, 2304, %r1263;
	mov.u32 	%r1265, %tid.x;
	mad.lo.s32 	%r1266, %r1265, 42, %r1264;
	shl.b32 	%r1267, %r1266, 2;
	mov.u32 	%r1268, _ZZ24default_function_kernel0E15pad_temp_shared;
	add.s32 	%r1269, %r1268, %r1267;
	st.shared.f32 	[%r1269+4], %f1133;
$L__BB0_9:
	mov.u32 	%r1270, %tid.y;
	mov.u32 	%r1271, %tid.x;
	mul.lo.s32 	%r1273, %r1271, 42;
	mad.lo.s32 	%r1274, %r1270, 576, %r1273;
	setp.gt.u32 	%p153, %r1274, 2301;
	mov.u32 	%r1276, %tid.z;
	mad.lo.s32 	%r1277, %r1276, 2304, %r1274;
	setp.gt.u32 	%p154, %r1277, 4605;
	mul.lo.s32 	%r1279, %r1270, 36;
	mad.lo.s32 	%r1280, %r1276, 144, %r1279;
	add.s32 	%r1281, %r1273, 2;
	shr.u32 	%r1282, %r1281, 4;
	add.s32 	%r1283, %r1280, %r1282;
	setp.gt.u32 	%p155, %r1283, 287;
	setp.gt.u32 	%p156, %r5, 47;
	setp.gt.u32 	%p157, %r1271, 13;
	or.pred  	%p158, %p156, %p155;
	or.pred  	%p159, %p158, %p154;
	or.pred  	%p160, %p159, %p153;
	or.pred  	%p161, %p160, %p157;
	@%p161 bra 	$L__BB0_13;
	mov.u32 	%r1285, %tid.x;
	mad.lo.s32 	%r1286, %r1285, 42, 2;
	and.b32  	%r1287, %r1286, 14;
	mov.u32 	%r1288, %ctaid.x;
	mul.lo.s32 	%r1289, %r1288, 14;
	add.s32 	%r1290, %r1287, %r1289;
	setp.gt.u32 	%p162, %r1290, 28;
	or.b32  	%r1292, %r1287, %r1289;
	setp.eq.s32 	%p163, %r1292, 0;
	or.pred  	%p164, %p3, %p163;
	or.pred  	%p165, %p164, %p162;
	mov.f32 	%f1134, 0f00000000;
	@%p165 bra 	$L__BB0_12;
	ld.param.u64 	%rd321, [default_function_kernel0_param_0];
	add.s32 	%r1294, %r334, %r6;
	cvta.to.global.u64 	%rd10, %rd321;
	mul.wide.s32 	%rd11, %r1294, 4;
	add.s64 	%rd12, %rd10, %rd11;
	ld.global.nc.f32 	%f1134, [%rd12];
$L__BB0_12:
	mov.u32 	%r1295, %tid.z;
	mov.u32 	%r1296, %tid.y;
	mul.lo.s32 	%r1297, %r1296, 576;
	mad.lo.s32 	%r1298, %r1295, 2304, %r1297;
	mov.u32 	%r1299, %tid.x;
	mad.lo.s32 	%r1300, %r1299, 42, %r1298;
	shl.b32 	%r1301, %r1300, 2;
	mov.u32 	%r1302, _ZZ24default_function_kernel0E15pad_temp_shared;
	add.s32 	%r1303, %r1302, %r1301;
	st.shared.f32 	[%r1303+8], %f1134;
$L__BB0_13:
	mov.u32 	%r1304, %tid.y;
	mov.u32 	%r1305, %tid.x;
	mul.lo.s32 	%r1307, %r1305, 42;
	mad.lo.s32 	%r1308, %r1304, 576, %r1307;
	setp.gt.u32 	%p166, %r1308, 2300;
	mov.u32 	%r1310, %tid.z;
	mad.lo.s32 	%r1311, %r1310, 2304, %r1308;
	setp.gt.u32 	%p167, %r1311, 4604;
	mul.lo.s32 	%r1313, %r1304, 36;
	mad.lo.s32 	%r1314, %r1310, 144, %r1313;
	add.s32 	%r1315, %r1307, 3;
	shr.u32 	%r1316, %r1315, 4;
	add.s32 	%r1317, %r1314, %r1316;
	setp.gt.u32 	%p168, %r1317, 287;
	setp.gt.u32 	%p169, %r7, 47;
	setp.gt.u32 	%p170, %r1305, 13;
	or.pred  	%p171, %p169, %p168;
	or.pred  	%p172, %p171, %p167;
	or.pred  	%p173, %p172, %p166;
	or.pred  	%p174, %p173, %p170;
	@%p174 bra 	$L__BB0_17;
	mov.u32 	%r1319, %tid.x;
	mad.lo.s32 	%r1320, %r1319, 42, 3;
	and.b32  	%r1321, %r1320, 15;
	mov.u32 	%r1322, %ctaid.x;
	mad.lo.s32 	%r1323, %r1322, 14, %r1321;
	setp.gt.u32 	%p175, %r1323, 28;
	or.pred  	%p176, %p4, %p175;
	mov.f32 	%f1135, 0f00000000;
	@%p176 bra 	$L__BB0_16;
	ld.param.u64 	%rd322, [default_function_kernel0_param_0];
	add.s32 	%r1325, %r334, %r8;
	cvta.to.global.u64 	%rd13, %rd322;
	mul.wide.s32 	%rd14, %r1325, 4;
	add.s64 	%rd15, %rd13, %rd14;
	ld.global.nc.f32 	%f1135, [%rd15];
$L__BB0_16:
	mov.u32 	%r1326, %tid.z;
	mov.u32 	%r1327, %tid.y;
	mul.lo.s32 	%r1328, %r1327, 576;
	mad.lo.s32 	%r1329, %r1326, 2304, %r1328;
	mov.u32 	%r1330, %tid.x;
	mad.lo.s32 	%r1331, %r1330, 42, %r1329;
	shl.b32 	%r1332, %r1331, 2;
	mov.u32 	%r1333, _ZZ24default_function_kernel0E15pad_temp_shared;
	add.s32 	%r1334, %r1333, %r1332;
	st.shared.f32 	[%r1334+12], %f1135;
$L__BB0_17:
	mov.u32 	%r1335, %tid.y;
	mov.u32 	%r1336, %tid.x;
	mul.lo.s32 	%r1338, %r1336, 42;
	mad.lo.s32 	%r1339, %r1335, 576, %r1338;
	setp.gt.u32 	%p177, %r1339, 2299;
	mov.u32 	%r1341, %tid.z;
	mad.lo.s32 	%r1342, %r1341, 2304, %r1339;
	setp.gt.u32 	%p178, %r1342, 4603;
	mul.lo.s32 	%r1344, %r1335, 36;
	mad.lo.s32 	%r1345, %r1341, 144, %r1344;
	add.s32 	%r1346, %r1338, 4;
	shr.u32 	%r1347, %r1346, 4;
	add.s32 	%r1348, %r1345, %r1347;
	setp.gt.u32 	%p179, %r1348, 287;
	setp.gt.u32 	%p180, %r9, 47;
	setp.gt.u32 	%p181, %r1336, 13;
	or.pred  	%p182, %p180, %p179;
	or.pred  	%p183, %p182, %p178;
	or.pred  	%p184, %p183, %p177;
	or.pred  	%p185, %p184, %p181;
	@%p185 bra 	$L__BB0_21;
	mov.u32 	%r1350, %tid.x;
	mad.lo.s32 	%r1351, %r1350, 42, 4;
	and.b32  	%r1352, %r1351, 14;
	mov.u32 	%r1353, %ctaid.x;
	mul.lo.s32 	%r1354, %r1353, 14;
	add.s32 	%r1355, %r1352, %r1354;
	setp.gt.u32 	%p186, %r1355, 28;
	or.b32  	%r1357, %r1352, %r1354;
	setp.eq.s32 	%p187, %r1357, 0;
	or.pred  	%p188, %p5, %p187;
	or.pred  	%p189, %p188, %p186;
	mov.f32 	%f1136, 0f00000000;
	@%p189 bra 	$L__BB0_20;
	ld.param.u64 	%rd323, [default_function_kernel0_param_0];
	add.s32 	%r1359, %r334, %r10;
	cvta.to.global.u64 	%rd16, %rd323;
	mul.wide.s32 	%rd17, %r1359, 4;
	add.s64 	%rd18, %rd16, %rd17;
	ld.global.nc.f32 	%f1136, [%rd18];
$L__BB0_20:
	mov.u32 	%r1360, %tid.z;
	mov.u32 	%r1361, %tid.y;
	mul.lo.s32 	%r1362, %r1361, 576;
	mad.lo.s32 	%r1363, %r1360, 2304, %r1362;
	mov.u32 	%r1364, %tid.x;
	mad.lo.s32 	%r1365, %r1364, 42, %r1363;
	shl.b32 	%r1366, %r1365, 2;
	mov.u32 	%r1367, _ZZ24default_function_kernel0E15pad_temp_shared;
	add.s32 	%r1368, %r1367, %r1366;
	st.shared.f32 	[%r1368+16], %f1136;
$L__BB0_21:
	mov.u32 	%r1369, %tid.y;
	mov.u32 	%r1370, %tid.x;
	mul.lo.s32 	%r1372, %r1370, 42;
	mad.lo.s32 	%r1373, %r1369, 576, %r1372;
	setp.gt.u32 	%p190, %r1373, 2298;
	mov.u32 	%r1375, %tid.z;
	mad.lo.s32 	%r1376, %r1375, 2304, %r1373;
	setp.gt.u32 	%p191, %r1376, 4602;
	mul.lo.s32 	%r1378, %r1369, 36;
	mad.lo.s32 	%r1379, %r1375, 144, %r1378;
	add.s32 	%r1380, %r1372, 5;
	shr.u32 	%r1381, %r1380, 4;
	add.s32 	%r1382, %r1379, %r1381;
	setp.gt.u32 	%p192, %r1382, 287;
	setp.gt.u32 	%p193, %r11, 47;
	setp.gt.u32 	%p194, %r1370, 13;
	or.pred  	%p195, %p193, %p192;
	or.pred  	%p196, %p195, %p191;
	or.pred  	%p197, %p196, %p190;
	or.pred  	%p198, %p197, %p194;
	@%p198 bra 	$L__BB0_25;
	mov.u32 	%r1384, %tid.x;
	mad.lo.s32 	%r1385, %r1384, 42, 5;
	and.b32  	%r1386, %r1385, 15;
	mov.u32 	%r1387, %ctaid.x;
	mad.lo.s32 	%r1388, %r1387, 14, %r1386;
	setp.gt.u32 	%p199, %r1388, 28;
	or.pred  	%p200, %p6, %p199;
	mov.f32 	%f1137, 0f00000000;
	@%p200 bra 	$L__BB0_24;
	ld.param.u64 	%rd324, [default_function_kernel0_param_0];
	add.s32 	%r1390, %r334, %r12;
	cvta.to.global.u64 	%rd19, %rd324;
	mul.wide.s32 	%rd20, %r1390, 4;
	add.s64 	%rd21, %rd19, %rd20;
	ld.global.nc.f32 	%f1137, [%rd21];
$L__BB0_24:
	mov.u32 	%r1391, %tid.z;
	mov.u32 	%r1392, %tid.y;
	mul.lo.s32 	%r1393, %r1392, 576;
	mad.lo.s32 	%r1394, %r1391, 2304, %r1393;
	mov.u32 	%r1395, %tid.x;
	mad.lo.s32 	%r1396, %r1395, 42, %r1394;
	shl.b32 	%r1397, %r1396, 2;
	mov.u32 	%r1398, _ZZ24default_function_kernel0E15pad_temp_shared;
	add.s32 	%r1399, %r1398, %r1397;
	st.shared.f32 	[%r1399+20], %f1137;
$L__BB0_25:
	mov.u32 	%r1400, %tid.y;
	mov.u32 	%r1401, %tid.x;
	mul.lo.s32 	%r1403, %r1401, 42;
	mad.lo.s32 	%r1404, %r1400, 576, %r1403;
	setp.gt.u32 	%p201, %r1404, 2297;
	mov.u32 	%r1406, %tid.z;
	mad.lo.s32 	%r1407, %r1406, 2304, %r1404;
	setp.gt.u32 	%p202, %r1407, 4601;
	mul.lo.s32 	%r1409, %r1400, 36;
	mad.lo.s32 	%r1410, %r1406, 144, %r1409;
	add.s32 	%r1411, %r1403, 6;
	shr.u32 	%r1412, %r1411, 4;
	add.s32 	%r1413, %r1410, %r1412;
	setp.gt.u32 	%p203, %r1413, 287;
	setp.gt.u32 	%p204, %r13, 47;
	setp.gt.u32 	%p205, %r1401, 13;
	or.pred  	%p206, %p204, %p203;
	or.pred  	%p207, %p206, %p202;
	or.pred  	%p208, %p207, %p201;
	or.pred  	%p209, %p208, %p205;
	@%p209 bra 	$L__BB0_29;
	mov.u32 	%r1415, %tid.x;
	mad.lo.s32 	%r1416, %r1415, 42, 6;
	and.b32  	%r1417, %r1416, 14;
	mov.u32 	%r1418, %ctaid.x;
	mul.lo.s32 	%r1419, %r1418, 14;
	add.s32 	%r1420, %r1417, %r1419;
	setp.gt.u32 	%p210, %r1420, 28;
	or.b32  	%r1422, %r1417, %r1419;
	setp.eq.s32 	%p211, %r1422, 0;
	or.pred  	%p212, %p7, %p211;
	or.pred  	%p213, %p212, %p210;
	mov.f32 	%f1138, 0f00000000;
	@%p213 bra 	$L__BB0_28;
	ld.param.u64 	%rd325, [default_function_kernel0_param_0];
	add.s32 	%r1424, %r334, %r14;
	cvta.to.global.u64 	%rd22, %rd325;
	mul.wide.s32 	%rd23, %r1424, 4;
	add.s64 	%rd24, %rd22, %rd23;
	ld.global.nc.f32 	%f1138, [%rd24];
$L__BB0_28:
	mov.u32 	%r1425, %tid.z;
	mov.u32 	%r1426, %tid.y;
	mul.lo.s32 	%r1427, %r1426, 576;
	mad.lo.s32 	%r1428, %r1425, 2304, %r1427;
	mov.u32 	%r1429, %tid.x;
	mad.lo.s32 	%r1430, %r1429, 42, %r1428;
	shl.b32 	%r1431, %r1430, 2;
	mov.u32 	%r1432, _ZZ24default_function_kernel0E15pad_temp_shared;
	add.s32 	%r1433, %r1432, %r1431;
	st.shared.f32 	[%r1433+24], %f1138;
$L__BB0_29:
	mov.u32 	%r1434, %tid.y;
	mov.u32 	%r1435, %tid.x;
	mul.lo.s32 	%r1437, %r1435, 42;
	mad.lo.s32 	%r1438, %r1434, 576, %r1437;
	setp.gt.u32 	%p214, %r1438, 2296;
	mov.u32 	%r1440, %tid.z;
	mad.lo.s32 	%r1441, %r1440, 2304, %r1438;
	setp.gt.u32 	%p215, %r1441, 4600;
	mul.lo.s32 	%r1443, %r1434, 36;
	mad.lo.s32 	%r1444, %r1440, 144, %r1443;
	add.s32 	%r1445, %r1437, 7;
	shr.u32 	%r1446, %r1445, 4;
	add.s32 	%r1447, %r1444, %r1446;
	setp.gt.u32 	%p216, %r1447, 287;
	setp.gt.u32 	%p217, %r15, 47;
	setp.gt.u32 	%p218, %r1435, 13;
	or.pred  	%p219, %p217, %p216;
	or.pred  	%p220, %p219, %p215;
	or.pred  	%p221, %p220, %p214;
	or.pred  	%p222, %p221, %p218;
	@%p222 bra 	$L__BB0_33;
	mov.u32 	%r1449, %tid.x;
	mad.lo.s32 	%r1450, %r1449, 42, 7;
	and.b32  	%r1451, %r1450, 15;
	mov.u32 	%r1452, %ctaid.x;
	mad.lo.s32 	%r1453, %r1452, 14, %r1451;
	setp.gt.u32 	%p223, %r1453, 28;
	or.pred  	%p224, %p8, %p223;
	mov.f32 	%f1139, 0f00000000;
	@%p224 bra 	$L__BB0_32;
	ld.param.u64 	%rd326, [default_function_kernel0_param_0];
	add.s32 	%r1455, %r334, %r16;
	cvta.to.global.u64 	%rd25, %rd326;
	mul.wide.s32 	%rd26, %r1455, 4;
	add.s64 	%rd27, %rd25, %rd26;
	ld.global.nc.f32 	%f1139, [%rd27];
$L__BB0_32:
	mov.u32 	%r1456, %tid.z;
	mov.u32 	%r1457, %tid.y;
	mul.lo.s32 	%r1458, %r1457, 576;
	mad.lo.s32 	%r1459, %r1456, 2304, %r1458;
	mov.u32 	%r1460, %tid.x;
	mad.lo.s32 	%r1461, %r1460, 42, %r1459;
	shl.b32 	%r1462, %r1461, 2;
	mov.u32 	%r1463, _ZZ24default_function_kernel0E15pad_temp_shared;
	add.s32 	%r1464, %r1463, %r1462;
	st.shared.f32 	[%r1464+28], %f1139;
$L__BB0_33:
	mov.u32 	%r1465, %tid.y;
	mov.u32 	%r1466, %tid.x;
	mul.lo.s32 	%r1468, %r1466, 42;
	mad.lo.s32 	%r1469, %r1465, 576, %r1468;
	setp.gt.u32 	%p225, %r1469, 2295;
	mov.u32 	%r1471, %tid.z;
	mad.lo.s32 	%r1472, %r1471, 2304, %r1469;
	setp.gt.u32 	%p226, %r1472, 4599;
	mul.lo.s32 	%r1474, %r1465, 36;
	mad.lo.s32 	%r1475, %r1471, 144, %r1474;
	add.s32 	%r1476, %r1468, 8;
	shr.u32 	%r1477, %r1476, 4;
	add.s32 	%r1478, %r1475, %r1477;
	setp.gt.u32 	%p227, %r1478, 287;
	setp.gt.u32 	%p228, %r17, 47;
	setp.gt.u32 	%p229, %r1466, 13;
	or.pred  	%p230, %p228, %p227;
	or.pred  	%p231, %p230, %p226;
	or.pred  	%p232, %p231, %p225;
	or.pred  	%p233, %p232, %p229;
	@%p233 bra 	$L__BB0_37;
	mov.u32 	%r1480, %tid.x;
	mul.lo.s32 	%r1481, %r1480, 10;
	and.b32  	%r1482, %r1481, 14;
	xor.b32  	%r1483, %r1482, 8;
	mov.u32 	%r1484, %ctaid.x;
	mul.lo.s32 	%r1485, %r1484, 14;
	add.s32 	%r1486, %r1483, %r1485;
	setp.gt.u32 	%p234, %r1486, 28;
	or.b32  	%r1488, %r1483, %r1485;
	setp.eq.s32 	%p235, %r1488, 0;
	or.pred  	%p236, %p9, %p235;
	or.pred  	%p237, %p236, %p234;
	mov.f32 	%f1140, 0f00000000;
	@%p237 bra 	$L__BB0_36;
	ld.param.u64 	%rd327, [default_function_kernel0_param_0];
	add.s32 	%r1490, %r334, %r18;
	cvta.to.global.u64 	%rd28, %rd327;
	mul.wide.s32 	%rd29, %r1490, 4;
	add.s64 	%rd30, %rd28, %rd29;
	ld.global.nc.f32 	%f1140, [%rd30];
$L__BB0_36:
	mov.u32 	%r1491, %tid.z;
	mov.u32 	%r1492, %tid.y;
	mul.lo.s32 	%r1493, %r1492, 576;
	mad.lo.s32 	%r1494, %r1491, 2304, %r1493;
	mov.u32 	%r1495, %tid.x;
	mad.lo.s32 	%r1496, %r1495, 42, %r1494;
	shl.b32 	%r1497, %r1496, 2;
	mov.u32 	%r1498, _ZZ24default_function_kernel0E15pad_temp_shared;
	add.s32 	%r1499, %r1498, %r1497;
	st.shared.f32 	[%r1499+32], %f1140;
$L__BB0_37:
	mov.u32 	%r1500, %tid.y;
	mov.u32 	%r1501, %tid.x;
	mul.lo.s32 	%r1503, %r1501, 42;
	mad.lo.s32 	%r1504, %r1500, 576, %r1503;
	setp.gt.u32 	%p238, %r1504, 2294;
	mov.u32 	%r1506, %tid.z;
	mad.lo.s32 	%r1507, %r1506, 2304, %r1504;
	setp.gt.u32 	%p239, %r1507, 4598;
	mul.lo.s32 	%r1509, %r1500, 36;
	mad.lo.s32 	%r1510, %r1506, 144, %r1509;
	add.s32 	%r1511, %r1503, 9;
	shr.u32 	%r1512, %r1511, 4;
	add.s32 	%r1513, %r1510, %r1512;
	setp.gt.u32 	%p240, %r1513, 287;
	setp.gt.u32 	%p241, %r19, 47;
	setp.gt.u32 	%p242, %r1501, 13;
	or.pred  	%p243, %p241, %p240;
	or.pred  	%p244, %p243, %p239;
	or.pred  	%p245, %p244, %p238;
	or.pred  	%p246, %p245, %p242;
	@%p246 bra 	$L__BB0_41;
	mov.u32 	%r1515, %tid.x;
	mad.lo.s32 	%r1516, %r1515, 42, 9;
	and.b32  	%r1517, %r1516, 15;
	mov.u32 	%r1518, %ctaid.x;
	mad.lo.s32 	%r1519, %r1518, 14, %r1517;
	setp.gt.u32 	%p247, %r1519, 28;
	or.pred  	%p248, %p10, %p247;
	mov.f32 	%f1141, 0f00000000;
	@%p248 bra 	$L__BB0_40;
	ld.param.u64 	%rd328, [default_function_kernel0_param_0];
	add.s32 	%r1521, %r334, %r20;
	cvta.to.global.u64 	%rd31, %rd328;
	mul.wide.s32 	%rd32, %r1521, 4;
	add.s64 	%rd33, %rd31, %rd32;
	ld.global.nc.f32 	%f1141, [%rd33];
$L__BB0_40:
	mov.u32 	%r1522, %tid.z;
	mov.u32 	%r1523, %tid.y;
	mul.lo.s32 	%r1524, %r1523, 576;
	mad.lo.s32 	%r1525, %r1522, 2304, %r1524;
	mov.u32 	%r1526, %tid.x;
	mad.lo.s32 	%r1527, %r1526, 42, %r1525;
	shl.b32 	%r1528, %r1527, 2;
	mov.u32 	%r1529, _ZZ24default_function_kernel0E15pad_temp_shared;
	add.s32 	%r1530, %r1529, %r1528;
	st.shared.f32 	[%r1530+36], %f1141;
$L__BB0_41:
	mov.u32 	%r1531, %tid.y;
	mov.u32 	%r1532, %tid.x;
	mul.lo.s32 	%r1534, %r1532, 42;
	mad.lo.s32 	%r1535, %r1531, 576, %r1534;
	setp.gt.u32 	%p249, %r1535, 2293;
	mov.u32 	%r1537, %tid.z;
	mad.lo.s32 	%r1538, %r1537, 2304, %r1535;
	setp.gt.u32 	%p250, %r1538, 4597;
	mul.lo.s32 	%r1540, %r1531, 36;
	mad.lo.s32 	%r1541, %r1537, 144, %r1540;
	add.s32 	%r1542, %r1534, 10;
	shr.u32 	%r1543, %r1542, 4;
	add.s32 	%r1544, %r1541, %r1543;
	setp.gt.u32 	%p251, %r1544, 287;
	setp.gt.u32 	%p252, %r21, 47;
	setp.gt.u32 	%p253, %r1532, 13;
	or.pred  	%p254, %p252, %p251;
	or.pred  	%p255, %p254, %p250;
	or.pred  	%p256, %p255, %p249;
	or.pred  	%p257, %p256, %p253;
	@%p257 bra 	$L__BB0_45;
	mov.u32 	%r1546, %tid.x;
	mad.lo.s32 	%r1547, %r1546, 42, 10;
	and.b32  	%r1548, %r1547, 14;
	mov.u32 	%r1549, %ctaid.x;
	mul.lo.s32 	%r1550, %r1549, 14;
	add.s32 	%r1551, %r1548, %r1550;
	setp.gt.u32 	%p258, %r1551, 28;
	or.b32  	%r1553, %r1548, %r1550;
	setp.eq.s32 	%p259, %r1553, 0;
	or.pred  	%p260, %p11, %p259;
	or.pred  	%p261, %p260, %p258;
	mov.f32 	%f1142, 0f00000000;
	@%p261 bra 	$L__BB0_44;
	ld.param.u64 	%rd329, [default_function_kernel0_param_0];
	add.s32 	%r1555, %r334, %r22;
	cvta.to.global.u64 	%rd34, %rd329;
	mul.wide.s32 	%rd35, %r1555, 4;
	add.s64 	%rd36, %rd34, %rd35;
	ld.global.nc.f32 	%f1142, [%rd36];
$L__BB0_44:
	mov.u32 	%r1556, %tid.z;
	mov.u32 	%r1557, %tid.y;
	mul.lo.s32 	%r1558, %r1557, 576;
	mad.lo.s32 	%r1559, %r1556, 2304, %r1558;
	mov.u32 	%r1560, %tid.x;
	mad.lo.s32 	%r1561, %r1560, 42, %r1559;
	shl.b32 	%r1562, %r1561, 2;
	mov.u32 	%r1563, _ZZ24default_function_kernel0E15pad_temp_shared;
	add.s32 	%r1564, %r1563, %r1562;
	st.shared.f32 	[%r1564+40], %f1142;
$L__BB0_45:
	mov.u32 	%r1565, %tid.y;
	mov.u32 	%r1566, %tid.x;
	mul.lo.s32 	%r1568, %r1566, 42;
	mad.lo.s32 	%r1569, %r1565, 576, %r1568;
	setp.gt.u32 	%p262, %r1569, 2292;
	mov.u32 	%r1571, %tid.z;
	mad.lo.s32 	%r1572, %r1571, 2304, %r1569;
	setp.gt.u32 	%p263, %r1572, 4596;
	mul.lo.s32 	%r1574, %r1565, 36;
	mad.lo.s32 	%r1575, %r1571, 144, %r1574;
	add.s32 	%r1576, %r1568, 11;
	shr.u32 	%r1577, %r1576, 4;
	add.s32 	%r1578, %r1575, %r1577;
	setp.gt.u32 	%p264, %r1578, 287;
	setp.gt.u32 	%p265, %r23, 47;
	setp.gt.u32 	%p266, %r1566, 13;
	or.pred  	%p267, %p265, %p264;
	or.pred  	%p268, %p267, %p263;
	or.pred  	%p269, %p268, %p262;
	or.pred  	%p270, %p269, %p266;
	@%p270 bra 	$L__BB0_49;
	mov.u32 	%r1580, %tid.x;
	mad.lo.s32 	%r1581, %r1580, 42, 11;
	and.b32  	%r1582, %r1581, 15;
	mov.u32 	%r1583, %ctaid.x;
	mad.lo.s32 	%r1584, %r1583, 14, %r1582;
	setp.gt.u32 	%p271, %r1584, 28;
	or.pred  	%p272, %p12, %p271;
	mov.f32 	%f1143, 0f00000000;
	@%p272 bra 	$L__BB0_48;
	ld.param.u64 	%rd330, [default_function_kernel0_param_0];
	add.s32 	%r1586, %r334, %r24;
	cvta.to.global.u64 	%rd37, %rd330;
	mul.wide.s32 	%rd38, %r1586, 4;
	add.s64 	%rd39, %rd37, %rd38;
	ld.global.nc.f32 	%f1143, [%rd39];
$L__BB0_48:
	mov.u32 	%r1587, %tid.z;
	mov.u32 	%r1588, %tid.y;
	mul.lo.s32 	%r1589, %r1588, 576;
	mad.lo.s32 	%r1590, %r1587, 2304, %r1589;
	mov.u32 	%r1591, %tid.x;
	mad.lo.s32 	%r1592, %r1591, 42, %r1590;
	shl.b32 	%r1593, %r1592, 2;
	mov.u32 	%r1594, _ZZ24default_function_kernel0E15pad_temp_shared;
	add.s32 	%r1595, %r1594, %r1593;
	st.shared.f32 	[%r1595+44], %f1143;
$L__BB0_49:
	mov.u32 	%r1596, %tid.y;
	mov.u32 	%r1597, %tid.x;
	mul.lo.s32 	%r1599, %r1597, 42;
	mad.lo.s32 	%r1600, %r1596, 576, %r1599;
	setp.gt.u32 	%p273, %r1600, 2291;
	mov.u32 	%r1602, %tid.z;
	mad.lo.s32 	%r1603, %r1602, 2304, %r1600;
	setp.gt.u32 	%p274, %r1603, 4595;
	mul.lo.s32 	%r1605, %r1596, 36;
	mad.lo.s32 	%r1606, %r1602, 144, %r1605;
	add.s32 	%r1607, %r1599, 12;
	shr.u32 	%r1608, %r1607, 4;
	add.s32 	%r1609, %r1606, %r1608;
	setp.gt.u32 	%p275, %r1609, 287;
	setp.gt.u32 	%p276, %r25, 47;
	setp.gt.u32 	%p277, %r1597, 13;
	or.pred  	%p278, %p276, %p275;
	or.pred  	%p279, %p278, %p274;
	or.pred  	%p280, %p279, %p273;
	or.pred  	%p281, %p280, %p277;
	@%p281 bra 	$L__BB0_53;
	mov.u32 	%r1611, %tid.x;
	mad.lo.s32 	%r1612, %r1611, 42, 12;
	and.b32  	%r1613, %r1612, 14;
	mov.u32 	%r1614, %ctaid.x;
	mul.lo.s32 	%r1615, %r1614, 14;
	add.s32 	%r1616, %r1613, %r1615;
	setp.gt.u32 	%p282, %r1616, 28;
	or.b32  	%r1618, %r1613, %r1615;
	setp.eq.s32 	%p283, %r1618, 0;
	or.pred  	%p284, %p13, %p283;
	or.pred  	%p285, %p284, %p282;
	mov.f32 	%f1144, 0f00000000;
	@%p285 bra 	$L__BB0_52;
	ld.param.u64 	%rd331, [default_function_kernel0_param_0];
	add.s32 	%r1620, %r334, %r26;
	cvta.to.global.u64 	%rd40, %rd331;
	mul.wide.s32 	%rd41, %r1620, 4;
	add.s64 	%rd42, %rd40, %rd41;
	ld.global.nc.f32 	%f1144, [%rd42];
$L__BB0_52:
	mov.u32 	%r1621, %tid.z;
	mov.u32 	%r1622, %tid.y;
	mul.lo.s32 	%r1623, %r1622, 576;
	mad.lo.s32 	%r1624, %r1621, 2304, %r1623;
	mov.u32 	%r1625, %tid.x;
	mad.lo.s32 	%r1626, %r1625, 42, %r1624;
	shl.b32 	%r1627, %r1626, 2;
	mov.u32 	%r1628, _ZZ24default_function_kernel0E15pad_temp_shared;
	add.s32 	%r1629, %r1628, %r1627;
	st.shared.f32 	[%r1629+48], %f1144;
$L__BB0_53:
	mov.u32 	%r1630, %tid.y;
	mov.u32 	%r1631, %tid.x;
	mul.lo.s32 	%r1633, %r1631, 42;
	mad.lo.s32 	%r1634, %r1630, 576, %r1633;
	setp.gt.u32 	%p286, %r1634, 2290;
	mov.u32 	%r1636, %tid.z;
	mad.lo.s32 	%r1637, %r1636, 2304, %r1634;
	setp.gt.u32 	%p287, %r1637, 4594;
	mul.lo.s32 	%r1639, %r1630, 36;
	mad.lo.s32 	%r1640, %r1636, 144, %r1639;
	add.s32 	%r1641, %r1633, 13;
	shr.u32 	%r1642, %r1641, 4;
	add.s32 	%r1643, %r1640, %r1642;
	setp.gt.u32 	%p288, %r1643, 287;
	setp.gt.u32 	%p289, %r27, 47;
	setp.gt.u32 	%p290, %r1631, 13;
	or.pred  	%p291, %p289, %p288;
	or.pred  	%p292, %p291, %p287;
	or.pred  	%p293, %p292, %p286;
	or.pred  	%p294, %p293, %p290;
	@%p294 bra 	$L__BB0_57;
	mov.u32 	%r1645, %tid.x;
	mad.lo.s32 	%r1646, %r1645, 42, 13;
	and.b32  	%r1647, %r1646, 15;
	mov.u32 	%r1648, %ctaid.x;
	mad.lo.s32 	%r1649, %r1648, 14, %r1647;
	setp.gt.u32 	%p295, %r1649, 28;
	or.pred  	%p296, %p14, %p295;
	mov.f32 	%f1145, 0f00000000;
	@%p296 bra 	$L__BB0_56;
	ld.param.u64 	%rd332, [default_function_kernel0_param_0];
	add.s32 	%r1651, %r334, %r28;
	cvta.to.global.u64 	%rd43, %rd332;
	mul.wide.s32 	%rd44, %r1651, 4;
	add.s64 	%rd45, %rd43, %rd44;
	ld.global.nc.f32 	%f1145, [%rd45];
$L__BB0_56:
	mov.u32 	%r1652, %tid.z;
	mov.u32 	%r1653, %tid.y;
	mul.lo.s32 	%r1654, %r1653, 576;
	mad.lo.s32 	%r1655, %r1652, 2304, %r1654;
	mov.u32 	%r1656, %tid.x;
	mad.lo.s32 	%r1657, %r1656, 42, %r1655;
	shl.b32 	%r1658, %r1657, 2;
	mov.u32 	%r1659, _ZZ24default_function_kernel0E15pad_temp_shared;
	add.s32 	%r1660, %r1659, %r1658;
	st.shared.f32 	[%r1660+52], %f1145;
$L__BB0_57:
	mov.u32 	%r1661, %tid.y;
	mov.u32 	%r1662, %tid.x;
	mul.lo.s32 	%r1664, %r1662, 42;
	mad.lo.s32 	%r1665, %r1661, 576, %r1664;
	setp.gt.u32 	%p297, %r1665, 2289;
	mov.u32 	%r1667, %tid.z;
	mad.lo.s32 	%r1668, %r1667, 2304, %r1665;
	setp.gt.u32 	%p298, %r1668, 4593;
	mul.lo.s32 	%r1670, %r1661, 36;
	mad.lo.s32 	%r1671, %r1667, 144, %r1670;
	add.s32 	%r1672, %r1664, 14;
	shr.u32 	%r1673, %r1672, 4;
	add.s32 	%r1674, %r1671, %r1673;
	setp.gt.u32 	%p299, %r1674, 287;
	setp.gt.u32 	%p300, %r29, 47;
	setp.gt.u32 	%p301, %r1662, 13;
	or.pred  	%p302, %p300, %p299;
	or.pred  	%p303, %p302, %p298;
	or.pred  	%p304, %p303, %p297;
	or.pred  	%p305, %p304, %p301;
	@%p305 bra 	$L__BB0_61;
	mov.u32 	%r1676, %tid.x;
	mad.lo.s32 	%r1677, %r1676, 42, 14;
	and.b32  	%r1678, %r1677, 14;
	mov.u32 	%r1679, %ctaid.x;
	mul.lo.s32 	%r1680, %r1679, 14;
	add.s32 	%r1681, %r1678, %r1680;
	setp.gt.u32 	%p306, %r1681, 28;
	or.b32  	%r1683, %r1678, %r1680;
	setp.eq.s32 	%p307, %r1683, 0;
	or.pred  	%p308, %p15, %p307;
	or.pred  	%p309, %p308, %p306;
	mov.f32 	%f1146, 0f00000000;
	@%p309 bra 	$L__BB0_60;
	ld.param.u64 	%rd333, [default_function_kernel0_param_0];
	add.s32 	%r1685, %r334, %r30;
	cvta.to.global.u64 	%rd46, %rd333;
	mul.wide.s32 	%rd47, %r1685, 4;
	add.s64 	%rd48, %rd46, %rd47;
	ld.global.nc.f32 	%f1146, [%rd48];
$L__BB0_60:
	mov.u32 	%r1686, %tid.z;
	mov.u32 	%r1687, %tid.y;
	mul.lo.s32 	%r1688, %r1687, 576;
	mad.lo.s32 	%r1689, %r1686, 2304, %r1688;
	mov.u32 	%r1690, %tid.x;
	mad.lo.s32 	%r1691, %r1690, 42, %r1689;
	shl.b32 	%r1692, %r1691, 2;
	mov.u32 	%r1693, _ZZ24default_function_kernel0E15pad_temp_shared;
	add.s32 	%r1694, %r1693, %r1692;
	st.shared.f32 	[%r1694+56], %f1146;
$L__BB0_61:
	mov.u32 	%r1695, %tid.y;
	mov.u32 	%r1696, %tid.x;
	mul.lo.s32 	%r1698, %r1696, 42;
	mad.lo.s32 	%r1699, %r1695, 576, %r1698;
	setp.gt.u32 	%p310, %r1699, 2288;
	mov.u32 	%r1701, %tid.z;
	mad.lo.s32 	%r1702, %r1701, 2304, %r1699;
	setp.gt.u32 	%p311, %r1702, 4592;
	mul.lo.s32 	%r1704, %r1695, 36;
	mad.lo.s32 	%r1705, %r1701, 144, %r1704;
	add.s32 	%r1706, %r1698, 15;
	shr.u32 	%r1707, %r1706, 4;
	add.s32 	%r1708, %r1705, %r1707;
	setp.gt.u32 	%p312, %r1708, 287;
	setp.gt.u32 	%p313, %r31, 47;
	setp.gt.u32 	%p314, %r1696, 13;
	or.pred  	%p315, %p313, %p312;
	or.pred  	%p316, %p315, %p311;
	or.pred  	%p317, %p316, %p310;
	or.pred  	%p318, %p317, %p314;
	@%p318 bra 	$L__BB0_65;
	mov.u32 	%r1710, %tid.x;
	mad.lo.s32 	%r1711, %r1710, 42, -1;
	and.b32  	%r1712, %r1711, 15;
	mov.u32 	%r1713, %ctaid.x;
	mad.lo.s32 	%r1714, %r1713, 14, %r1712;
	setp.gt.u32 	%p319, %r1714, 28;
	or.pred  	%p320, %p16, %p319;
	mov.f32 	%f1147, 0f00000000;
	@%p320 bra 	$L__BB0_64;
	ld.param.u64 	%rd334, [default_function_kernel0_param_0];
	add.s32 	%r1716, %r334, %r32;
	cvta.to.global.u64 	%rd49, %rd334;
	mul.wide.s32 	%rd50, %r1716, 4;
	add.s64 	%rd51, %rd49, %rd50;
	ld.global.nc.f32 	%f1147, [%rd51];
$L__BB0_64:
	mov.u32 	%r1717, %tid.z;
	mov.u32 	%r1718, %tid.y;
	mul.lo.s32 	%r1719, %r1718, 576;
	mad.lo.s32 	%r1720, %r1717, 2304, %r1719;
	mov.u32 	%r1721, %tid.x;
	mad.lo.s32 	%r1722, %r1721, 42, %r1720;
	shl.b32 	%r1723, %r1722, 2;
	mov.u32 	%r1724, _ZZ24default_function_kernel0E15pad_temp_shared;
	add.s32 	%r1725, %r1724, %r1723;
	st.shared.f32 	[%r1725+60], %f1147;
$L__BB0_65:
	mov.u32 	%r1726, %tid.y;
	mov.u32 	%r1727, %tid.x;
	mul.lo.s32 	%r1729, %r1727, 42;
	mad.lo.s32 	%r1730, %r1726, 576, %r1729;
	setp.gt.u32 	%p321, %r1730, 2287;
	mov.u32 	%r1732, %tid.z;
	mad.lo.s32 	%r1733, %r1732, 2304, %r1730;
	setp.gt.u32 	%p322, %r1733, 4591;
	mul.lo.s32 	%r1735, %r1726, 36;
	mad.lo.s32 	%r1736, %r1732, 144, %r1735;
	add.s32 	%r1737, %r1729, 16;
	shr.u32 	%r1738, %r1737, 4;
	add.s32 	%r1739, %r1736, %r1738;
	setp.gt.u32 	%p323, %r1739, 287;
	setp.gt.u32 	%p324, %r33, 47;
	setp.gt.u32 	%p325, %r1727, 13;
	or.pred  	%p326, %p324, %p323;
	or.pred  	%p327, %p326, %p322;
	or.pred  	%p328, %p327, %p321;
	or.pred  	%p329, %p328, %p325;
	@%p329 bra 	$L__BB0_69;
	mov.u32 	%r1741, %tid.x;
	mul.lo.s32 	%r1742, %r1741, 10;
	and.b32  	%r1743, %r1742, 14;
	mov.u32 	%r1744, %ctaid.x;
	mul.lo.s32 	%r1745, %r1744, 14;
	add.s32 	%r1746, %r1743, %r1745;
	setp.gt.u32 	%p330, %r1746, 28;
	or.b32  	%r1748, %r1743, %r1745;
	setp.eq.s32 	%p331, %r1748, 0;
	or.pred  	%p332, %p17, %p331;
	or.pred  	%p333, %p332, %p330;
	mov.f32 	%f1148, 0f00000000;
	@%p333 bra 	$L__BB0_68;
	ld.param.u64 	%rd335, [default_function_kernel0_param_0];
	add.s32 	%r1750, %r334, %r34;
	cvta.to.global.u64 	%rd52, %rd335;
	mul.wide.s32 	%rd53, %r1750, 4;
	add.s64 	%rd54, %rd52, %rd53;
	ld.global.nc.f32 	%f1148, [%rd54];
$L__BB0_68:
	mov.u32 	%r1751, %tid.z;
	mov.u32 	%r1752, %tid.y;
	mul.lo.s32 	%r1753, %r1752, 576;
	mad.lo.s32 	%r1754, %r1751, 2304, %r1753;
	mov.u32 	%r1755, %tid.x;
	mad.lo.s32 	%r1756, %r1755, 42, %r1754;
	shl.b32 	%r1757, %r1756, 2;
	mov.u32 	%r1758, _ZZ24default_function_kernel0E15pad_temp_shared;
	add.s32 	%r1759, %r1758, %r1757;
	st.shared.f32 	[%r1759+64], %f1148;
$L__BB0_69:
	mov.u32 	%r1760, %tid.y;
	mov.u32 	%r1761, %tid.x;
	mul.lo.s32 	%r1763, %r1761, 42;
	mad.lo.s32 	%r1764, %r1760, 576, %r1763;
	setp.gt.u32 	%p334, %r1764, 2286;
	mov.u32 	%r1766, %tid.z;
	mad.lo.s32 	%r1767, %r1766, 2304, %r1764;
	setp.gt.u32 	%p335, %r1767, 4590;
	mul.lo.s32 	%r1769, %r1760, 36;
	mad.lo.s32 	%r1770, %r1766, 144, %r1769;
	add.s32 	%r1771, %r1763, 17;
	shr.u32 	%r1772, %r1771, 4;
	add.s32 	%r1773, %r1770, %r1772;
	setp.gt.u32 	%p336, %r1773, 287;
	setp.gt.u32 	%p337, %r35, 47;
	setp.gt.u32 	%p338, %r1761, 13;
	or.pred  	%p339, %p337, %p336;
	or.pred  	%p340, %p339, %p335;
	or.pred  	%p341, %p340, %p334;
	or.pred  	%p342, %p341, %p338;
	@%p342 bra 	$L__BB0_73;
	mov.u32 	%r1775, %tid.x;
	mul.lo.s32 	%r1776, %r1775, 42;
	or.b32  	%r1777, %r1776, 1;
	and.b32  	%r1778, %r1777, 15;
	mov.u32 	%r1779, %ctaid.x;
	mad.lo.s32 	%r1780, %r1779, 14, %r1778;
	setp.gt.u32 	%p343, %r1780, 28;
	or.pred  	%p344, %p18, %p343;
	mov.f32 	%f1149, 0f00000000;
	@%p344 bra 	$L__BB0_72;
	ld.param.u64 	%rd336, [default_function_kernel0_param_0];
	add.s32 	%r1782, %r334, %r36;
	cvta.to.global.u64 	%rd55, %rd336;
	mul.wide.s32 	%rd56, %r1782, 4;
	add.s64 	%rd57, %rd55, %rd56;
	ld.global.nc.f32 	%f1149, [%rd57];
$L__BB0_72:
	mov.u32 	%r1783, %tid.z;
	mov.u32 	%r1784, %tid.y;
	mul.lo.s32 	%r1785, %r1784, 576;
	mad.lo.s32 	%r1786, %r1783, 2304, %r1785;
	mov.u32 	%r1787, %tid.x;
	mad.lo.s32 	%r1788, %r1787, 42, %r1786;
	shl.b32 	%r1789, %r1788, 2;
	mov.u32 	%r1790, _ZZ24default_function_kernel0E15pad_temp_shared;
	add.s32 	%r1791, %r1790, %r1789;
	st.shared.f32 	[%r1791+68], %f1149;
$L__BB0_73:
	mov.u32 	%r1792, %tid.y;
	mov.u32 	%r1793, %tid.x;
	mul.lo.s32 	%r1795, %r1793, 42;
	mad.lo.s32 	%r1796, %r1792, 576, %r1795;
	setp.gt.u32 	%p345, %r1796, 2285;
	mov.u32 	%r1798, %tid.z;
	mad.lo.s32 	%r1799, %r1798, 2304, %r1796;
	setp.gt.u32 	%p346, %r1799, 4589;
	mul.lo.s32 	%r1801, %r1792, 36;
	mad.lo.s32 	%r1802, %r1798, 144, %r1801;
	add.s32 	%r1803, %r1795, 18;
	shr.u32 	%r1804, %r1803, 4;
	add.s32 	%r1805, %r1802, %r1804;
	setp.gt.u32 	%p347, %r1805, 287;
	setp.gt.u32 	%p348, %r37, 47;
	setp.gt.u32 	%p349, %r1793, 13;
	or.pred  	%p350, %p348, %p347;
	or.pred  	%p351, %p350, %p346;
	or.pred  	%p352, %p351, %p345;
	or.pred  	%p353, %p352, %p349;
	@%p353 bra 	$L__BB0_77;
	mov.u32 	%r1807, %tid.x;
	mad.lo.s32 	%r1808, %r1807, 42, 2;
	and.b32  	%r1809, %r1808, 14;
	mov.u32 	%r1810, %ctaid.x;
	mul.lo.s32 	%r1811, %r1810, 14;
	add.s32 	%r1812, %r1809, %r1811;
	setp.gt.u32 	%p354, %r1812, 28;
	or.b32  	%r1814, %r1809, %r1811;
	setp.eq.s32 	%p355, %r1814, 0;
	or.pred  	%p356, %p19, %p355;
	or.pred  	%p357, %p356, %p354;
	mov.f32 	%f1150, 0f00000000;
	@%p357 bra 	$L__BB0_76;
	ld.param.u64 	%rd337, [default_function_kernel0_param_0];
	add.s32 	%r1816, %r334, %r38;
	cvta.to.global.u64 	%rd58, %rd337;
	mul.wide.s32 	%rd59, %r1816, 4;
	add.s64 	%rd60, %rd58, %rd59;
	ld.global.nc.f32 	%f1150, [%rd60];
$L__BB0_76:
	mov.u32 	%r1817, %tid.z;
	mov.u32 	%r1818, %tid.y;
	mul.lo.s32 	%r1819, %r1818, 576;
	mad.lo.s32 	%r1820, %r1817, 2304, %r1819;
	mov.u32 	%r1821, %tid.x;
	mad.lo.s32 	%r1822, %r1821, 42, %r1820;
	shl.b32 	%r1823, %r1822, 2;
	mov.u32 	%r1824, _ZZ24default_function_kernel0E15pad_temp_shared;
	add.s32 	%r1825, %r1824, %r1823;
	st.shared.f32 	[%r1825+72], %f1150;
$L__BB0_77:
	mov.u32 	%r1826, %tid.y;
	mov.u32 	%r1827, %tid.x;
	mul.lo.s32 	%r1829, %r1827, 42;
	mad.lo.s32 	%r1830, %r1826, 576, %r1829;
	setp.gt.u32 	%p358, %r1830, 2284;
	mov.u32 	%r1832, %tid.z;
	mad.lo.s32 	%r1833, %r1832, 2304, %r1830;
	setp.gt.u32 	%p359, %r1833, 4588;
	mul.lo.s32 	%r1835, %r1826, 36;
	mad.lo.s32 	%r1836, %r1832, 144, %r1835;
	add.s32 	%r1837, %r1829, 19;
	shr.u32 	%r1838, %r1837, 4;
	add.s32 	%r1839, %r1836, %r1838;
	setp.gt.u32 	%p360, %r1839, 287;
	setp.gt.u32 	%p361, %r39, 47;
	setp.gt.u32 	%p362, %r1827, 13;
	or.pred  	%p363, %p361, %p360;
	or.pred  	%p364, %p363, %p359;
	or.pred  	%p365, %p364, %p358;
	or.pred  	%p366, %p365, %p362;
	@%p366 bra 	$L__BB0_81;
	mov.u32 	%r1841, %tid.x;
	mad.lo.s32 	%r1842, %r1841, 42, 3;
	and.b32  	%r1843, %r1842, 15;
	mov.u32 	%r1844, %ctaid.x;
	mad.lo.s32 	%r1845, %r1844, 14, %r1843;
	setp.gt.u32 	%p367, %r1845, 28;
	or.pred  	%p368, %p20, %p367;
	mov.f32 	%f1151, 0f00000000;
	@%p368 bra 	$L__BB0_80;
	ld.param.u64 	%rd338, [default_function_kernel0_param_0];
	add.s32 	%r1847, %r334, %r40;
	cvta.to.global.u64 	%rd61, %rd338;
	mul.wide.s32 	%rd62, %r1847, 4;
	add.s64 	%rd63, %rd61, %rd62;
	ld.global.nc.f32 	%f1151, [%rd63];
$L__BB0_80:
	mov.u32 	%r1848, %tid.z;
	mov.u32 	%r1849, %tid.y;
	mul.lo.s32 	%r1850, %r1849, 576;
	mad.lo.s32 	%r1851, %r1848, 2304, %r1850;
	mov.u32 	%r1852, %tid.x;
	mad.lo.s32 	%r1853, %r1852, 42, %r1851;
	shl.b32 	%r1854, %r1853, 2;
	mov.u32 	%r1855, _ZZ24default_function_kernel0E15pad_temp_shared;
	add.s32 	%r1856, %r1855, %r1854;
	st.shared.f32 	[%r1856+76], %f1151;
$L__BB0_81:
	mov.u32 	%r1857, %tid.y;
	mov.u32 	%r1858, %tid.x;
	mul.lo.s32 	%r1860, %r1858, 42;
	mad.lo.s32 	%r1861, %r1857, 576, %r1860;
	setp.gt.u32 	%p369, %r1861, 2283;
	mov.u32 	%r1863, %tid.z;
	mad.lo.s32 	%r1864, %r1863, 2304, %r1861;
	setp.gt.u32 	%p370, %r1864, 4587;
	mul.lo.s32 	%r1866, %r1857, 36;
	mad.lo.s32 	%r1867, %r1863, 144, %r1866;
	add.s32 	%r1868, %r1860, 20;
	shr.u32 	%r1869, %r1868, 4;
	add.s32 	%r1870, %r1867, %r1869;
	setp.gt.u32 	%p371, %r1870, 287;
	setp.gt.u32 	%p372, %r41, 47;
	setp.gt.u32 	%p373, %r1858, 13;
	or.pred  	%p374, %p372, %p371;
	or.pred  	%p375, %p374, %p370;
	or.pred  	%p376, %p375, %p369;
	or.pred  	%p377, %p376, %p373;
	@%p377 bra 	$L__BB0_85;
	mov.u32 	%r1872, %tid.x;
	mad.lo.s32 	%r1873, %r1872, 42, 4;
	and.b32  	%r1874, %r1873, 14;
	mov.u32 	%r1875, %ctaid.x;
	mul.lo.s32 	%r1876, %r1875, 14;
	add.s32 	%r1877, %r1874, %r1876;
	setp.gt.u32 	%p378, %r1877, 28;
	or.b32  	%r1879, %r1874, %r1876;
	setp.eq.s32 	%p379, %r1879, 0;
	or.pred  	%p380, %p21, %p379;
	or.pred  	%p381, %p380, %p378;
	mov.f32 	%f1152, 0f00000000;
	@%p381 bra 	$L__BB0_84;
	ld.param.u64 	%rd339, [default_function_kernel0_param_0];
	add.s32 	%r1881, %r334, %r42;
	cvta.to.global.u64 	%rd64, %rd339;
	mul.wide.s32 	%rd65, %r1881, 4;
	add.s64 	%rd66, %rd64, %rd65;
	ld.global.nc.f32 	%f1152, [%rd66];
$L__BB0_84:
	mov.u32 	%r1882, %tid.z;
	mov.u32 	%r1883, %tid.y;
	mul.lo.s32 	%r1884, %r1883, 576;
	mad.lo.s32 	%r1885, %r1882, 2304, %r1884;
	mov.u32 	%r1886, %tid.x;
	mad.lo.s32 	%r1887, %r1886, 42, %r1885;
	shl.b32 	%r1888, %r1887, 2;
	mov.u32 	%r1889, _ZZ24default_function_kernel0E15pad_temp_shared;
	add.s32 	%r1890, %r1889, %r1888;
	st.shared.f32 	[%r1890+80], %f1152;
$L__BB0_85:
	mov.u32 	%r1891, %tid.y;
	mov.u32 	%r1892, %tid.x;
	mul.lo.s32 	%r1894, %r1892, 42;
	mad.lo.s32 	%r1895, %r1891, 576, %r1894;
	setp.gt.u32 	%p382, %r1895, 2282;
	mov.u32 	%r1897, %tid.z;
	mad.lo.s32 	%r1898, %r1897, 2304, %r1895;
	setp.gt.u32 	%p383, %r1898, 4586;
	mul.lo.s32 	%r1900, %r1891, 36;
	mad.lo.s32 	%r1901, %r1897, 144, %r1900;
	add.s32 	%r1902, %r1894, 21;
	shr.u32 	%r1903, %r1902, 4;
	add.s32 	%r1904, %r1901, %r1903;
	setp.gt.u32 	%p384, %r1904, 287;
	setp.gt.u32 	%p385, %r43, 47;
	setp.gt.u32 	%p386, %r1892, 13;
	or.pred  	%p387, %p385, %p384;
	or.pred  	%p388, %p387, %p383;
	or.pred  	%p389, %p388, %p382;
	or.pred  	%p390, %p389, %p386;
	@%p390 bra 	$L__BB0_89;
	mov.u32 	%r1906, %tid.x;
	mad.lo.s32 	%r1907, %r1906, 42, 5;
	and.b32  	%r1908, %r1907, 15;
	mov.u32 	%r1909, %ctaid.x;
	mad.lo.s32 	%r1910, %r1909, 14, %r1908;
	setp.gt.u32 	%p391, %r1910, 28;
	or.pred  	%p392, %p22, %p391;
	mov.f32 	%f1153, 0f00000000;
	@%p392 bra 	$L__BB0_88;
	ld.param.u64 	%rd340, [default_function_kernel0_param_0];
	add.s32 	%r1912, %r334, %r44;
	cvta.to.global.u64 	%rd67, %rd340;
	mul.wide.s32 	%rd68, %r1912, 4;
	add.s64 	%rd69, %rd67, %rd68;
	ld.global.nc.f32 	%f1153, [%rd69];
$L__BB0_88:
	mov.u32 	%r1913, %tid.z;
	mov.u32 	%r1914, %tid.y;
	mul.lo.s32 	%r1915, %r1914, 576;
	mad.lo.s32 	%r1916, %r1913, 2304, %r1915;
	mov.u32 	%r1917, %tid.x;
	mad.lo.s32 	%r1918, %r1917, 42, %r1916;
	shl.b32 	%r1919, %r1918, 2;
	mov.u32 	%r1920, _ZZ24default_function_kernel0E15pad_temp_shared;
	add.s32 	%r1921, %r1920, %r1919;
	st.shared.f32 	[%r1921+84], %f1153;
$L__BB0_89:
	mov.u32 	%r1922, %tid.y;
	mov.u32 	%r1923, %tid.x;
	mul.lo.s32 	%r1925, %r1923, 42;
	mad.lo.s32 	%r1926, %r1922, 576, %r1925;
	setp.gt.u32 	%p393, %r1926, 2281;
	mov.u32 	%r1928, %tid.z;
	mad.lo.s32 	%r1929, %r1928, 2304, %r1926;
	setp.gt.u32 	%p394, %r1929, 4585;
	mul.lo.s32 	%r1931, %r1922, 36;
	mad.lo.s32 	%r1932, %r1928, 144, %r1931;
	add.s32 	%r1933, %r1925, 22;
	shr.u32 	%r1934, %r1933, 4;
	add.s32 	%r1935, %r1932, %r1934;
	setp.gt.u32 	%p395, %r1935, 287;
	setp.gt.u32 	%p396, %r45, 47;
	setp.gt.u32 	%p397, %r1923, 13;
	or.pred  	%p398, %p396, %p395;
	or.pred  	%p399, %p398, %p394;
	or.pred  	%p400, %p399, %p393;
	or.pred  	%p401, %p400, %p397;
	@%p401 bra 	$L__BB0_93;
	mov.u32 	%r1937, %tid.x;
	mad.lo.s32 	%r1938, %r1937, 42, 6;
	and.b32  	%r1939, %r1938, 14;
	mov.u32 	%r1940, %ctaid.x;
	mul.lo.s32 	%r1941, %r1940, 14;
	add.s32 	%r1942, %r1939, %r1941;
	setp.gt.u32 	%p402, %r1942, 28;
	or.b32  	%r1944, %r1939, %r1941;
	setp.eq.s32 	%p403, %r1944, 0;
	or.pred  	%p404, %p23, %p403;
	or.pred  	%p405, %p404, %p402;
	mov.f32 	%f1154, 0f00000000;
	@%p405 bra 	$L__BB0_92;
	ld.param.u64 	%rd341, [default_function_kernel0_param_0];
	add.s32 	%r1946, %r334, %r46;
	cvta.to.global.u64 	%rd70, %rd341;
	mul.wide.s32 	%rd71, %r1946, 4;
	add.s64 	%rd72, %rd70, %rd71;
	ld.global.nc.f32 	%f1154, [%rd72];
$L__BB0_92:
	mov.u32 	%r1947, %tid.z;
	mov.u32 	%r1948, %tid.y;
	mul.lo.s32 	%r1949, %r1948, 576;
	mad.lo.s32 	%r1950, %r1947, 2304, %r1949;
	mov.u32 	%r1951, %tid.x;
	mad.lo.s32 	%r1952, %r1951, 42, %r1950;
	shl.b32 	%r1953, %r1952, 2;
	mov.u32 	%r1954, _ZZ24default_function_kernel0E15pad_temp_shared;
	add.s32 	%r1955, %r1954, %r1953;
	st.shared.f32 	[%r1955+88], %f1154;
$L__BB0_93:
	mov.u32 	%r1956, %tid.y;
	mov.u32 	%r1957, %tid.x;
	mul.lo.s32 	%r1959, %r1957, 42;
	mad.lo.s32 	%r1960, %r1956, 576, %r1959;
	setp.gt.u32 	%p406, %r1960, 2280;
	mov.u32 	%r1962, %tid.z;
	mad.lo.s32 	%r1963, %r1962, 2304, %r1960;
	setp.gt.u32 	%p407, %r1963, 4584;
	mul.lo.s32 	%r1965, %r1956, 36;
	mad.lo.s32 	%r1966, %r1962, 144, %r1965;
	add.s32 	%r1967, %r1959, 23;
	shr.u32 	%r1968, %r1967, 4;
	add.s32 	%r1969, %r1966, %r1968;
	setp.gt.u32 	%p408, %r1969, 287;
	setp.gt.u32 	%p409, %r47, 47;
	setp.gt.u32 	%p410, %r1957, 13;
	or.pred  	%p411, %p409, %p408;
	or.pred  	%p412, %p411, %p407;
	or.pred  	%p413, %p412, %p406;
	or.pred  	%p414, %p413, %p410;
	@%p414 bra 	$L__BB0_97;
	mov.u32 	%r1971, %tid.x;
	mad.lo.s32 	%r1972, %r1971, 42, 7;
	and.b32  	%r1973, %r1972, 15;
	mov.u32 	%r1974, %ctaid.x;
	mad.lo.s32 	%r1975, %r1974, 14, %r1973;
	setp.gt.u32 	%p415, %r1975, 28;
	or.pred  	%p416, %p24, %p415;
	mov.f32 	%f1155, 0f00000000;
	@%p416 bra 	$L__BB0_96;
	ld.param.u64 	%rd342, [default_function_kernel0_param_0];
	add.s32 	%r1977, %r334, %r48;
	cvta.to.global.u64 	%rd73, %rd342;
	mul.wide.s32 	%rd74, %r1977, 4;
	add.s64 	%rd75, %rd73, %rd74;
	ld.global.nc.f32 	%f1155, [%rd75];
$L__BB0_96:
	mov.u32 	%r1978, %tid.z;
	mov.u32 	%r1979, %tid.y;
	mul.lo.s32 	%r1980, %r1979, 576;
	mad.lo.s32 	%r1981, %r1978, 2304, %r1980;
	mov.u32 	%r1982, %tid.x;
	mad.lo.s32 	%r1983, %r1982, 42, %r1981;
	shl.b32 	%r1984, %r1983, 2;
	mov.u32 	%r1985, _ZZ24default_function_kernel0E15pad_temp_shared;
	add.s32 	%r1986, %r1985, %r1984;
	st.shared.f32 	[%r1986+92], %f1155;
$L__BB0_97:
	mov.u32 	%r1987, %tid.y;
	mov.u32 	%r1988, %tid.x;
	mul.lo.s32 	%r1990, %r1988, 42;
	mad.lo.s32 	%r1991, %r1987, 576, %r1990;
	setp.gt.u32 	%p417, %r1991, 2279;
	mov.u32 	%r1993, %tid.z;
	mad.lo.s32 	%r1994, %r1993, 2304, %r1991;
	setp.gt.u32 	%p418, %r1994, 4583;
	mul.lo.s32 	%r1996, %r1987, 36;
	mad.lo.s32 	%r1997, %r1993, 144, %r1996;
	add.s32 	%r1998, %r1990, 24;
	shr.u32 	%r1999, %r1998, 4;
	add.s32 	%r2000, %r1997, %r1999;
	setp.gt.u32 	%p419, %r2000, 287;
	setp.gt.u32 	%p420, %r49, 47;
	setp.gt.u32 	%p421, %r1988, 13;
	or.pred  	%p422, %p420, %p419;
	or.pred  	%p423, %p422, %p418;
	or.pred  	%p424, %p423, %p417;
	or.pred  	%p425, %p424, %p421;
	@%p425 bra 	$L__BB0_101;
	mov.u32 	%r2002, %tid.x;
	mul.lo.s32 	%r2003, %r2002, 10;
	and.b32  	%r2004, %r2003, 14;
	xor.b32  	%r2005, %r2004, 8;
	mov.u32 	%r2006, %ctaid.x;
	mul.lo.s32 	%r2007, %r2006, 14;
	add.s32 	%r2008, %r2005, %r2007;
	setp.gt.u32 	%p426, %r2008, 28;
	or.b32  	%r2010, %r2005, %r2007;
	setp.eq.s32 	%p427, %r2010, 0;
	or.pred  	%p428, %p25, %p427;
	or.pred  	%p429, %p428, %p426;
	mov.f32 	%f1156, 0f00000000;
	@%p429 bra 	$L__BB0_100;
	ld.param.u64 	%rd343, [default_function_kernel0_param_0];
	add.s32 	%r2012, %r334, %r50;
	cvta.to.global.u64 	%rd76, %rd343;
	mul.wide.s32 	%rd77, %r2012, 4;
	add.s64 	%rd78, %rd76, %rd77;
	ld.global.nc.f32 	%f1156, [%rd78];
$L__BB0_100:
	mov.u32 	%r2013, %tid.z;
	mov.u32 	%r2014, %tid.y;
	mul.lo.s32 	%r2015, %r2014, 576;
	mad.lo.s32 	%r2016, %r2013, 2304, %r2015;
	mov.u32 	%r2017, %tid.x;
	mad.lo.s32 	%r2018, %r2017, 42, %r2016;
	shl.b32 	%r2019, %r2018, 2;
	mov.u32 	%r2020, _ZZ24default_function_kernel0E15pad_temp_shared;
	add.s32 	%r2021, %r2020, %r2019;
	st.shared.f32 	[%r2021+96], %f1156;
$L__BB0_101:
	mov.u32 	%r2022, %tid.y;
	mov.u32 	%r2023, %tid.x;
	mul.lo.s32 	%r2025, %r2023, 42;
	mad.lo.s32 	%r2026, %r2022, 576, %r2025;
	setp.gt.u32 	%p430, %r2026, 2278;
	mov.u32 	%r2028, %tid.z;
	mad.lo.s32 	%r2029, %r2028, 2304, %r2026;
	setp.gt.u32 	%p431, %r2029, 4582;
	mul.lo.s32 	%r2031, %r2022, 36;
	mad.lo.s32 	%r2032, %r2028, 144, %r2031;
	add.s32 	%r2033, %r2025, 25;
	shr.u32 	%r2034, %r2033, 4;
	add.s32 	%r2035, %r2032, %r2034;
	setp.gt.u32 	%p432, %r2035, 287;
	setp.gt.u32 	%p433, %r51, 47;
	setp.gt.u32 	%p434, %r2023, 13;
	or.pred  	%p435, %p433, %p432;
	or.pred  	%p436, %p435, %p431;
	or.pred  	%p437, %p436, %p430;
	or.pred  	%p438, %p437, %p434;
	@%p438 bra 	$L__BB0_105;
	mov.u32 	%r2037, %tid.x;
	mad.lo.s32 	%r2038, %r2037, 42, 9;
	and.b32  	%r2039, %r2038, 15;
	mov.u32 	%r2040, %ctaid.x;
	mad.lo.s32 	%r2041, %r2040, 14, %r2039;
	setp.gt.u32 	%p439, %r2041, 28;
	or.pred  	%p440, %p26, %p439;
	mov.f32 	%f1157, 0f00000000;
	@%p440 bra 	$L__BB0_104;
	ld.param.u64 	%rd344, [default_function_kernel0_param_0];
	add.s32 	%r2043, %r334, %r52;
	cvta.to.global.u64 	%rd79, %rd344;
	mul.wide.s32 	%rd80, %r2043, 4;
	add.s64 	%rd81, %rd79, %rd80;
	ld.global.nc.f32 	%f1157, [%rd81];
$L__BB0_104:
	mov.u32 	%r2044, %tid.z;
	mov.u32 	%r2045, %tid.y;
	mul.lo.s32 	%r2046, %r2045, 576;
	mad.lo.s32 	%r2047, %r2044, 2304, %r2046;
	mov.u32 	%r2048, %tid.x;
	mad.lo.s32 	%r2049, %r2048, 42, %r2047;
	shl.b32 	%r2050, %r2049, 2;
	mov.u32 	%r2051, _ZZ24default_function_kernel0E15pad_temp_shared;
	add.s32 	%r2052, %r2051, %r2050;
	st.shared.f32 	[%r2052+100], %f1157;
$L__BB0_105:
	mov.u32 	%r2053, %tid.y;
	mov.u32 	%r2054, %tid.x;
	mul.lo.s32 	%r2056, %r2054, 42;
	mad.lo.s32 	%r2057, %r2053, 576, %r2056;
	setp.gt.u32 	%p441, %r2057, 2277;
	mov.u32 	%r2059, %tid.z;
	mad.lo.s32 	%r2060, %r2059, 2304, %r2057;
	setp.gt.u32 	%p442, %r2060, 4581;
	mul.lo.s32 	%r2062, %r2053, 36;
	mad.lo.s32 	%r2063, %r2059, 144, %r2062;
	add.s32 	%r2064, %r2056, 26;
	shr.u32 	%r2065, %r2064, 4;
	add.s32 	%r2066, %r2063, %r2065;
	setp.gt.u32 	%p443, %r2066, 287;
	setp.gt.u32 	%p444, %r53, 47;
	setp.gt.u32 	%p445, %r2054, 13;
	or.pred  	%p446, %p444, %p443;
	or.pred  	%p447, %p446, %p442;
	or.pred  	%p448, %p447, %p441;
	or.pred  	%p449, %p448, %p445;
	@%p449 bra 	$L__BB0_109;
	mov.u32 	%r2068, %tid.x;
	mad.lo.s32 	%r2069, %r2068, 42, 10;
	and.b32  	%r2070, %r2069, 14;
	mov.u32 	%r2071, %ctaid.x;
	mul.lo.s32 	%r2072, %r2071, 14;
	add.s32 	%r2073, %r2070, %r2072;
	setp.gt.u32 	%p450, %r2073, 28;
	or.b32  	%r2075, %r2070, %r2072;
	setp.eq.s32 	%p451, %r2075, 0;
	or.pred  	%p452, %p27, %p451;
	or.pred  	%p453, %p452, %p450;
	mov.f32 	%f1158, 0f00000000;
	@%p453 bra 	$L__BB0_108;
	ld.param.u64 	%rd345, [default_function_kernel0_param_0];
	add.s32 	%r2077, %r334, %r54;
	cvta.to.global.u64 	%rd82, %rd345;
	mul.wide.s32 	%rd83, %r2077, 4;
	add.s64 	%rd84, %rd82, %rd83;
	ld.global.nc.f32 	%f1158, [%rd84];
$L__BB0_108:
	mov.u32 	%r2078, %tid.z;
	mov.u32 	%r2079, %tid.y;
	mul.lo.s32 	%r2080, %r2079, 576;
	mad.lo.s32 	%r2081, %r2078, 2304, %r2080;
	mov.u32 	%r2082, %tid.x;
	mad.lo.s32 	%r2083, %r2082, 42, %r2081;
	shl.b32 	%r2084, %r2083, 2;
	mov.u32 	%r2085, _ZZ24default_function_kernel0E15pad_temp_shared;
	add.s32 	%r2086, %r2085, %r2084;
	st.shared.f32 	[%r2086+104], %f1158;
$L__BB0_109:
	mov.u32 	%r2087, %tid.y;
	mov.u32 	%r2088, %tid.x;
	mul.lo.s32 	%r2090, %r2088, 42;
	mad.lo.s32 	%r2091, %r2087, 576, %r2090;
	setp.gt.u32 	%p454, %r2091, 2276;
	mov.u32 	%r2093, %tid.z;
	mad.lo.s32 	%r2094, %r2093, 2304, %r2091;
	setp.gt.u32 	%p455, %r2094, 4580;
	mul.lo.s32 	%r2096, %r2087, 36;
	mad.lo.s32 	%r2097, %r2093, 144, %r2096;
	add.s32 	%r2098, %r2090, 27;
	shr.u32 	%r2099, %r2098, 4;
	add.s32 	%r2100, %r2097, %r2099;
	setp.gt.u32 	%p456, %r2100, 287;
	setp.gt.u32 	%p457, %r55, 47;
	setp.gt.u32 	%p458, %r2088, 13;
	or.pred  	%p459, %p457, %p456;
	or.pred  	%p460, %p459, %p455;
	or.pred  	%p461, %p460, %p454;
	or.pred  	%p462, %p461, %p458;
	@%p462 bra 	$L__BB0_113;
	mov.u32 	%r2102, %tid.x;
	mad.lo.s32 	%r2103, %r2102, 42, 11;
	and.b32  	%r2104, %r2103, 15;
	mov.u32 	%r2105, %ctaid.x;
	mad.lo.s32 	%r2106, %r2105, 14, %r2104;
	setp.gt.u32 	%p463, %r2106, 28;
	or.pred  	%p464, %p28, %p463;
	mov.f32 	%f1159, 0f00000000;
	@%p464 bra 	$L__BB0_112;
	ld.param.u64 	%rd346, [default_function_kernel0_param_0];
	add.s32 	%r2108, %r334, %r56;
	cvta.to.global.u64 	%rd85, %rd346;
	mul.wide.s32 	%rd86, %r2108, 4;
	add.s64 	%rd87, %rd85, %rd86;
	ld.global.nc.f32 	%f1159, [%rd87];
$L__BB0_112:
	mov.u32 	%r2109, %tid.z;
	mov.u32 	%r2110, %tid.y;
	mul.lo.s32 	%r2111, %r2110, 576;
	mad.lo.s32 	%r2112, %r2109, 2304, %r2111;
	mov.u32 	%r2113, %tid.x;
	mad.lo.s32 	%r2114, %r2113, 42, %r2112;
	shl.b32 	%r2115, %r2114, 2;
	mov.u32 	%r2116, _ZZ24default_function_kernel0E15pad_temp_shared;
	add.s32 	%r2117, %r2116, %r2115;
	st.shared.f32 	[%r2117+108], %f1159;
$L__BB0_113:
	mov.u32 	%r2118, %tid.y;
	mov.u32 	%r2119, %tid.x;
	mul.lo.s32 	%r2121, %r2119, 42;
	mad.lo.s32 	%r2122, %r2118, 576, %r2121;
	setp.gt.u32 	%p465, %r2122, 2275;
	mov.u32 	%r2124, %tid.z;
	mad.lo.s32 	%r2125, %r2124, 2304, %r2122;
	setp.gt.u32 	%p466, %r2125, 4579;
	mul.lo.s32 	%r2127, %r2118, 36;
	mad.lo.s32 	%r2128, %r2124, 144, %r2127;
	add.s32 	%r2129, %r2121, 28;
	shr.u32 	%r2130, %r2129, 4;
	add.s32 	%r2131, %r2128, %r2130;
	setp.gt.u32 	%p467, %r2131, 287;
	setp.gt.u32 	%p468, %r57, 47;
	setp.gt.u32 	%p469, %r2119, 13;
	or.pred  	%p470, %p468, %p467;
	or.pred  	%p471, %p470, %p466;
	or.pred  	%p472, %p471, %p465;
	or.pred  	%p473, %p472, %p469;
	@%p473 bra 	$L__BB0_117;
	mov.u32 	%r2133, %tid.x;
	mad.lo.s32 	%r2134, %r2133, 42, 12;
	and.b32  	%r2135, %r2134, 14;
	mov.u32 	%r2136, %ctaid.x;
	mul.lo.s32 	%r2137, %r2136, 14;
	add.s32 	%r2138, %r2135, %r2137;
	setp.gt.u32 	%p474, %r2138, 28;
	or.b32  	%r2140, %r2135, %r2137;
	setp.eq.s32 	%p475, %r2140, 0;
	or.pred  	%p476, %p29, %p475;
	or.pred  	%p477, %p476, %p474;
	mov.f32 	%f1160, 0f00000000;
	@%p477 bra 	$L__BB0_116;
	ld.param.u64 	%rd347, [default_function_kernel0_param_0];
	add.s32 	%r2142, %r334, %r58;
	cvta.to.global.u64 	%rd88, %rd347;
	mul.wide.s32 	%rd89, %r2142, 4;
	add.s64 	%rd90, %rd88, %rd89;
	ld.global.nc.f32 	%f1160, [%rd90];
$L__BB0_116:
	mov.u32 	%r2143, %tid.z;
	mov.u32 	%r2144, %tid.y;
	mul.lo.s32 	%r2145, %r2144, 576;
	mad.lo.s32 	%r2146, %r2143, 2304, %r2145;
	mov.u32 	%r2147, %tid.x;
	mad.lo.s32 	%r2148, %r2147, 42, %r2146;
	shl.b32 	%r2149, %r2148, 2;
	mov.u32 	%r2150, _ZZ24default_function_kernel0E15pad_temp_shared;
	add.s32 	%r2151, %r2150, %r2149;
	st.shared.f32 	[%r2151+112], %f1160;
$L__BB0_117:
	mov.u32 	%r2152, %tid.y;
	mov.u32 	%r2153, %tid.x;
	mul.lo.s32 	%r2155, %r2153, 42;
	mad.lo.s32 	%r2156, %r2152, 576, %r2155;
	setp.gt.u32 	%p478, %r2156, 2274;
	mov.u32 	%r2158, %tid.z;
	mad.lo.s32 	%r2159, %r2158, 2304, %r2156;
	setp.gt.u32 	%p479, %r2159, 4578;
	mul.lo.s32 	%r2161, %r2152, 36;
	mad.lo.s32 	%r2162, %r2158, 144, %r2161;
	add.s32 	%r2163, %r2155, 29;
	shr.u32 	%r2164, %r2163, 4;
	add.s32 	%r2165, %r2162, %r2164;
	setp.gt.u32 	%p480, %r2165, 287;
	setp.gt.u32 	%p481, %r59, 47;
	setp.gt.u32 	%p482, %r2153, 13;
	or.pred  	%p483, %p481, %p480;
	or.pred  	%p484, %p483, %p479;
	or.pred  	%p485, %p484, %p478;
	or.pred  	%p486, %p485, %p482;
	@%p486 bra 	$L__BB0_121;
	mov.u32 	%r2167, %tid.x;
	mad.lo.s32 	%r2168, %r2167, 42, 13;
	and.b32  	%r2169, %r2168, 15;
	mov.u32 	%r2170, %ctaid.x;
	mad.lo.s32 	%r2171, %r2170, 14, %r2169;
	setp.gt.u32 	%p487, %r2171, 28;
	or.pred  	%p488, %p30, %p487;
	mov.f32 	%f1161, 0f00000000;
	@%p488 bra 	$L__BB0_120;
	ld.param.u64 	%rd348, [default_function_kernel0_param_0];
	add.s32 	%r2173, %r334, %r60;
	cvta.to.global.u64 	%rd91, %rd348;
	mul.wide.s32 	%rd92, %r2173, 4;
	add.s64 	%rd93, %rd91, %rd92;
	ld.global.nc.f32 	%f1161, [%rd93];
$L__BB0_120:
	mov.u32 	%r2174, %tid.z;
	mov.u32 	%r2175, %tid.y;
	mul.lo.s32 	%r2176, %r2175, 576;
	mad.lo.s32 	%r2177, %r2174, 2304, %r2176;
	mov.u32 	%r2178, %tid.x;
	mad.lo.s32 	%r2179, %r2178, 42, %r2177;
	shl.b32 	%r2180, %r2179, 2;
	mov.u32 	%r2181, _ZZ24default_function_kernel0E15pad_temp_shared;
	add.s32 	%r2182, %r2181, %r2180;
	st.shared.f32 	[%r2182+116], %f1161;
$L__BB0_121:
	mov.u32 	%r2183, %tid.x;
	setp.gt.u32 	%p489, %r2183, 12;
	mov.u32 	%r2185, %tid.y;
	mul.lo.s32 	%r2186, %r2183, 42;
	mad.lo.s32 	%r2187, %r2185, 576, %r2186;
	setp.gt.u32 	%p490, %r2187, 2273;
	mov.u32 	%r2189, %tid.z;
	mad.lo.s32 	%r2190, %r2189, 2304, %r2187;
	setp.gt.u32 	%p491, %r2190, 4577;
	mul.lo.s32 	%r2192, %r2185, 36;
	mad.lo.s32 	%r2193, %r2189, 144, %r2192;
	add.s32 	%r2194, %r2186, 30;
	shr.u32 	%r2195, %r2194, 4;
	add.s32 	%r2196, %r2193, %r2195;
	setp.gt.u32 	%p492, %r2196, 287;
	setp.gt.u32 	%p493, %r61, 47;
	or.pred  	%p494, %p493, %p492;
	or.pred  	%p495, %p494, %p491;
	or.pred  	%p496, %p495, %p490;
	or.pred  	%p497, %p496, %p489;
	@%p497 bra 	$L__BB0_125;
	mov.u32 	%r2198, %tid.x;
	mad.lo.s32 	%r2199, %r2198, 42, 14;
	and.b32  	%r2200, %r2199, 14;
	mov.u32 	%r2201, %ctaid.x;
	mul.lo.s32 	%r2202, %r2201, 14;
	add.s32 	%r2203, %r2200, %r2202;
	setp.gt.u32 	%p498, %r2203, 28;
	or.b32  	%r2205, %r2200, %r2202;
	setp.eq.s32 	%p499, %r2205, 0;
	or.pred  	%p500, %p31, %p499;
	or.pred  	%p501, %p500, %p498;
	mov.f32 	%f1162, 0f00000000;
	@%p501 bra 	$L__BB0_124;
	ld.param.u64 	%rd349, [default_function_kernel0_param_0];
	add.s32 	%r2207, %r334, %r62;
	cvta.to.global.u64 	%rd94, %rd349;
	mul.wide.s32 	%rd95, %r2207, 4;
	add.s64 	%rd96, %rd94, %rd95;
	ld.global.nc.f32 	%f1162, [%rd96];
$L__BB0_124:
	mov.u32 	%r2208, %tid.z;
	mov.u32 	%r2209, %tid.y;
	mul.lo.s32 	%r2210, %r2209, 576;
	mad.lo.s32 	%r2211, %r2208, 2304, %r2210;
	mov.u32 	%r2212, %tid.x;
	mad.lo.s32 	%r2213, %r2212, 42, %r2211;
	shl.b32 	%r2214, %r2213, 2;
	mov.u32 	%r2215, _ZZ24default_function_kernel0E15pad_temp_shared;
	add.s32 	%r2216, %r2215, %r2214;
	st.shared.f32 	[%r2216+120], %f1162;
$L__BB0_125:
	mov.u32 	%r2217, %tid.y;
	mov.u32 	%r2218, %tid.x;
	mul.lo.s32 	%r2220, %r2218, 42;
	mad.lo.s32 	%r2221, %r2217, 576, %r2220;
	setp.gt.u32 	%p502, %r2221, 2272;
	mov.u32 	%r2223, %tid.z;
	mad.lo.s32 	%r2224, %r2223, 2304, %r2221;
	setp.gt.u32 	%p503, %r2224, 4576;
	mul.lo.s32 	%r2226, %r2217, 36;
	mad.lo.s32 	%r2227, %r2223, 144, %r2226;
	add.s32 	%r2228, %r2220, 31;
	shr.u32 	%r2229, %r2228, 4;
	add.s32 	%r2230, %r2227, %r2229;
	setp.gt.u32 	%p504, %r2230, 287;
	setp.gt.u32 	%p505, %r63, 47;
	setp.gt.u32 	%p506, %r2218, 12;
	or.pred  	%p507, %p505, %p504;
	or.pred  	%p508, %p507, %p503;
	or.pred  	%p509, %p508, %p502;
	or.pred  	%p510, %p509, %p506;
	@%p510 bra 	$L__BB0_129;
	mov.u32 	%r2232, %tid.x;
	mad.lo.s32 	%r2233, %r2232, 42, -1;
	and.b32  	%r2234, %r2233, 15;
	mov.u32 	%r2235, %ctaid.x;
	mad.lo.s32 	%r2236, %r2235, 14, %r2234;
	setp.gt.u32 	%p511, %r2236, 28;
	or.pred  	%p512, %p32, %p511;
	mov.f32 	%f1163, 0f00000000;
	@%p512 bra 	$L__BB0_128;
	ld.param.u64 	%rd350, [default_function_kernel0_param_0];
	add.s32 	%r2238, %r334, %r64;
	cvta.to.global.u64 	%rd97, %rd350;
	mul.wide.s32 	%rd98, %r2238, 4;
	add.s64 	%rd99, %rd97, %rd98;
	ld.global.nc.f32 	%f1163, [%rd99];
$L__BB0_128:
	mov.u32 	%r2239, %tid.z;
	mov.u32 	%r2240, %tid.y;
	mul.lo.s32 	%r2241, %r2240, 576;
	mad.lo.s32 	%r2242, %r2239, 2304, %r2241;
	mov.u32 	%r2243, %tid.x;
	mad.lo.s32 	%r2244, %r2243, 42, %r2242;
	shl.b32 	%r2245, %r2244, 2;
	mov.u32 	%r2246, _ZZ24default_function_kernel0E15pad_temp_shared;
	add.s32 	%r2247, %r2246, %r2245;
	st.shared.f32 	[%r2247+124], %f1163;
$L__BB0_129:
	mov.u32 	%r2248, %tid.y;
	mov.u32 	%r2249, %tid.x;
	mul.lo.s32 	%r2251, %r2249, 42;
	mad.lo.s32 	%r2252, %r2248, 576, %r2251;
	setp.gt.u32 	%p513, %r2252, 2271;
	mov.u32 	%r2254, %tid.z;
	mad.lo.s32 	%r2255, %r2254, 2304, %r2252;
	setp.gt.u32 	%p514, %r2255, 4575;
	mul.lo.s32 	%r2257, %r2248, 36;
	mad.lo.s32 	%r2258, %r2254, 144, %r2257;
	add.s32 	%r2259, %r2251, 32;
	shr.u32 	%r2260, %r2259, 4;
	add.s32 	%r2261, %r2258, %r2260;
	setp.gt.u32 	%p515, %r2261, 287;
	setp.gt.u32 	%p516, %r65, 47;
	setp.gt.u32 	%p517, %r2249, 12;
	or.pred  	%p518, %p516, %p515;
	or.pred  	%p519, %p518, %p514;
	or.pred  	%p520, %p519, %p513;
	or.pred  	%p521, %p520, %p517;
	@%p521 bra 	$L__BB0_133;
	mov.u32 	%r2263, %tid.x;
	mul.lo.s32 	%r2264, %r2263, 10;
	and.b32  	%r2265, %r2264, 14;
	mov.u32 	%r2266, %ctaid.x;
	mul.lo.s32 	%r2267, %r2266, 14;
	add.s32 	%r2268, %r2265, %r2267;
	setp.gt.u32 	%p522, %r2268, 28;
	or.b32  	%r2270, %r2265, %r2267;
	setp.eq.s32 	%p523, %r2270, 0;
	or.pred  	%p524, %p33, %p523;
	or.pred  	%p525, %p524, %p522;
	mov.f32 	%f1164, 0f00000000;
	@%p525 bra 	$L__BB0_132;
	ld.param.u64 	%rd351, [default_function_kernel0_param_0];
	add.s32 	%r2272, %r334, %r66;
	cvta.to.global.u64 	%rd100, %rd351;
	mul.wide.s32 	%rd101, %r2272, 4;
	add.s64 	%rd102, %rd100, %rd101;
	ld.global.nc.f32 	%f1164, [%rd102];
$L__BB0_132:
	mov.u32 	%r2273, %tid.z;
	mov.u32 	%r2274, %tid.y;
	mul.lo.s32 	%r2275, %r2274, 576;
	mad.lo.s32 	%r2276, %r2273, 2304, %r2275;
	mov.u32 	%r2277, %tid.x;
	mad.lo.s32 	%r2278, %r2277, 42, %r2276;
	shl.b32 	%r2279, %r2278, 2;
	mov.u32 	%r2280, _ZZ24default_function_kernel0E15pad_temp_shared;
	add.s32 	%r2281, %r2280, %r2279;
	st.shared.f32 	[%r2281+128], %f1164;
$L__BB0_133:
	mov.u32 	%r2282, %tid.y;
	mov.u32 	%r2283, %tid.x;
	mul.lo.s32 	%r2285, %r2283, 42;
	mad.lo.s32 	%r2286, %r2282, 576, %r2285;
	setp.gt.u32 	%p526, %r2286, 2270;
	mov.u32 	%r2288, %tid.z;
	mad.lo.s32 	%r2289, %r2288, 2304, %r2286;
	setp.gt.u32 	%p527, %r2289, 4574;
	mul.lo.s32 	%r2291, %r2282, 36;
	mad.lo.s32 	%r2292, %r2288, 144, %r2291;
	add.s32 	%r2293, %r2285, 33;
	shr.u32 	%r2294, %r2293, 4;
	add.s32 	%r2295, %r2292, %r2294;
	setp.gt.u32 	%p528, %r2295, 287;
	setp.gt.u32 	%p529, %r67, 47;
	setp.gt.u32 	%p530, %r2283, 12;
	or.pred  	%p531, %p529, %p528;
	or.pred  	%p532, %p531, %p527;
	or.pred  	%p533, %p532, %p526;
	or.pred  	%p534, %p533, %p530;
	@%p534 bra 	$L__BB0_137;
	mov.u32 	%r2297, %tid.x;
	mul.lo.s32 	%r2298, %r2297, 42;
	or.b32  	%r2299, %r2298, 1;
	and.b32  	%r2300, %r2299, 15;
	mov.u32 	%r2301, %ctaid.x;
	mad.lo.s32 	%r2302, %r2301, 14, %r2300;
	setp.gt.u32 	%p535, %r2302, 28;
	or.pred  	%p536, %p34, %p535;
	mov.f32 	%f1165, 0f00000000;
	@%p536 bra 	$L__BB0_136;
	ld.param.u64 	%rd352, [default_function_kernel0_param_0];
	add.s32 	%r2304, %r334, %r68;
	cvta.to.global.u64 	%rd103, %rd352;
	mul.wide.s32 	%rd104, %r2304, 4;
	add.s64 	%rd105, %rd103, %rd104;
	ld.global.nc.f32 	%f1165, [%rd105];
$L__BB0_136:
	mov.u32 	%r2305, %tid.z;
	mov.u32 	%r2306, %tid.y;
	mul.lo.s32 	%r2307, %r2306, 576;
	mad.lo.s32 	%r2308, %r2305, 2304, %r2307;
	mov.u32 	%r2309, %tid.x;
	mad.lo.s32 	%r2310, %r2309, 42, %r2308;
	shl.b32 	%r2311, %r2310, 2;
	mov.u32 	%r2312, _ZZ24default_function_kernel0E15pad_temp_shared;
	add.s32 	%r2313, %r2312, %r2311;
	st.shared.f32 	[%r2313+132], %f1165;
$L__BB0_137:
	mov.u32 	%r2314, %tid.y;
	mov.u32 	%r2315, %tid.x;
	mul.lo.s32 	%r2317, %r2315, 42;
	mad.lo.s32 	%r2318, %r2314, 576, %r2317;
	setp.gt.u32 	%p537, %r2318, 2269;
	mov.u32 	%r2320, %tid.z;
	mad.lo.s32 	%r2321, %r2320, 2304, %r2318;
	setp.gt.u32 	%p538, %r2321, 4573;
	mul.lo.s32 	%r2323, %r2314, 36;
	mad.lo.s32 	%r2324, %r2320, 144, %r2323;
	add.s32 	%r2325, %r2317, 34;
	shr.u32 	%r2326, %r2325, 4;
	add.s32 	%r2327, %r2324, %r2326;
	setp.gt.u32 	%p539, %r2327, 287;
	setp.gt.u32 	%p540, %r69, 47;
	setp.gt.u32 	%p541, %r2315, 12;
	or.pred  	%p542, %p540, %p539;
	or.pred  	%p543, %p542, %p538;
	or.pred  	%p544, %p543, %p537;
	or.pred  	%p545, %p544, %p541;
	@%p545 bra 	$L__BB0_141;
	mov.u32 	%r2329, %tid.x;
	mad.lo.s32 	%r2330, %r2329, 42, 2;
	and.b32  	%r2331, %r2330, 14;
	mov.u32 	%r2332, %ctaid.x;
	mul.lo.s32 	%r2333, %r2332, 14;
	add.s32 	%r2334, %r2331, %r2333;
	setp.gt.u32 	%p546, %r2334, 28;
	or.b32  	%r2336, %r2331, %r2333;
	setp.eq.s32 	%p547, %r2336, 0;
	or.pred  	%p548, %p35, %p547;
	or.pred  	%p549, %p548, %p546;
	mov.f32 	%f1166, 0f00000000;
	@%p549 bra 	$L__BB0_140;
	ld.param.u64 	%rd353, [default_function_kernel0_param_0];
	add.s32 	%r2338, %r334, %r70;
	cvta.to.global.u64 	%rd106, %rd353;
	mul.wide.s32 	%rd107, %r2338, 4;
	add.s64 	%rd108, %rd106, %rd107;
	ld.global.nc.f32 	%f1166, [%rd108];
$L__BB0_140:
	mov.u32 	%r2339, %tid.z;
	mov.u32 	%r2340, %tid.y;
	mul.lo.s32 	%r2341, %r2340, 576;
	mad.lo.s32 	%r2342, %r2339, 2304, %r2341;
	mov.u32 	%r2343, %tid.x;
	mad.lo.s32 	%r2344, %r2343, 42, %r2342;
	shl.b32 	%r2345, %r2344, 2;
	mov.u32 	%r2346, _ZZ24default_function_kernel0E15pad_temp_shared;
	add.s32 	%r2347, %r2346, %r2345;
	st.shared.f32 	[%r2347+136], %f1166;
$L__BB0_141:
	mov.u32 	%r2348, %tid.y;
	mov.u32 	%r2349, %tid.x;
	mul.lo.s32 	%r2351, %r2349, 42;
	mad.lo.s32 	%r2352, %r2348, 576, %r2351;
	setp.gt.u32 	%p550, %r2352, 2268;
	mov.u32 	%r2354, %tid.z;
	mad.lo.s32 	%r2355, %r2354, 2304, %r2352;
	setp.gt.u32 	%p551, %r2355, 4572;
	mul.lo.s32 	%r2357, %r2348, 36;
	mad.lo.s32 	%r2358, %r2354, 144, %r2357;
	add.s32 	%r2359, %r2351, 35;
	shr.u32 	%r2360, %r2359, 4;
	add.s32 	%r2361, %r2358, %r2360;
	setp.gt.u32 	%p552, %r2361, 287;
	setp.gt.u32 	%p553, %r71, 47;
	setp.gt.u32 	%p554, %r2349, 12;
	or.pred  	%p555, %p553, %p552;
	or.pred  	%p556, %p555, %p551;
	or.pred  	%p557, %p556, %p550;
	or.pred  	%p558, %p557, %p554;
	@%p558 bra 	$L__BB0_145;
	mov.u32 	%r2363, %tid.x;
	mad.lo.s32 	%r2364, %r2363, 42, 3;
	and.b32  	%r2365, %r2364, 15;
	mov.u32 	%r2366, %ctaid.x;
	mad.lo.s32 	%r2367, %r2366, 14, %r2365;
	setp.gt.u32 	%p559, %r2367, 28;
	or.pred  	%p560, %p36, %p559;
	mov.f32 	%f1167, 0f00000000;
	@%p560 bra 	$L__BB0_144;
	ld.param.u64 	%rd354, [default_function_kernel0_param_0];
	add.s32 	%r2369, %r334, %r72;
	cvta.to.global.u64 	%rd109, %rd354;
	mul.wide.s32 	%rd110, %r2369, 4;
	add.s64 	%rd111, %rd109, %rd110;
	ld.global.nc.f32 	%f1167, [%rd111];
$L__BB0_144:
	mov.u32 	%r2370, %tid.z;
	mov.u32 	%r2371, %tid.y;
	mul.lo.s32 	%r2372, %r2371, 576;
	mad.lo.s32 	%r2373, %r2370, 2304, %r2372;
	mov.u32 	%r2374, %tid.x;
	mad.lo.s32 	%r2375, %r2374, 42, %r2373;
	shl.b32 	%r2376, %r2375, 2;
	mov.u32 	%r2377, _ZZ24default_function_kernel0E15pad_temp_shared;
	add.s32 	%r2378, %r2377, %r2376;
	st.shared.f32 	[%r2378+140], %f1167;
$L__BB0_145:
	mov.u32 	%r2379, %tid.y;
	mov.u32 	%r2380, %tid.x;
	mul.lo.s32 	%r2382, %r2380, 42;
	mad.lo.s32 	%r2383, %r2379, 576, %r2382;
	setp.gt.u32 	%p561, %r2383, 2267;
	mov.u32 	%r2385, %tid.z;
	mad.lo.s32 	%r2386, %r2385, 2304, %r2383;
	setp.gt.u32 	%p562, %r2386, 4571;
	mul.lo.s32 	%r2388, %r2379, 36;
	mad.lo.s32 	%r2389, %r2385, 144, %r2388;
	add.s32 	%r2390, %r2382, 36;
	shr.u32 	%r2391, %r2390, 4;
	add.s32 	%r2392, %r2389, %r2391;
	setp.gt.u32 	%p563, %r2392, 287;
	setp.gt.u32 	%p564, %r73, 47;
	setp.gt.u32 	%p565, %r2380, 12;
	or.pred  	%p566, %p564, %p563;
	or.pred  	%p567, %p566, %p562;
	or.pred  	%p568, %p567, %p561;
	or.pred  	%p569, %p568, %p565;
	@%p569 bra 	$L__BB0_149;
	mov.u32 	%r2394, %tid.x;
	mad.lo.s32 	%r2395, %r2394, 42, 4;
	and.b32  	%r2396, %r2395, 14;
	mov.u32 	%r2397, %ctaid.x;
	mul.lo.s32 	%r2398, %r2397, 14;
	add.s32 	%r2399, %r2396, %r2398;
	setp.gt.u32 	%p570, %r2399, 28;
	or.b32  	%r2401, %r2396, %r2398;
	setp.eq.s32 	%p571, %r2401, 0;
	or.pred  	%p572, %p37, %p571;
	or.pred  	%p573, %p572, %p570;
	mov.f32 	%f1168, 0f00000000;
	@%p573 bra 	$L__BB0_148;
	ld.param.u64 	%rd355, [default_function_kernel0_param_0];
	add.s32 	%r2403, %r334, %r74;
	cvta.to.global.u64 	%rd112, %rd355;
	mul.wide.s32 	%rd113, %r2403, 4;
	add.s64 	%rd114, %rd112, %rd113;
	ld.global.nc.f32 	%f1168, [%rd114];
$L__BB0_148:
	mov.u32 	%r2404, %tid.z;
	mov.u32 	%r2405, %tid.y;
	mul.lo.s32 	%r2406, %r2405, 576;
	mad.lo.s32 	%r2407, %r2404, 2304, %r2406;
	mov.u32 	%r2408, %tid.x;
	mad.lo.s32 	%r2409, %r2408, 42, %r2407;
	shl.b32 	%r2410, %r2409, 2;
	mov.u32 	%r2411, _ZZ24default_function_kernel0E15pad_temp_shared;
	add.s32 	%r2412, %r2411, %r2410;
	st.shared.f32 	[%r2412+144], %f1168;
$L__BB0_149:
	mov.u32 	%r2413, %tid.y;
	mov.u32 	%r2414, %tid.x;
	mul.lo.s32 	%r2416, %r2414, 42;
	mad.lo.s32 	%r2417, %r2413, 576, %r2416;
	setp.gt.u32 	%p574, %r2417, 2266;
	mov.u32 	%r2419, %tid.z;
	mad.lo.s32 	%r2420, %r2419, 2304, %r2417;
	setp.gt.u32 	%p575, %r2420, 4570;
	mul.lo.s32 	%r2422, %r2413, 36;
	mad.lo.s32 	%r2423, %r2419, 144, %r2422;
	add.s32 	%r2424, %r2416, 37;
	shr.u32 	%r2425, %r2424, 4;
	add.s32 	%r2426, %r2423, %r2425;
	setp.gt.u32 	%p576, %r2426, 287;
	setp.gt.u32 	%p577, %r75, 47;
	setp.gt.u32 	%p578, %r2414, 12;
	or.pred  	%p579, %p577, %p576;
	or.pred  	%p580, %p579, %p575;
	or.pred  	%p581, %p580, %p574;
	or.pred  	%p582, %p581, %p578;
	@%p582 bra 	$L__BB0_153;
	mov.u32 	%r2428, %tid.x;
	mad.lo.s32 	%r2429, %r2428, 42, 5;
	and.b32  	%r2430, %r2429, 15;
	mov.u32 	%r2431, %ctaid.x;
	mad.lo.s32 	%r2432, %r2431, 14, %r2430;
	setp.gt.u32 	%p583, %r2432, 28;
	or.pred  	%p584, %p38, %p583;
	mov.f32 	%f1169, 0f00000000;
	@%p584 bra 	$L__BB0_152;
	ld.param.u64 	%rd356, [default_function_kernel0_param_0];
	add.s32 	%r2434, %r334, %r76;
	cvta.to.global.u64 	%rd115, %rd356;
	mul.wide.s32 	%rd116, %r2434, 4;
	add.s64 	%rd117, %rd115, %rd116;
	ld.global.nc.f32 	%f1169, [%rd117];
$L__BB0_152:
	mov.u32 	%r2435, %tid.z;
	mov.u32 	%r2436, %tid.y;
	mul.lo.s32 	%r2437, %r2436, 576;
	mad.lo.s32 	%r2438, %r2435, 2304, %r2437;
	mov.u32 	%r2439, %tid.x;
	mad.lo.s32 	%r2440, %r2439, 42, %r2438;
	shl.b32 	%r2441, %r2440, 2;
	mov.u32 	%r2442, _ZZ24default_function_kernel0E15pad_temp_shared;
	add.s32 	%r2443, %r2442, %r2441;
	st.shared.f32 	[%r2443+148], %f1169;
$L__BB0_153:
	mov.u32 	%r2444, %tid.y;
	mov.u32 	%r2445, %tid.x;
	mul.lo.s32 	%r2447, %r2445, 42;
	mad.lo.s32 	%r2448, %r2444, 576, %r2447;
	setp.gt.u32 	%p585, %r2448, 2265;
	mov.u32 	%r2450, %tid.z;
	mad.lo.s32 	%r2451, %r2450, 2304, %r2448;
	setp.gt.u32 	%p586, %r2451, 4569;
	mul.lo.s32 	%r2453, %r2444, 36;
	mad.lo.s32 	%r2454, %r2450, 144, %r2453;
	add.s32 	%r2455, %r2447, 38;
	shr.u32 	%r2456, %r2455, 4;
	add.s32 	%r2457, %r2454, %r2456;
	setp.gt.u32 	%p587, %r2457, 287;
	setp.gt.u32 	%p588, %r77, 47;
	setp.gt.u32 	%p589, %r2445, 12;
	or.pred  	%p590, %p588, %p587;
	or.pred  	%p591, %p590, %p586;
	or.pred  	%p592, %p591, %p585;
	or.pred  	%p593, %p592, %p589;
	@%p593 bra 	$L__BB0_157;
	mov.u32 	%r2459, %tid.x;
	mad.lo.s32 	%r2460, %r2459, 42, 6;
	and.b32  	%r2461, %r2460, 14;
	mov.u32 	%r2462, %ctaid.x;
	mul.lo.s32 	%r2463, %r2462, 14;
	add.s32 	%r2464, %r2461, %r2463;
	setp.gt.u32 	%p594, %r2464, 28;
	or.b32  	%r2466, %r2461, %r2463;
	setp.eq.s32 	%p595, %r2466, 0;
	or.pred  	%p596, %p39, %p595;
	or.pred  	%p597, %p596, %p594;
	mov.f32 	%f1170, 0f00000000;
	@%p597 bra 	$L__BB0_156;
	ld.param.u64 	%rd357, [default_function_kernel0_param_0];
	add.s32 	%r2468, %r334, %r78;
	cvta.to.global.u64 	%rd118, %rd357;
	mul.wide.s32 	%rd119, %r2468, 4;
	add.s64 	%rd120, %rd118, %rd119;
	ld.global.nc.f32 	%f1170, [%rd120];
$L__BB0_156:
	mov.u32 	%r2469, %tid.z;
	mov.u32 	%r2470, %tid.y;
	mul.lo.s32 	%r2471, %r2470, 576;
	mad.lo.s32 	%r2472, %r2469, 2304, %r2471;
	mov.u32 	%r2473, %tid.x;
	mad.lo.s32 	%r2474, %r2473, 42, %r2472;
	shl.b32 	%r2475, %r2474, 2;
	mov.u32 	%r2476, _ZZ24default_function_kernel0E15pad_temp_shared;
	add.s32 	%r2477, %r2476, %r2475;
	st.shared.f32 	[%r2477+152], %f1170;
$L__BB0_157:
	mov.u32 	%r2478, %tid.y;
	mov.u32 	%r2479, %tid.x;
	mul.lo.s32 	%r2481, %r2479, 42;
	mad.lo.s32 	%r2482, %r2478, 576, %r2481;
	setp.gt.u32 	%p598, %r2482, 2264;
	mov.u32 	%r2484, %tid.z;
	mad.lo.s32 	%r2485, %r2484, 2304, %r2482;
	setp.gt.u32 	%p599, %r2485, 4568;
	mul.lo.s32 	%r2487, %r2478, 36;
	mad.lo.s32 	%r2488, %r2484, 144, %r2487;
	add.s32 	%r2489, %r2481, 39;
	shr.u32 	%r2490, %r2489, 4;
	add.s32 	%r2491, %r2488, %r2490;
	setp.gt.u32 	%p600, %r2491, 287;
	setp.gt.u32 	%p601, %r79, 47;
	setp.gt.u32 	%p602, %r2479, 12;
	or.pred  	%p603, %p601, %p600;
	or.pred  	%p604, %p603, %p599;
	or.pred  	%p605, %p604, %p598;
	or.pred  	%p606, %p605, %p602;
	@%p606 bra 	$L__BB0_161;
	mov.u32 	%r2493, %tid.x;
	mad.lo.s32 	%r2494, %r2493, 42, 7;
	and.b32  	%r2495, %r2494, 15;
	mov.u32 	%r2496, %ctaid.x;
	mad.lo.s32 	%r2497, %r2496, 14, %r2495;
	setp.gt.u32 	%p607, %r2497, 28;
	or.pred  	%p608, %p40, %p607;
	mov.f32 	%f1171, 0f00000000;
	@%p608 bra 	$L__BB0_160;
	ld.param.u64 	%rd358, [default_function_kernel0_param_0];
	add.s32 	%r2499, %r334, %r80;
	cvta.to.global.u64 	%rd121, %rd358;
	mul.wide.s32 	%rd122, %r2499, 4;
	add.s64 	%rd123, %rd121, %rd122;
	ld.global.nc.f32 	%f1171, [%rd123];
$L__BB0_160:
	mov.u32 	%r2500, %tid.z;
	mov.u32 	%r2501, %tid.y;
	mul.lo.s32 	%r2502, %r2501, 576;
	mad.lo.s32 	%r2503, %r2500, 2304, %r2502;
	mov.u32 	%r2504, %tid.x;
	mad.lo.s32 	%r2505, %r2504, 42, %r2503;
	shl.b32 	%r2506, %r2505, 2;
	mov.u32 	%r2507, _ZZ24default_function_kernel0E15pad_temp_shared;
	add.s32 	%r2508, %r2507, %r2506;
	st.shared.f32 	[%r2508+156], %f1171;
$L__BB0_161:
	mov.u32 	%r2509, %tid.y;
	mov.u32 	%r2510, %tid.x;
	mul.lo.s32 	%r2512, %r2510, 42;
	mad.lo.s32 	%r2513, %r2509, 576, %r2512;
	setp.gt.u32 	%p609, %r2513, 2263;
	mov.u32 	%r2515, %tid.z;
	mad.lo.s32 	%r2516, %r2515, 2304, %r2513;
	setp.gt.u32 	%p610, %r2516, 4567;
	mul.lo.s32 	%r2518, %r2509, 36;
	mad.lo.s32 	%r2519, %r2515, 144, %r2518;
	add.s32 	%r2520, %r2512, 40;
	shr.u32 	%r2521, %r2520, 4;
	add.s32 	%r2522, %r2519, %r2521;
	setp.gt.u32 	%p611, %r2522, 287;
	setp.gt.u32 	%p612, %r81, 47;
	setp.gt.u32 	%p613, %r2510, 12;
	or.pred  	%p614, %p612, %p611;
	or.pred  	%p615, %p614, %p610;
	or.pred  	%p616, %p615, %p609;
	or.pred  	%p617, %p616, %p613;
	@%p617 bra 	$L__BB0_165;
	mov.u32 	%r2524, %tid.x;
	mul.lo.s32 	%r2525, %r2524, 10;
	and.b32  	%r2526, %r2525, 14;
	xor.b32  	%r2527, %r2526, 8;
	mov.u32 	%r2528, %ctaid.x;
	mul.lo.s32 	%r2529, %r2528, 14;
	add.s32 	%r2530, %r2527, %r2529;
	setp.gt.u32 	%p618, %r2530, 28;
	or.b32  	%r2532, %r2527, %r2529;
	setp.eq.s32 	%p619, %r2532, 0;
	or.pred  	%p620, %p41, %p619;
	or.pred  	%p621, %p620, %p618;
	mov.f32 	%f1172, 0f00000000;
	@%p621 bra 	$L__BB0_164;
	ld.param.u64 	%rd359, [default_function_kernel0_param_0];
	add.s32 	%r2534, %r334, %r82;
	cvta.to.global.u64 	%rd124, %rd359;
	mul.wide.s32 	%rd125, %r2534, 4;
	add.s64 	%rd126, %rd124, %rd125;
	ld.global.nc.f32 	%f1172, [%rd126];
$L__BB0_164:
	mov.u32 	%r2535, %tid.z;
	mov.u32 	%r2536, %tid.y;
	mul.lo.s32 	%r2537, %r2536, 576;
	mad.lo.s32 	%r2538, %r2535, 2304, %r2537;
	mov.u32 	%r2539, %tid.x;
	mad.lo.s32 	%r2540, %r2539, 42, %r2538;
	shl.b32 	%r2541, %r2540, 2;
	mov.u32 	%r2542, _ZZ24default_function_kernel0E15pad_temp_shared;
	add.s32 	%r2543, %r2542, %r2541;
	st.shared.f32 	[%r2543+160], %f1172;
$L__BB0_165:
	mov.u32 	%r2544, %tid.y;
	mov.u32 	%r2545, %tid.x;
	mul.lo.s32 	%r2547, %r2545, 42;
	mad.lo.s32 	%r2548, %r2544, 576, %r2547;
	setp.gt.u32 	%p622, %r2548, 2262;
	mov.u32 	%r2550, %tid.z;
	mad.lo.s32 	%r2551, %r2550, 2304, %r2548;
	setp.gt.u32 	%p623, %r2551, 4566;
	mul.lo.s32 	%r2553, %r2544, 36;
	mad.lo.s32 	%r2554, %r2550, 144, %r2553;
	add.s32 	%r2555, %r2547, 41;
	shr.u32 	%r2556, %r2555, 4;
	add.s32 	%r2557, %r2554, %r2556;
	setp.gt.u32 	%p624, %r2557, 287;
	setp.gt.u32 	%p625, %r83, 47;
	setp.gt.u32 	%p626, %r2545, 12;
	or.pred  	%p627, %p625, %p624;
	or.pred  	%p628, %p627, %p623;
	or.pred  	%p629, %p628, %p622;
	or.pred  	%p630, %p629, %p626;
	@%p630 bra 	$L__BB0_169;
	mov.u32 	%r2559, %tid.x;
	mad.lo.s32 	%r2560, %r2559, 42, 9;
	and.b32  	%r2561, %r2560, 15;
	mov.u32 	%r2562, %ctaid.x;
	mad.lo.s32 	%r2563, %r2562, 14, %r2561;
	setp.gt.u32 	%p631, %r2563, 28;
	or.pred  	%p632, %p42, %p631;
	mov.f32 	%f1173, 0f00000000;
	@%p632 bra 	$L__BB0_168;
	ld.param.u64 	%rd360, [default_function_kernel0_param_0];
	add.s32 	%r2565, %r334, %r84;
	cvta.to.global.u64 	%rd127, %rd360;
	mul.wide.s32 	%rd128, %r2565, 4;
	add.s64 	%rd129, %rd127, %rd128;
	ld.global.nc.f32 	%f1173, [%rd129];
$L__BB0_168:
	mov.u32 	%r2566, %tid.z;
	mov.u32 	%r2567, %tid.y;
	mul.lo.s32 	%r2568, %r2567, 576;
	mad.lo.s32 	%r2569, %r2566, 2304, %r2568;
	mov.u32 	%r2570, %tid.x;
	mad.lo.s32 	%r2571, %r2570, 42, %r2569;
	shl.b32 	%r2572, %r2571, 2;
	mov.u32 	%r2573, _ZZ24default_function_kernel0E15pad_temp_shared;
	add.s32 	%r2574, %r2573, %r2572;
	st.shared.f32 	[%r2574+164], %f1173;
$L__BB0_169:
	mov.u32 	%r2575, %tid.y;
	mov.u32 	%r2576, %tid.x;
	mul.lo.s32 	%r2578, %r2576, 62;
	mad.lo.s32 	%r2579, %r2575, 864, %r2578;
	setp.gt.u32 	%p633, %r2579, 3455;
	mov.u32 	%r2581, %tid.z;
	mad.lo.s32 	%r2582, %r2581, 3456, %r2579;
	setp.gt.u32 	%p634, %r2582, 6911;
	setp.gt.u32 	%p635, %r87, 2303;
	setp.gt.u32 	%p636, %r86, 767;
	setp.gt.u32 	%p637, %r85, 15;
	setp.gt.u32 	%p638, %r2576, 13;
	or.pred  	%p639, %p637, %p636;
	or.pred  	%p640, %p639, %p635;
	or.pred  	%p641, %p640, %p634;
	or.pred  	%p642, %p641, %p633;
	or.pred  	%p643, %p642, %p638;
	@%p643 bra 	$L__BB0_171;
	ld.param.u64 	%rd361, [default_function_kernel0_param_1];
	mov.u32 	%r2586, %ctaid.z;
	mov.u32 	%r2587, %tid.z;
	mul.lo.s32 	%r2588, %r2587, 13824;
	mad.lo.s32 	%r2589, %r2586, 27648, %r2588;
	mov.u32 	%r2590, %tid.y;
	mad.lo.s32 	%r2591, %r2590, 3456, %r2589;
	mad.lo.s32 	%r2592, %r4213, 432, %r2591;
	add.s32 	%r2593, %r2592, %r88;
	cvta.to.global.u64 	%rd130, %rd361;
	mul.wide.u32 	%rd131, %r2593, 4;
	add.s64 	%rd132, %rd130, %rd131;
	ld.global.nc.f32 	%f152, [%rd132];
	mul.lo.s32 	%r2594, %r2590, 864;
	mad.lo.s32 	%r2595, %r2587, 3456, %r2594;
	mov.u32 	%r2596, %tid.x;
	mad.lo.s32 	%r2597, %r2596, 62, %r2595;
	shl.b32 	%r2598, %r2597, 2;
	mov.u32 	%r2599, _ZZ24default_function_kernel0E13kernel_shared;
	add.s32 	%r2600, %r2599, %r2598;
	st.shared.f32 	[%r2600], %f152;
$L__BB0_171:
	mov.u32 	%r2601, %tid.y;
	mov.u32 	%r2602, %tid.x;
	mul.lo.s32 	%r2604, %r2602, 62;
	mad.lo.s32 	%r2605, %r2601, 864, %r2604;
	setp.gt.u32 	%p644, %r2605, 3454;
	mov.u32 	%r2607, %tid.z;
	mad.lo.s32 	%r2608, %r2607, 3456, %r2605;
	setp.gt.u32 	%p645, %r2608, 6910;
	setp.gt.u32 	%p646, %r91, 2303;
	setp.gt.u32 	%p647, %r90, 767;
	setp.gt.u32 	%p648, %r89, 15;
	setp.gt.u32 	%p649, %r2602, 13;
	or.pred  	%p650, %p648, %p647;
	or.pred  	%p651, %p650, %p646;
	or.pred  	%p652, %p651, %p645;
	or.pred  	%p653, %p652, %p644;
	or.pred  	%p654, %p653, %p649;
	@%p654 bra 	$L__BB0_173;
	ld.param.u64 	%rd362, [default_function_kernel0_param_1];
	mov.u32 	%r2612, %ctaid.z;
	mov.u32 	%r2613, %tid.z;
	mul.lo.s32 	%r2614, %r2613, 13824;
	mad.lo.s32 	%r2615, %r2612, 27648, %r2614;
	mov.u32 	%r2616, %tid.y;
	mad.lo.s32 	%r2617, %r2616, 3456, %r2615;
	mad.lo.s32 	%r2618, %r4213, 432, %r2617;
	add.s32 	%r2619, %r2618, %r92;
	cvta.to.global.u64 	%rd133, %rd362;
	mul.wide.u32 	%rd134, %r2619, 4;
	add.s64 	%rd135, %rd133, %rd134;
	ld.global.nc.f32 	%f153, [%rd135];
	mul.lo.s32 	%r2620, %r2616, 864;
	mad.lo.s32 	%r2621, %r2613, 3456, %r2620;
	mov.u32 	%r2622, %tid.x;
	mad.lo.s32 	%r2623, %r2622, 62, %r2621;
	shl.b32 	%r2624, %r2623, 2;
	mov.u32 	%r2625, _ZZ24default_function_kernel0E13kernel_shared;
	add.s32 	%r2626, %r2625, %r2624;
	st.shared.f32 	[%r2626+4], %f153;
$L__BB0_173:
	mov.u32 	%r2627, %tid.y;
	mov.u32 	%r2628, %tid.x;
	mul.lo.s32 	%r2630, %r2628, 62;
	mad.lo.s32 	%r2631, %r2627, 864, %r2630;
	setp.gt.u32 	%p655, %r2631, 3453;
	mov.u32 	%r2633, %tid.z;
	mad.lo.s32 	%r2634, %r2633, 3456, %r2631;
	setp.gt.u32 	%p656, %r2634, 6909;
	setp.gt.u32 	%p657, %r95, 2303;
	setp.gt.u32 	%p658, %r94, 767;
	setp.gt.u32 	%p659, %r93, 15;
	setp.gt.u32 	%p660, %r2628, 13;
	or.pred  	%p661, %p659, %p658;
	or.pred  	%p662, %p661, %p657;
	or.pred  	%p663, %p662, %p656;
	or.pred  	%p664, %p663, %p655;
	or.pred  	%p665, %p664, %p660;
	@%p665 bra 	$L__BB0_175;
	ld.param.u64 	%rd363, [default_function_kernel0_param_1];
	mov.u32 	%r2638, %ctaid.z;
	mov.u32 	%r2639, %tid.z;
	mul.lo.s32 	%r2640, %r2639, 13824;
	mad.lo.s32 	%r2641, %r2638, 27648, %r2640;
	mov.u32 	%r2642, %tid.y;
	mad.lo.s32 	%r2643, %r2642, 3456, %r2641;
	mad.lo.s32 	%r2644, %r4213, 432, %r2643;
	add.s32 	%r2645, %r2644, %r96;
	cvta.to.global.u64 	%rd136, %rd363;
	mul.wide.u32 	%rd137, %r2645, 4;
	add.s64 	%rd138, %rd136, %rd137;
	ld.global.nc.f32 	%f154, [%rd138];
	mul.lo.s32 	%r2646, %r2642, 864;
	mad.lo.s32 	%r2647, %r2639, 3456, %r2646;
	mov.u32 	%r2648, %tid.x;
	mad.lo.s32 	%r2649, %r2648, 62, %r2647;
	shl.b32 	%r2650, %r2649, 2;
	mov.u32 	%r2651, _ZZ24default_function_kernel0E13kernel_shared;
	add.s32 	%r2652, %r2651, %r2650;
	st.shared.f32 	[%r2652+8], %f154;
$L__BB0_175:
	mov.u32 	%r2653, %tid.y;
	mov.u32 	%r2654, %tid.x;
	mul.lo.s32 	%r2656, %r2654, 62;
	mad.lo.s32 	%r2657, %r2653, 864, %r2656;
	setp.gt.u32 	%p666, %r2657, 3452;
	mov.u32 	%r2659, %tid.z;
	mad.lo.s32 	%r2660, %r2659, 3456, %r2657;
	setp.gt.u32 	%p667, %r2660, 6908;
	setp.gt.u32 	%p668, %r99, 2303;
	setp.gt.u32 	%p669, %r98, 767;
	setp.gt.u32 	%p670, %r97, 15;
	setp.gt.u32 	%p671, %r2654, 13;
	or.pred  	%p672, %p670, %p669;
	or.pred  	%p673, %p672, %p668;
	or.pred  	%p674, %p673, %p667;
	or.pred  	%p675, %p674, %p666;
	or.pred  	%p676, %p675, %p671;
	@%p676 bra 	$L__BB0_177;
	ld.param.u64 	%rd364, [default_function_kernel0_param_1];
	mov.u32 	%r2664, %ctaid.z;
	mov.u32 	%r2665, %tid.z;
	mul.lo.s32 	%r2666, %r2665, 13824;
	mad.lo.s32 	%r2667, %r2664, 27648, %r2666;
	mov.u32 	%r2668, %tid.y;
	mad.lo.s32 	%r2669, %r2668, 3456, %r2667;
	mad.lo.s32 	%r2670, %r4213, 432, %r2669;
	add.s32 	%r2671, %r2670, %r100;
	cvta.to.global.u64 	%rd139, %rd364;
	mul.wide.u32 	%rd140, %r2671, 4;
	add.s64 	%rd141, %rd139, %rd140;
	ld.global.nc.f32 	%f155, [%rd141];
	mul.lo.s32 	%r2672, %r2668, 864;
	mad.lo.s32 	%r2673, %r2665, 3456, %r2672;
	mov.u32 	%r2674, %tid.x;
	mad.lo.s32 	%r2675, %r2674, 62, %r2673;
	shl.b32 	%r2676, %r2675, 2;
	mov.u32 	%r2677, _ZZ24default_function_kernel0E13kernel_shared;
	add.s32 	%r2678, %r2677, %r2676;
	st.shared.f32 	[%r2678+12], %f155;
$L__BB0_177:
	mov.u32 	%r2679, %tid.y;
	mov.u32 	%r2680, %tid.x;
	mul.lo.s32 	%r2682, %r2680, 62;
	mad.lo.s32 	%r2683, %r2679, 864, %r2682;
	setp.gt.u32 	%p677, %r2683, 3451;
	mov.u32 	%r2685, %tid.z;
	mad.lo.s32 	%r2686, %r2685, 3456, %r2683;
	setp.gt.u32 	%p678, %r2686, 6907;
	setp.gt.u32 	%p679, %r103, 2303;
	setp.gt.u32 	%p680, %r102, 767;
	setp.gt.u32 	%p681, %r101, 15;
	setp.gt.u32 	%p682, %r2680, 13;
	or.pred  	%p683, %p681, %p680;
	or.pred  	%p684, %p683, %p679;
	or.pred  	%p685, %p684, %p678;
	or.pred  	%p686, %p685, %p677;
	or.pred  	%p687, %p686, %p682;
	@%p687 bra 	$L__BB0_179;
	ld.param.u64 	%rd365, [default_function_kernel0_param_1];
	mov.u32 	%r2690, %ctaid.z;
	mov.u32 	%r2691, %tid.z;
	mul.lo.s32 	%r2692, %r2691, 13824;
	mad.lo.s32 	%r2693, %r2690, 27648, %r2692;
	mov.u32 	%r2694, %tid.y;
	mad.lo.s32 	%r2695, %r2694, 3456, %r2693;
	mad.lo.s32 	%r2696, %r4213, 432, %r2695;
	add.s32 	%r2697, %r2696, %r104;
	cvta.to.global.u64 	%rd142, %rd365;
	mul.wide.u32 	%rd143, %r2697, 4;
	add.s64 	%rd144, %rd142, %rd143;
	ld.global.nc.f32 	%f156, [%rd144];
	mul.lo.s32 	%r2698, %r2694, 864;
	mad.lo.s32 	%r2699, %r2691, 3456, %r2698;
	mov.u32 	%r2700, %tid.x;
	mad.lo.s32 	%r2701, %r2700, 62, %r2699;
	shl.b32 	%r2702, %r2701, 2;
	mov.u32 	%r2703, _ZZ24default_function_kernel0E13kernel_shared;
	add.s32 	%r2704, %r2703, %r2702;
	st.shared.f32 	[%r2704+16], %f156;
$L__BB0_179:
	mov.u32 	%r2705, %tid.y;
	mov.u32 	%r2706, %tid.x;
	mul.lo.s32 	%r2708, %r2706, 62;
	mad.lo.s32 	%r2709, %r2705, 864, %r2708;
	setp.gt.u32 	%p688, %r2709, 3450;
	mov.u32 	%r2711, %tid.z;
	mad.lo.s32 	%r2712, %r2711, 3456, %r2709;
	setp.gt.u32 	%p689, %r2712, 6906;
	setp.gt.u32 	%p690, %r107, 2303;
	setp.gt.u32 	%p691, %r106, 767;
	setp.gt.u32 	%p692, %r105, 15;
	setp.gt.u32 	%p693, %r2706, 13;
	or.pred  	%p694, %p692, %p691;
	or.pred  	%p695, %p694, %p690;
	or.pred  	%p696, %p695, %p689;
	or.pred  	%p697, %p696, %p688;
	or.pred  	%p698, %p697, %p693;
	@%p698 bra 	$L__BB0_181;
	ld.param.u64 	%rd366, [default_function_kernel0_param_1];
	mov.u32 	%r2716, %ctaid.z;
	mov.u32 	%r2717, %tid.z;
	mul.lo.s32 	%r2718, %r2717, 13824;
	mad.lo.s32 	%r2719, %r2716, 27648, %r2718;
	mov.u32 	%r2720, %tid.y;
	mad.lo.s32 	%r2721, %r2720, 3456, %r2719;
	mad.lo.s32 	%r2722, %r4213, 432, %r2721;
	add.s32 	%r2723, %r2722, %r108;
	cvta.to.global.u64 	%rd145, %rd366;
	mul.wide.u32 	%rd146, %r2723, 4;
	add.s64 	%rd147, %rd145, %rd146;
	ld.global.nc.f32 	%f157, [%rd147];
	mul.lo.s32 	%r2724, %r2720, 864;
	mad.lo.s32 	%r2725, %r2717, 3456, %r2724;
	mov.u32 	%r2726, %tid.x;
	mad.lo.s32 	%r2727, %r2726, 62, %r2725;
	shl.b32 	%r2728, %r2727, 2;
	mov.u32 	%r2729, _ZZ24default_function_kernel0E13kernel_shared;
	add.s32 	%r2730, %r2729, %r2728;
	st.shared.f32 	[%r2730+20], %f157;
$L__BB0_181:
	mov.u32 	%r2731, %tid.y;
	mov.u32 	%r2732, %tid.x;
	mul.lo.s32 	%r2734, %r2732, 62;
	mad.lo.s32 	%r2735, %r2731, 864, %r2734;
	setp.gt.u32 	%p699, %r2735, 3449;
	mov.u32 	%r2737, %tid.z;
	mad.lo.s32 	%r2738, %r2737, 3456, %r2735;
	setp.gt.u32 	%p700, %r2738, 6905;
	setp.gt.u32 	%p701, %r111, 2303;
	setp.gt.u32 	%p702, %r110, 767;
	setp.gt.u32 	%p703, %r109, 15;
	setp.gt.u32 	%p704, %r2732, 13;
	or.pred  	%p705, %p703, %p702;
	or.pred  	%p706, %p705, %p701;
	or.pred  	%p707, %p706, %p700;
	or.pred  	%p708, %p707, %p699;
	or.pred  	%p709, %p708, %p704;
	@%p709 bra 	$L__BB0_183;
	ld.param.u64 	%rd367, [default_function_kernel0_param_1];
	mov.u32 	%r2742, %ctaid.z;
	mov.u32 	%r2743, %tid.z;
	mul.lo.s32 	%r2744, %r2743, 13824;
	mad.lo.s32 	%r2745, %r2742, 27648, %r2744;
	mov.u32 	%r2746, %tid.y;
	mad.lo.s32 	%r2747, %r2746, 3456, %r2745;
	mad.lo.s32 	%r2748, %r4213, 432, %r2747;
	add.s32 	%r2749, %r2748, %r112;
	cvta.to.global.u64 	%rd148, %rd367;
	mul.wide.u32 	%rd149, %r2749, 4;
	add.s64 	%rd150, %rd148, %rd149;
	ld.global.nc.f32 	%f158, [%rd150];
	mul.lo.s32 	%r2750, %r2746, 864;
	mad.lo.s32 	%r2751, %r2743, 3456, %r2750;
	mov.u32 	%r2752, %tid.x;
	mad.lo.s32 	%r2753, %r2752, 62, %r2751;
	shl.b32 	%r2754, %r2753, 2;
	mov.u32 	%r2755, _ZZ24default_function_kernel0E13kernel_shared;
	add.s32 	%r2756, %r2755, %r2754;
	st.shared.f32 	[%r2756+24], %f158;
$L__BB0_183:
	mov.u32 	%r2757, %tid.y;
	mov.u32 	%r2758, %tid.x;
	mul.lo.s32 	%r2760, %r2758, 62;
	mad.lo.s32 	%r2761, %r2757, 864, %r2760;
	setp.gt.u32 	%p710, %r2761, 3448;
	mov.u32 	%r2763, %tid.z;
	mad.lo.s32 	%r2764, %r2763, 3456, %r2761;
	setp.gt.u32 	%p711, %r2764, 6904;
	setp.gt.u32 	%p712, %r115, 2303;
	setp.gt.u32 	%p713, %r114, 767;
	setp.gt.u32 	%p714, %r113, 15;
	setp.gt.u32 	%p715, %r2758, 13;
	or.pred  	%p716, %p714, %p713;
	or.pred  	%p717, %p716, %p712;
	or.pred  	%p718, %p717, %p711;
	or.pred  	%p719, %p718, %p710;
	or.pred  	%p720, %p719, %p715;
	@%p720 bra 	$L__BB0_185;
	ld.param.u64 	%rd368, [default_function_kernel0_param_1];
	mov.u32 	%r2768, %ctaid.z;
	mov.u32 	%r2769, %tid.z;
	mul.lo.s32 	%r2770, %r2769, 13824;
	mad.lo.s32 	%r2771, %r2768, 27648, %r2770;
	mov.u32 	%r2772, %tid.y;
	mad.lo.s32 	%r2773, %r2772, 3456, %r2771;
	mad.lo.s32 	%r2774, %r4213, 432, %r2773;
	add.s32 	%r2775, %r2774, %r116;
	cvta.to.global.u64 	%rd151, %rd368;
	mul.wide.u32 	%rd152, %r2775, 4;
	add.s64 	%rd153, %rd151, %rd152;
	ld.global.nc.f32 	%f159, [%rd153];
	mul.lo.s32 	%r2776, %r2772, 864;
	mad.lo.s32 	%r2777, %r2769, 3456, %r2776;
	mov.u32 	%r2778, %tid.x;
	mad.lo.s32 	%r2779, %r2778, 62, %r2777;
	shl.b32 	%r2780, %r2779, 2;
	mov.u32 	%r2781, _ZZ24default_function_kernel0E13kernel_shared;
	add.s32 	%r2782, %r2781, %r2780;
	st.shared.f32 	[%r2782+28], %f159;
$L__BB0_185:
	mov.u32 	%r2783, %tid.y;
	mov.u32 	%r2784, %tid.x;
	mul.lo.s32 	%r2786, %r2784, 62;
	mad.lo.s32 	%r2787, %r2783, 864, %r2786;
	setp.gt.u32 	%p721, %r2787, 3447;
	mov.u32 	%r2789, %tid.z;
	mad.lo.s32 	%r2790, %r2789, 3456, %r2787;
	setp.gt.u32 	%p722, %r2790, 6903;
	setp.gt.u32 	%p723, %r119, 2303;
	setp.gt.u32 	%p724, %r118, 767;
	setp.gt.u32 	%p725, %r117, 15;
	setp.gt.u32 	%p726, %r2784, 13;
	or.pred  	%p727, %p725, %p724;
	or.pred  	%p728, %p727, %p723;
	or.pred  	%p729, %p728, %p722;
	or.pred  	%p730, %p729, %p721;
	or.pred  	%p731, %p730, %p726;
	@%p731 bra 	$L__BB0_187;
	ld.param.u64 	%rd369, [default_function_kernel0_param_1];
	mov.u32 	%r2794, %ctaid.z;
	mov.u32 	%r2795, %tid.z;
	mul.lo.s32 	%r2796, %r2795, 13824;
	mad.lo.s32 	%r2797, %r2794, 27648, %r2796;
	mov.u32 	%r2798, %tid.y;
	mad.lo.s32 	%r2799, %r2798, 3456, %r2797;
	mad.lo.s32 	%r2800, %r4213, 432, %r2799;
	add.s32 	%r2801, %r2800, %r120;
	cvta.to.global.u64 	%rd154, %rd369;
	mul.wide.u32 	%rd155, %r2801, 4;
	add.s64 	%rd156, %rd154, %rd155;
	ld.global.nc.f32 	%f160, [%rd156];
	mul.lo.s32 	%r2802, %r2798, 864;
	mad.lo.s32 	%r2803, %r2795, 3456, %r2802;
	mov.u32 	%r2804, %tid.x;
	mad.lo.s32 	%r2805, %r2804, 62, %r2803;
	shl.b32 	%r2806, %r2805, 2;
	mov.u32 	%r2807, _ZZ24default_function_kernel0E13kernel_shared;
	add.s32 	%r2808, %r2807, %r2806;
	st.shared.f32 	[%r2808+32], %f160;
$L__BB0_187:
	mov.u32 	%r2809, %tid.y;
	mov.u32 	%r2810, %tid.x;
	mul.lo.s32 	%r2812, %r2810, 62;
	mad.lo.s32 	%r2813, %r2809, 864, %r2812;
	setp.gt.u32 	%p732, %r2813, 3446;
	mov.u32 	%r2815, %tid.z;
	mad.lo.s32 	%r2816, %r2815, 3456, %r2813;
	setp.gt.u32 	%p733, %r2816, 6902;
	setp.gt.u32 	%p734, %r123, 2303;
	setp.gt.u32 	%p735, %r122, 767;
	setp.gt.u32 	%p736, %r121, 15;
	setp.gt.u32 	%p737, %r2810, 13;
	or.pred  	%p738, %p736, %p735;
	or.pred  	%p739, %p738, %p734;
	or.pred  	%p740, %p739, %p733;
	or.pred  	%p741, %p740, %p732;
	or.pred  	%p742, %p741, %p737;
	@%p742 bra 	$L__BB0_189;
	ld.param.u64 	%rd370, [default_function_kernel0_param_1];
	mov.u32 	%r2820, %ctaid.z;
	mov.u32 	%r2821, %tid.z;
	mul.lo.s32 	%r2822, %r2821, 13824;
	mad.lo.s32 	%r2823, %r2820, 27648, %r2822;
	mov.u32 	%r2824, %tid.y;
	mad.lo.s32 	%r2825, %r2824, 3456, %r2823;
	mad.lo.s32 	%r2826, %r4213, 432, %r2825;
	add.s32 	%r2827, %r2826, %r124;
	cvta.to.global.u64 	%rd157, %rd370;
	mul.wide.u32 	%rd158, %r2827, 4;
	add.s64 	%rd159, %rd157, %rd158;
	ld.global.nc.f32 	%f161, [%rd159];
	mul.lo.s32 	%r2828, %r2824, 864;
	mad.lo.s32 	%r2829, %r2821, 3456, %r2828;
	mov.u32 	%r2830, %tid.x;
	mad.lo.s32 	%r2831, %r2830, 62, %r2829;
	shl.b32 	%r2832, %r2831, 2;
	mov.u32 	%r2833, _ZZ24default_function_kernel0E13kernel_shared;
	add.s32 	%r2834, %r2833, %r2832;
	st.shared.f32 	[%r2834+36], %f161;
$L__BB0_189:
	mov.u32 	%r2835, %tid.y;
	mov.u32 	%r2836, %tid.x;
	mul.lo.s32 	%r2838, %r2836, 62;
	mad.lo.s32 	%r2839, %r2835, 864, %r2838;
	setp.gt.u32 	%p743, %r2839, 3445;
	mov.u32 	%r2841, %tid.z;
	mad.lo.s32 	%r2842, %r2841, 3456, %r2839;
	setp.gt.u32 	%p744, %r2842, 6901;
	setp.gt.u32 	%p745, %r127, 2303;
	setp.gt.u32 	%p746, %r126, 767;
	setp.gt.u32 	%p747, %r125, 15;
	setp.gt.u32 	%p748, %r2836, 13;
	or.pred  	%p749, %p747, %p746;
	or.pred  	%p750, %p749, %p745;
	or.pred  	%p751, %p750, %p744;
	or.pred  	%p752, %p751, %p743;
	or.pred  	%p753, %p752, %p748;
	@%p753 bra 	$L__BB0_191;
	ld.param.u64 	%rd371, [default_function_kernel0_param_1];
	mov.u32 	%r2846, %ctaid.z;
	mov.u32 	%r2847, %tid.z;
	mul.lo.s32 	%r2848, %r2847, 13824;
	mad.lo.s32 	%r2849, %r2846, 27648, %r2848;
	mov.u32 	%r2850, %tid.y;
	mad.lo.s32 	%r2851, %r2850, 3456, %r2849;
	mad.lo.s32 	%r2852, %r4213, 432, %r2851;
	add.s32 	%r2853, %r2852, %r128;
	cvta.to.global.u64 	%rd160, %rd371;
	mul.wide.u32 	%rd161, %r2853, 4;
	add.s64 	%rd162, %rd160, %rd161;
	ld.global.nc.f32 	%f162, [%rd162];
	mul.lo.s32 	%r2854, %r2850, 864;
	mad.lo.s32 	%r2855, %r2847, 3456, %r2854;
	mov.u32 	%r2856, %tid.x;
	mad.lo.s32 	%r2857, %r2856, 62, %r2855;
	shl.b32 	%r2858, %r2857, 2;
	mov.u32 	%r2859, _ZZ24default_function_kernel0E13kernel_shared;
	add.s32 	%r2860, %r2859, %r2858;
	st.shared.f32 	[%r2860+40], %f162;
$L__BB0_191:
	mov.u32 	%r2861, %tid.y;
	mov.u32 	%r2862, %tid.x;
	mul.lo.s32 	%r2864, %r2862, 62;
	mad.lo.s32 	%r2865, %r2861, 864, %r2864;
	setp.gt.u32 	%p754, %r2865, 3444;
	mov.u32 	%r2867, %tid.z;
	mad.lo.s32 	%r2868, %r2867, 3456, %r2865;
	setp.gt.u32 	%p755, %r2868, 6900;
	setp.gt.u32 	%p756, %r131, 2303;
	setp.gt.u32 	%p757, %r130, 767;
	setp.gt.u32 	%p758, %r129, 15;
	setp.gt.u32 	%p759, %r2862, 13;
	or.pred  	%p760, %p758, %p757;
	or.pred  	%p761, %p760, %p756;
	or.pred  	%p762, %p761, %p755;
	or.pred  	%p763, %p762, %p754;
	or.pred  	%p764, %p763, %p759;
	@%p764 bra 	$L__BB0_193;
	ld.param.u64 	%rd372, [default_function_kernel0_param_1];
	mov.u32 	%r2872, %ctaid.z;
	mov.u32 	%r2873, %tid.z;
	mul.lo.s32 	%r2874, %r2873, 13824;
	mad.lo.s32 	%r2875, %r2872, 27648, %r2874;
	mov.u32 	%r2876, %tid.y;
	mad.lo.s32 	%r2877, %r2876, 3456, %r2875;
	mad.lo.s32 	%r2878, %r4213, 432, %r2877;
	add.s32 	%r2879, %r2878, %r132;
	cvta.to.global.u64 	%rd163, %rd372;
	mul.wide.u32 	%rd164, %r2879, 4;
	add.s64 	%rd165, %rd163, %rd164;
	ld.global.nc.f32 	%f163, [%rd165];
	mul.lo.s32 	%r2880, %r2876, 864;
	mad.lo.s32 	%r2881, %r2873, 3456, %r2880;
	mov.u32 	%r2882, %tid.x;
	mad.lo.s32 	%r2883, %r2882, 62, %r2881;
	shl.b32 	%r2884, %r2883, 2;
	mov.u32 	%r2885, _ZZ24default_function_kernel0E13kernel_shared;
	add.s32 	%r2886, %r2885, %r2884;
	st.shared.f32 	[%r2886+44], %f163;
$L__BB0_193:
	mov.u32 	%r2887, %tid.y;
	mov.u32 	%r2888, %tid.x;
	mul.lo.s32 	%r2890, %r2888, 62;
	mad.lo.s32 	%r2891, %r2887, 864, %r2890;
	setp.gt.u32 	%p765, %r2891, 3443;
	mov.u32 	%r2893, %tid.z;
	mad.lo.s32 	%r2894, %r2893, 3456, %r2891;
	setp.gt.u32 	%p766, %r2894, 6899;
	setp.gt.u32 	%p767, %r135, 2303;
	setp.gt.u32 	%p768, %r134, 767;
	setp.gt.u32 	%p769, %r133, 15;
	setp.gt.u32 	%p770, %r2888, 13;
	or.pred  	%p771, %p769, %p768;
	or.pred  	%p772, %p771, %p767;
	or.pred  	%p773, %p772, %p766;
	or.pred  	%p774, %p773, %p765;
	or.pred  	%p775, %p774, %p770;
	@%p775 bra 	$L__BB0_195;
	ld.param.u64 	%rd373, [default_function_kernel0_param_1];
	mov.u32 	%r2898, %ctaid.z;
	mov.u32 	%r2899, %tid.z;
	mul.lo.s32 	%r2900, %r2899, 13824;
	mad.lo.s32 	%r2901, %r2898, 27648, %r2900;
	mov.u32 	%r2902, %tid.y;
	mad.lo.s32 	%r2903, %r2902, 3456, %r2901;
	mad.lo.s32 	%r2904, %r4213, 432, %r2903;
	add.s32 	%r2905, %r2904, %r136;
	cvta.to.global.u64 	%rd166, %rd373;
	mul.wide.u32 	%rd167, %r2905, 4;
	add.s64 	%rd168, %rd166, %rd167;
	ld.global.nc.f32 	%f164, [%rd168];
	mul.lo.s32 	%r2906, %r2902, 864;
	mad.lo.s32 	%r2907, %r2899, 3456, %r2906;
	mov.u32 	%r2908, %tid.x;
	mad.lo.s32 	%r2909, %r2908, 62, %r2907;
	shl.b32 	%r2910, %r2909, 2;
	mov.u32 	%r2911, _ZZ24default_function_kernel0E13kernel_shared;
	add.s32 	%r2912, %r2911, %r2910;
	st.shared.f32 	[%r2912+48], %f164;
$L__BB0_195:
	mov.u32 	%r2913, %tid.y;
	mov.u32 	%r2914, %tid.x;
	mul.lo.s32 	%r2916, %r2914, 62;
	mad.lo.s32 	%r2917, %r2913, 864, %r2916;
	setp.gt.u32 	%p776, %r2917, 3442;
	mov.u32 	%r2919, %tid.z;
	mad.lo.s32 	%r2920, %r2919, 3456, %r2917;
	setp.gt.u32 	%p777, %r2920, 6898;
	setp.gt.u32 	%p778, %r139, 2303;
	setp.gt.u32 	%p779, %r138, 767;
	setp.gt.u32 	%p780, %r137, 15;
	setp.gt.u32 	%p781, %r2914, 13;
	or.pred  	%p782, %p780, %p779;
	or.pred  	%p783, %p782, %p778;
	or.pred  	%p784, %p783, %p777;
	or.pred  	%p785, %p784, %p776;
	or.pred  	%p786, %p785, %p781;
	@%p786 bra 	$L__BB0_197;
	ld.param.u64 	%rd374, [default_function_kernel0_param_1];
	mov.u32 	%r2924, %ctaid.z;
	mov.u32 	%r2925, %tid.z;
	mul.lo.s32 	%r2926, %r2925, 13824;
	mad.lo.s32 	%r2927, %r2924, 27648, %r2926;
	mov.u32 	%r2928, %tid.y;
	mad.lo.s32 	%r2929, %r2928, 3456, %r2927;
	mad.lo.s32 	%r2930, %r4213, 432, %r2929;
	add.s32 	%r2931, %r2930, %r140;
	cvta.to.global.u64 	%rd169, %rd374;
	mul.wide.u32 	%rd170, %r2931, 4;
	add.s64 	%rd171, %rd169, %rd170;
	ld.global.nc.f32 	%f165, [%rd171];
	mul.lo.s32 	%r2932, %r2928, 864;
	mad.lo.s32 	%r2933, %r2925, 3456, %r2932;
	mov.u32 	%r2934, %tid.x;
	mad.lo.s32 	%r2935, %r2934, 62, %r2933;
	shl.b32 	%r2936, %r2935, 2;
	mov.u32 	%r2937, _ZZ24default_function_kernel0E13kernel_shared;
	add.s32 	%r2938, %r2937, %r2936;
	st.shared.f32 	[%r2938+52], %f165;
$L__BB0_197:
	mov.u32 	%r2939, %tid.y;
	mov.u32 	%r2940, %tid.x;
	mul.lo.s32 	%r2942, %r2940, 62;
	mad.lo.s32 	%r2943, %r2939, 864, %r2942;
	setp.gt.u32 	%p787, %r2943, 3441;
	mov.u32 	%r2945, %tid.z;
	mad.lo.s32 	%r2946, %r2945, 3456, %r2943;
	setp.gt.u32 	%p788, %r2946, 6897;
	setp.gt.u32 	%p789, %r143, 2303;
	setp.gt.u32 	%p790, %r142, 767;
	setp.gt.u32 	%p791, %r141, 15;
	setp.gt.u32 	%p792, %r2940, 13;
	or.pred  	%p793, %p791, %p790;
	or.pred  	%p794, %p793, %p789;
	or.pred  	%p795, %p794, %p788;
	or.pred  	%p796, %p795, %p787;
	or.pred  	%p797, %p796, %p792;
	@%p797 bra 	$L__BB0_199;
	ld.param.u64 	%rd375, [default_function_kernel0_param_1];
	mov.u32 	%r2950, %ctaid.z;
	mov.u32 	%r2951, %tid.z;
	mul.lo.s32 	%r2952, %r2951, 13824;
	mad.lo.s32 	%r2953, %r2950, 27648, %r2952;
	mov.u32 	%r2954, %tid.y;
	mad.lo.s32 	%r2955, %r2954, 3456, %r2953;
	mad.lo.s32 	%r2956, %r4213, 432, %r2955;
	add.s32 	%r2957, %r2956, %r144;
	cvta.to.global.u64 	%rd172, %rd375;
	mul.wide.u32 	%rd173, %r2957, 4;
	add.s64 	%rd174, %rd172, %rd173;
	ld.global.nc.f32 	%f166, [%rd174];
	mul.lo.s32 	%r2958, %r2954, 864;
	mad.lo.s32 	%r2959, %r2951, 3456, %r2958;
	mov.u32 	%r2960, %tid.x;
	mad.lo.s32 	%r2961, %r2960, 62, %r2959;
	shl.b32 	%r2962, %r2961, 2;
	mov.u32 	%r2963, _ZZ24default_function_kernel0E13kernel_shared;
	add.s32 	%r2964, %r2963, %r2962;
	st.shared.f32 	[%r2964+56], %f166;
$L__BB0_199:
	mov.u32 	%r2965, %tid.y;
	mov.u32 	%r2966, %tid.x;
	mul.lo.s32 	%r2968, %r2966, 62;
	mad.lo.s32 	%r2969, %r2965, 864, %r2968;
	setp.gt.u32 	%p798, %r2969, 3440;
	mov.u32 	%r2971, %tid.z;
	mad.lo.s32 	%r2972, %r2971, 3456, %r2969;
	setp.gt.u32 	%p799, %r2972, 6896;
	setp.gt.u32 	%p800, %r147, 2303;
	setp.gt.u32 	%p801, %r146, 767;
	setp.gt.u32 	%p802, %r145, 15;
	setp.gt.u32 	%p803, %r2966, 13;
	or.pred  	%p804, %p802, %p801;
	or.pred  	%p805, %p804, %p800;
	or.pred  	%p806, %p805, %p799;
	or.pred  	%p807, %p806, %p798;
	or.pred  	%p808, %p807, %p803;
	@%p808 bra 	$L__BB0_201;
	ld.param.u64 	%rd376, [default_function_kernel0_param_1];
	mov.u32 	%r2976, %ctaid.z;
	mov.u32 	%r2977, %tid.z;
	mul.lo.s32 	%r2978, %r2977, 13824;
	mad.lo.s32 	%r2979, %r2976, 27648, %r2978;
	mov.u32 	%r2980, %tid.y;
	mad.lo.s32 	%r2981, %r2980, 3456, %r2979;
	mad.lo.s32 	%r2982, %r4213, 432, %r2981;
	add.s32 	%r2983, %r2982, %r148;
	cvta.to.global.u64 	%rd175, %rd376;
	mul.wide.u32 	%rd176, %r2983, 4;
	add.s64 	%rd177, %rd175, %rd176;
	ld.global.nc.f32 	%f167, [%rd177];
	mul.lo.s32 	%r2984, %r2980, 864;
	mad.lo.s32 	%r2985, %r2977, 3456, %r2984;
	mov.u32 	%r2986, %tid.x;
	mad.lo.s32 	%r2987, %r2986, 62, %r2985;
	shl.b32 	%r2988, %r2987, 2;
	mov.u32 	%r2989, _ZZ24default_function_kernel0E13kernel_shared;
	add.s32 	%r2990, %r2989, %r2988;
	st.shared.f32 	[%r2990+60], %f167;
$L__BB0_201:
	mov.u32 	%r2991, %tid.y;
	mov.u32 	%r2992, %tid.x;
	mul.lo.s32 	%r2994, %r2992, 62;
	mad.lo.s32 	%r2995, %r2991, 864, %r2994;
	setp.gt.u32 	%p809, %r2995, 3439;
	mov.u32 	%r2997, %tid.z;
	mad.lo.s32 	%r2998, %r2997, 3456, %r2995;
	setp.gt.u32 	%p810, %r2998, 6895;
	setp.gt.u32 	%p811, %r151, 2303;
	setp.gt.u32 	%p812, %r150, 767;
	setp.gt.u32 	%p813, %r149, 15;
	setp.gt.u32 	%p814, %r2992, 13;
	or.pred  	%p815, %p813, %p812;
	or.pred  	%p816, %p815, %p811;
	or.pred  	%p817, %p816, %p810;
	or.pred  	%p818, %p817, %p809;
	or.pred  	%p819, %p818, %p814;
	@%p819 bra 	$L__BB0_203;
	ld.param.u64 	%rd377, [default_function_kernel0_param_1];
	mov.u32 	%r3002, %ctaid.z;
	mov.u32 	%r3003, %tid.z;
	mul.lo.s32 	%r3004, %r3003, 13824;
	mad.lo.s32 	%r3005, %r3002, 27648, %r3004;
	mov.u32 	%r3006, %tid.y;
	mad.lo.s32 	%r3007, %r3006, 3456, %r3005;
	mad.lo.s32 	%r3008, %r4213, 432, %r3007;
	add.s32 	%r3009, %r3008, %r152;
	cvta.to.global.u64 	%rd178, %rd377;
	mul.wide.u32 	%rd179, %r3009, 4;
	add.s64 	%rd180, %rd178, %rd179;
	ld.global.nc.f32 	%f168, [%rd180];
	mul.lo.s32 	%r3010, %r3006, 864;
	mad.lo.s32 	%r3011, %r3003, 3456, %r3010;
	mov.u32 	%r3012, %tid.x;
	mad.lo.s32 	%r3013, %r3012, 62, %r3011;
	shl.b32 	%r3014, %r3013, 2;
	mov.u32 	%r3015, _ZZ24default_function_kernel0E13kernel_shared;
	add.s32 	%r3016, %r3015, %r3014;
	st.shared.f32 	[%r3016+64], %f168;
$L__BB0_203:
	mov.u32 	%r3017, %tid.y;
	mov.u32 	%r3018, %tid.x;
	mul.lo.s32 	%r3020, %r3018, 62;
	mad.lo.s32 	%r3021, %r3017, 864, %r3020;
	setp.gt.u32 	%p820, %r3021, 3438;
	mov.u32 	%r3023, %tid.z;
	mad.lo.s32 	%r3024, %r3023, 3456, %r3021;
	setp.gt.u32 	%p821, %r3024, 6894;
	setp.gt.u32 	%p822, %r155, 2303;
	setp.gt.u32 	%p823, %r154, 767;
	setp.gt.u32 	%p824, %r153, 15;
	setp.gt.u32 	%p825, %r3018, 13;
	or.pred  	%p826, %p824, %p823;
	or.pred  	%p827, %p826, %p822;
	or.pred  	%p828, %p827, %p821;
	or.pred  	%p829, %p828, %p820;
	or.pred  	%p830, %p829, %p825;
	@%p830 bra 	$L__BB0_205;
	ld.param.u64 	%rd378, [default_function_kernel0_param_1];
	mov.u32 	%r3028, %ctaid.z;
	mov.u32 	%r3029, %tid.z;
	mul.lo.s32 	%r3030, %r3029, 13824;
	mad.lo.s32 	%r3031, %r3028, 27648, %r3030;
	mov.u32 	%r3032, %tid.y;
	mad.lo.s32 	%r3033, %r3032, 3456, %r3031;
	mad.lo.s32 	%r3034, %r4213, 432, %r3033;
	add.s32 	%r3035, %r3034, %r156;
	cvta.to.global.u64 	%rd181, %rd378;
	mul.wide.u32 	%rd182, %r3035, 4;
	add.s64 	%rd183, %rd181, %rd182;
	ld.global.nc.f32 	%f169, [%rd183];
	mul.lo.s32 	%r3036, %r3032, 864;
	mad.lo.s32 	%r3037, %r3029, 3456, %r3036;
	mov.u32 	%r3038, %tid.x;
	mad.lo.s32 	%r3039, %r3038, 62, %r3037;
	shl.b32 	%r3040, %r3039, 2;
	mov.u32 	%r3041, _ZZ24default_function_kernel0E13kernel_shared;
	add.s32 	%r3042, %r3041, %r3040;
	st.shared.f32 	[%r3042+68], %f169;
$L__BB0_205:
	mov.u32 	%r3043, %tid.y;
	mov.u32 	%r3044, %tid.x;
	mul.lo.s32 	%r3046, %r3044, 62;
	mad.lo.s32 	%r3047, %r3043, 864, %r3046;
	setp.gt.u32 	%p831, %r3047, 3437;
	mov.u32 	%r3049, %tid.z;
	mad.lo.s32 	%r3050, %r3049, 3456, %r3047;
	setp.gt.u32 	%p832, %r3050, 6893;
	setp.gt.u32 	%p833, %r159, 2303;
	setp.gt.u32 	%p834, %r158, 767;
	setp.gt.u32 	%p835, %r157, 15;
	setp.gt.u32 	%p836, %r3044, 13;
	or.pred  	%p837, %p835, %p834;
	or.pred  	%p838, %p837, %p833;
	or.pred  	%p839, %p838, %p832;
	or.pred  	%p840, %p839, %p831;
	or.pred  	%p841, %p840, %p836;
	@%p841 bra 	$L__BB0_207;
	ld.param.u64 	%rd379, [default_function_kernel0_param_1];
	mov.u32 	%r3054, %ctaid.z;
	mov.u32 	%r3055, %tid.z;
	mul.lo.s32 	%r3056, %r3055, 13824;
	mad.lo.s32 	%r3057, %r3054, 27648, %r3056;
	mov.u32 	%r3058, %tid.y;
	mad.lo.s32 	%r3059, %r3058, 3456, %r3057;
	mad.lo.s32 	%r3060, %r4213, 432, %r3059;
	add.s32 	%r3061, %r3060, %r160;
	cvta.to.global.u64 	%rd184, %rd379;
	mul.wide.u32 	%rd185, %r3061, 4;
	add.s64 	%rd186, %rd184, %rd185;
	ld.global.nc.f32 	%f170, [%rd186];
	mul.lo.s32 	%r3062, %r3058, 864;
	mad.lo.s32 	%r3063, %r3055, 3456, %r3062;
	mov.u32 	%r3064, %tid.x;
	mad.lo.s32 	%r3065, %r3064, 62, %r3063;
	shl.b32 	%r3066, %r3065, 2;
	mov.u32 	%r3067, _ZZ24default_function_kernel0E13kernel_shared;
	add.s32 	%r3068, %r3067, %r3066;
	st.shared.f32 	[%r3068+72], %f170;
$L__BB0_207:
	mov.u32 	%r3069, %tid.y;
	mov.u32 	%r3070, %tid.x;
	mul.lo.s32 	%r3072, %r3070, 62;
	mad.lo.s32 	%r3073, %r3069, 864, %r3072;
	setp.gt.u32 	%p842, %r3073, 3436;
	mov.u32 	%r3075, %tid.z;
	mad.lo.s32 	%r3076, %r3075, 3456, %r3073;
	setp.gt.u32 	%p843, %r3076, 6892;
	setp.gt.u32 	%p844, %r163, 2303;
	setp.gt.u32 	%p845, %r162, 767;
	setp.gt.u32 	%p846, %r161, 15;
	setp.gt.u32 	%p847, %r3070, 13;
	or.pred  	%p848, %p846, %p845;
	or.pred  	%p849, %p848, %p844;
	or.pred  	%p850, %p849, %p843;
	or.pred  	%p851, %p850, %p842;
	or.pred  	%p852, %p851, %p847;
	@%p852 bra 	$L__BB0_209;
	ld.param.u64 	%rd380, [default_function_kernel0_param_1];
	mov.u32 	%r3080, %ctaid.z;
	mov.u32 	%r3081, %tid.z;
	mul.lo.s32 	%r3082, %r3081, 13824;
	mad.lo.s32 	%r3083, %r3080, 27648, %r3082;
	mov.u32 	%r3084, %tid.y;
	mad.lo.s32 	%r3085, %r3084, 3456, %r3083;
	mad.lo.s32 	%r3086, %r4213, 432, %r3085;
	add.s32 	%r3087, %r3086, %r164;
	cvta.to.global.u64 	%rd187, %rd380;
	mul.wide.u32 	%rd188, %r3087, 4;
	add.s64 	%rd189, %rd187, %rd188;
	ld.global.nc.f32 	%f171, [%rd189];
	mul.lo.s32 	%r3088, %r3084, 864;
	mad.lo.s32 	%r3089, %r3081, 3456, %r3088;
	mov.u32 	%r3090, %tid.x;
	mad.lo.s32 	%r3091, %r3090, 62, %r3089;
	shl.b32 	%r3092, %r3091, 2;
	mov.u32 	%r3093, _ZZ24default_function_kernel0E13kernel_shared;
	add.s32 	%r3094, %r3093, %r3092;
	st.shared.f32 	[%r3094+76], %f171;
$L__BB0_209:
	mov.u32 	%r3095, %tid.y;
	mov.u32 	%r3096, %tid.x;
	mul.lo.s32 	%r3098, %r3096, 62;
	mad.lo.s32 	%r3099, %r3095, 864, %r3098;
	setp.gt.u32 	%p853, %r3099, 3435;
	mov.u32 	%r3101, %tid.z;
	mad.lo.s32 	%r3102, %r3101, 3456, %r3099;
	setp.gt.u32 	%p854, %r3102, 6891;
	setp.gt.u32 	%p855, %r167, 2303;
	setp.gt.u32 	%p856, %r166, 767;
	setp.gt.u32 	%p857, %r165, 15;
	setp.gt.u32 	%p858, %r3096, 13;
	or.pred  	%p859, %p857, %p856;
	or.pred  	%p860, %p859, %p855;
	or.pred  	%p861, %p860, %p854;
	or.pred  	%p862, %p861, %p853;
	or.pred  	%p863, %p862, %p858;
	@%p863 bra 	$L__BB0_211;
	ld.param.u64 	%rd381, [default_function_kernel0_param_1];
	mov.u32 	%r3106, %ctaid.z;
	mov.u32 	%r3107, %tid.z;
	mul.lo.s32 	%r3108, %r3107, 13824;
	mad.lo.s32 	%r3109, %r3106, 27648, %r3108;
	mov.u32 	%r3110, %tid.y;
	mad.lo.s32 	%r3111, %r3110, 3456, %r3109;
	mad.lo.s32 	%r3112, %r4213, 432, %r3111;
	add.s32 	%r3113, %r3112, %r168;
	cvta.to.global.u64 	%rd190, %rd381;
	mul.wide.u32 	%rd191, %r3113, 4;
	add.s64 	%rd192, %rd190, %rd191;
	ld.global.nc.f32 	%f172, [%rd192];
	mul.lo.s32 	%r3114, %r3110, 864;
	mad.lo.s32 	%r3115, %r3107, 3456, %r3114;
	mov.u32 	%r3116, %tid.x;
	mad.lo.s32 	%r3117, %r3116, 62, %r3115;
	shl.b32 	%r3118, %r3117, 2;
	mov.u32 	%r3119, _ZZ24default_function_kernel0E13kernel_shared;
	add.s32 	%r3120, %r3119, %r3118;
	st.shared.f32 	[%r3120+80], %f172;
$L__BB0_211:
	mov.u32 	%r3121, %tid.y;
	mov.u32 	%r3122, %tid.x;
	mul.lo.s32 	%r3124, %r3122, 62;
	mad.lo.s32 	%r3125, %r3121, 864, %r3124;
	setp.gt.u32 	%p864, %r3125, 3434;
	mov.u32 	%r3127, %tid.z;
	mad.lo.s32 	%r3128, %r3127, 3456, %r3125;
	setp.gt.u32 	%p865, %r3128, 6890;
	setp.gt.u32 	%p866, %r171, 2303;
	setp.gt.u32 	%p867, %r170, 767;
	setp.gt.u32 	%p868, %r169, 15;
	setp.gt.u32 	%p869, %r3122, 13;
	or.pred  	%p870, %p868, %p867;
	or.pred  	%p871, %p870, %p866;
	or.pred  	%p872, %p871, %p865;
	or.pred  	%p873, %p872, %p864;
	or.pred  	%p874, %p873, %p869;
	@%p874 bra 	$L__BB0_213;
	ld.param.u64 	%rd382, [default_function_kernel0_param_1];
	mov.u32 	%r3132, %ctaid.z;
	mov.u32 	%r3133, %tid.z;
	mul.lo.s32 	%r3134, %r3133, 13824;
	mad.lo.s32 	%r3135, %r3132, 27648, %r3134;
	mov.u32 	%r3136, %tid.y;
	mad.lo.s32 	%r3137, %r3136, 3456, %r3135;
	mad.lo.s32 	%r3138, %r4213, 432, %r3137;
	add.s32 	%r3139, %r3138, %r172;
	cvta.to.global.u64 	%rd193, %rd382;
	mul.wide.u32 	%rd194, %r3139, 4;
	add.s64 	%rd195, %rd193, %rd194;
	ld.global.nc.f32 	%f173, [%rd195];
	mul.lo.s32 	%r3140, %r3136, 864;
	mad.lo.s32 	%r3141, %r3133, 3456, %r3140;
	mov.u32 	%r3142, %tid.x;
	mad.lo.s32 	%r3143, %r3142, 62, %r3141;
	shl.b32 	%r3144, %r3143, 2;
	mov.u32 	%r3145, _ZZ24default_function_kernel0E13kernel_shared;
	add.s32 	%r3146, %r3145, %r3144;
	st.shared.f32 	[%r3146+84], %f173;
$L__BB0_213:
	mov.u32 	%r3147, %tid.y;
	mov.u32 	%r3148, %tid.x;
	mul.lo.s32 	%r3150, %r3148, 62;
	mad.lo.s32 	%r3151, %r3147, 864, %r3150;
	setp.gt.u32 	%p875, %r3151, 3433;
	mov.u32 	%r3153, %tid.z;
	mad.lo.s32 	%r3154, %r3153, 3456, %r3151;
	setp.gt.u32 	%p876, %r3154, 6889;
	setp.gt.u32 	%p877, %r175, 2303;
	setp.gt.u32 	%p878, %r174, 767;
	setp.gt.u32 	%p879, %r173, 15;
	setp.gt.u32 	%p880, %r3148, 13;
	or.pred  	%p881, %p879, %p878;
	or.pred  	%p882, %p881, %p877;
	or.pred  	%p883, %p882, %p876;
	or.pred  	%p884, %p883, %p875;
	or.pred  	%p885, %p884, %p880;
	@%p885 bra 	$L__BB0_215;
	ld.param.u64 	%rd383, [default_function_kernel0_param_1];
	mov.u32 	%r3158, %ctaid.z;
	mov.u32 	%r3159, %tid.z;
	mul.lo.s32 	%r3160, %r3159, 13824;
	mad.lo.s32 	%r3161, %r3158, 27648, %r3160;
	mov.u32 	%r3162, %tid.y;
	mad.lo.s32 	%r3163, %r3162, 3456, %r3161;
	mad.lo.s32 	%r3164, %r4213, 432, %r3163;
	add.s32 	%r3165, %r3164, %r176;
	cvta.to.global.u64 	%rd196, %rd383;
	mul.wide.u32 	%rd197, %r3165, 4;
	add.s64 	%rd198, %rd196, %rd197;
	ld.global.nc.f32 	%f174, [%rd198];
	mul.lo.s32 	%r3166, %r3162, 864;
	mad.lo.s32 	%r3167, %r3159, 3456, %r3166;
	mov.u32 	%r3168, %tid.x;
	mad.lo.s32 	%r3169, %r3168, 62, %r3167;
	shl.b32 	%r3170, %r3169, 2;
	mov.u32 	%r3171, _ZZ24default_function_kernel0E13kernel_shared;
	add.s32 	%r3172, %r3171, %r3170;
	st.shared.f32 	[%r3172+88], %f174;
$L__BB0_215:
	mov.u32 	%r3173, %tid.y;
	mov.u32 	%r3174, %tid.x;
	mul.lo.s32 	%r3176, %r3174, 62;
	mad.lo.s32 	%r3177, %r3173, 864, %r3176;
	setp.gt.u32 	%p886, %r3177, 3432;
	mov.u32 	%r3179, %tid.z;
	mad.lo.s32 	%r3180, %r3179, 3456, %r3177;
	setp.gt.u32 	%p887, %r3180, 6888;
	setp.gt.u32 	%p888, %r179, 2303;
	setp.gt.u32 	%p889, %r178, 767;
	setp.gt.u32 	%p890, %r177, 15;
	setp.gt.u32 	%p891, %r3174, 13;
	or.pred  	%p892, %p890, %p889;
	or.pred  	%p893, %p892, %p888;
	or.pred  	%p894, %p893, %p887;
	or.pred  	%p895, %p894, %p886;
	or.pred  	%p896, %p895, %p891;
	@%p896 bra 	$L__BB0_217;
	ld.param.u64 	%rd384, [default_function_kernel0_param_1];
	mov.u32 	%r3184, %ctaid.z;
	mov.u32 	%r3185, %tid.z;
	mul.lo.s32 	%r3186, %r3185, 13824;
	mad.lo.s32 	%r3187, %r3184, 27648, %r3186;
	mov.u32 	%r3188, %tid.y;
	mad.lo.s32 	%r3189, %r3188, 3456, %r3187;
	mad.lo.s32 	%r3190, %r4213, 432, %r3189;
	add.s32 	%r3191, %r3190, %r180;
	cvta.to.global.u64 	%rd199, %rd384;
	mul.wide.u32 	%rd200, %r3191, 4;
	add.s64 	%rd201, %rd199, %rd200;
	ld.global.nc.f32 	%f175, [%rd201];
	mul.lo.s32 	%r3192, %r3188, 864;
	mad.lo.s32 	%r3193, %r3185, 3456, %r3192;
	mov.u32 	%r3194, %tid.x;
	mad.lo.s32 	%r3195, %r3194, 62, %r3193;
	shl.b32 	%r3196, %r3195, 2;
	mov.u32 	%r3197, _ZZ24default_function_kernel0E13kernel_shared;
	add.s32 	%r3198, %r3197, %r3196;
	st.shared.f32 	[%r3198+92], %f175;
$L__BB0_217:
	mov.u32 	%r3199, %tid.y;
	mov.u32 	%r3200, %tid.x;
	mul.lo.s32 	%r3202, %r3200, 62;
	mad.lo.s32 	%r3203, %r3199, 864, %r3202;
	setp.gt.u32 	%p897, %r3203, 3431;
	mov.u32 	%r3205, %tid.z;
	mad.lo.s32 	%r3206, %r3205, 3456, %r3203;
	setp.gt.u32 	%p898, %r3206, 6887;
	setp.gt.u32 	%p899, %r183, 2303;
	setp.gt.u32 	%p900, %r182, 767;
	setp.gt.u32 	%p901, %r181, 15;
	setp.gt.u32 	%p902, %r3200, 13;
	or.pred  	%p903, %p901, %p900;
	or.pred  	%p904, %p903, %p899;
	or.pred  	%p905, %p904, %p898;
	or.pred  	%p906, %p905, %p897;
	or.pred  	%p907, %p906, %p902;
	@%p907 bra 	$L__BB0_219;
	ld.param.u64 	%rd385, [default_function_kernel0_param_1];
	mov.u32 	%r3210, %ctaid.z;
	mov.u32 	%r3211, %tid.z;
	mul.lo.s32 	%r3212, %r3211, 13824;
	mad.lo.s32 	%r3213, %r3210, 27648, %r3212;
	mov.u32 	%r3214, %tid.y;
	mad.lo.s32 	%r3215, %r3214, 3456, %r3213;
	mad.lo.s32 	%r3216, %r4213, 432, %r3215;
	add.s32 	%r3217, %r3216, %r184;
	cvta.to.global.u64 	%rd202, %rd385;
	mul.wide.u32 	%rd203, %r3217, 4;
	add.s64 	%rd204, %rd202, %rd203;
	ld.global.nc.f32 	%f176, [%rd204];
	mul.lo.s32 	%r3218, %r3214, 864;
	mad.lo.s32 	%r3219, %r3211, 3456, %r3218;
	mov.u32 	%r3220, %tid.x;
	mad.lo.s32 	%r3221, %r3220, 62, %r3219;
	shl.b32 	%r3222, %r3221, 2;
	mov.u32 	%r3223, _ZZ24default_function_kernel0E13kernel_shared;
	add.s32 	%r3224, %r3223, %r3222;
	st.shared.f32 	[%r3224+96], %f176;
$L__BB0_219:
	mov.u32 	%r3225, %tid.y;
	mov.u32 	%r3226, %tid.x;
	mul.lo.s32 	%r3228, %r3226, 62;
	mad.lo.s32 	%r3229, %r3225, 864, %r3228;
	setp.gt.u32 	%p908, %r3229, 3430;
	mov.u32 	%r3231, %tid.z;
	mad.lo.s32 	%r3232, %r3231, 3456, %r3229;
	setp.gt.u32 	%p909, %r3232, 6886;
	setp.gt.u32 	%p910, %r187, 2303;
	setp.gt.u32 	%p911, %r186, 767;
	setp.gt.u32 	%p912, %r185, 15;
	setp.gt.u32 	%p913, %r3226, 13;
	or.pred  	%p914, %p912, %p911;
	or.pred  	%p915, %p914, %p910;
	or.pred  	%p916, %p915, %p909;
	or.pred  	%p917, %p916, %p908;
	or.pred  	%p918, %p917, %p913;
	@%p918 bra 	$L__BB0_221;
	ld.param.u64 	%rd386, [default_function_kernel0_param_1];
	mov.u32 	%r3236, %ctaid.z;
	mov.u32 	%r3237, %tid.z;
	mul.lo.s32 	%r3238, %r3237, 13824;
	mad.lo.s32 	%r3239, %r3236, 27648, %r3238;
	mov.u32 	%r3240, %tid.y;
	mad.lo.s32 	%r3241, %r3240, 3456, %r3239;
	mad.lo.s32 	%r3242, %r4213, 432, %r3241;
	add.s32 	%r3243, %r3242, %r188;
	cvta.to.global.u64 	%rd205, %rd386;
	mul.wide.u32 	%rd206, %r3243, 4;
	add.s64 	%rd207, %rd205, %rd206;
	ld.global.nc.f32 	%f177, [%rd207];
	mul.lo.s32 	%r3244, %r3240, 864;
	mad.lo.s32 	%r3245, %r3237, 3456, %r3244;
	mov.u32 	%r3246, %tid.x;
	mad.lo.s32 	%r3247, %r3246, 62, %r3245;
	shl.b32 	%r3248, %r3247, 2;
	mov.u32 	%r3249, _ZZ24default_function_kernel0E13kernel_shared;
	add.s32 	%r3250, %r3249, %r3248;
	st.shared.f32 	[%r3250+100], %f177;
$L__BB0_221:
	mov.u32 	%r3251, %tid.y;
	mov.u32 	%r3252, %tid.x;
	mul.lo.s32 	%r3254, %r3252, 62;
	mad.lo.s32 	%r3255, %r3251, 864, %r3254;
	setp.gt.u32 	%p919, %r3255, 3429;
	mov.u32 	%r3257, %tid.z;
	mad.lo.s32 	%r3258, %r3257, 3456, %r3255;
	setp.gt.u32 	%p920, %r3258, 6885;
	setp.gt.u32 	%p921, %r191, 2303;
	setp.gt.u32 	%p922, %r190, 767;
	setp.gt.u32 	%p923, %r189, 15;
	setp.gt.u32 	%p924, %r3252, 13;
	or.pred  	%p925, %p923, %p922;
	or.pred  	%p926, %p925, %p921;
	or.pred  	%p927, %p926, %p920;
	or.pred  	%p928, %p927, %p919;
	or.pred  	%p929, %p928, %p924;
	@%p929 bra 	$L__BB0_223;
	ld.param.u64 	%rd387, [default_function_kernel0_param_1];
	mov.u32 	%r3262, %ctaid.z;
	mov.u32 	%r3263, %tid.z;
	mul.lo.s32 	%r3264, %r3263, 13824;
	mad.lo.s32 	%r3265, %r3262, 27648, %r3264;
	mov.u32 	%r3266, %tid.y;
	mad.lo.s32 	%r3267, %r3266, 3456, %r3265;
	mad.lo.s32 	%r3268, %r4213, 432, %r3267;
	add.s32 	%r3269, %r3268, %r192;
	cvta.to.global.u64 	%rd208, %rd387;
	mul.wide.u32 	%rd209, %r3269, 4;
	add.s64 	%rd210, %rd208, %rd209;
	ld.global.nc.f32 	%f178, [%rd210];
	mul.lo.s32 	%r3270, %r3266, 864;
	mad.lo.s32 	%r3271, %r3263, 3456, %r3270;
	mov.u32 	%r3272, %tid.x;
	mad.lo.s32 	%r3273, %r3272, 62, %r3271;
	shl.b32 	%r3274, %r3273, 2;
	mov.u32 	%r3275, _ZZ24default_function_kernel0E13kernel_shared;
	add.s32 	%r3276, %r3275, %r3274;
	st.shared.f32 	[%r3276+104], %f178;
$L__BB0_223:
	mov.u32 	%r3277, %tid.y;
	mov.u32 	%r3278, %tid.x;
	mul.lo.s32 	%r3280, %r3278, 62;
	mad.lo.s32 	%r3281, %r3277, 864, %r3280;
	setp.gt.u32 	%p930, %r3281, 3428;
	mov.u32 	%r3283, %tid.z;
	mad.lo.s32 	%r3284, %r3283, 3456, %r3281;
	setp.gt.u32 	%p931, %r3284, 6884;
	setp.gt.u32 	%p932, %r195, 2303;
	setp.gt.u32 	%p933, %r194, 767;
	setp.gt.u32 	%p934, %r193, 15;
	setp.gt.u32 	%p935, %r3278, 13;
	or.pred  	%p936, %p934, %p933;
	or.pred  	%p937, %p936, %p932;
	or.pred  	%p938, %p937, %p931;
	or.pred  	%p939, %p938, %p930;
	or.pred  	%p940, %p939, %p935;
	@%p940 bra 	$L__BB0_225;
	ld.param.u64 	%rd388, [default_function_kernel0_param_1];
	mov.u32 	%r3288, %ctaid.z;
	mov.u32 	%r3289, %tid.z;
	mul.lo.s32 	%r3290, %r3289, 13824;
	mad.lo.s32 	%r3291, %r3288, 27648, %r3290;
	mov.u32 	%r3292, %tid.y;
	mad.lo.s32 	%r3293, %r3292, 3456, %r3291;
	mad.lo.s32 	%r3294, %r4213, 432, %r3293;
	add.s32 	%r3295, %r3294, %r196;
	cvta.to.global.u64 	%rd211, %rd388;
	mul.wide.u32 	%rd212, %r3295, 4;
	add.s64 	%rd213, %rd211, %rd212;
	ld.global.nc.f32 	%f179, [%rd213];
	mul.lo.s32 	%r3296, %r3292, 864;
	mad.lo.s32 	%r3297, %r3289, 3456, %r3296;
	mov.u32 	%r3298, %tid.x;
	mad.lo.s32 	%r3299, %r3298, 62, %r3297;
	shl.b32 	%r3300, %r3299, 2;
	mov.u32 	%r3301, _ZZ24default_function_kernel0E13kernel_shared;
	add.s32 	%r3302, %r3301, %r3300;
	st.shared.f32 	[%r3302+108], %f179;
$L__BB0_225:
	mov.u32 	%r3303, %tid.y;
	mov.u32 	%r3304, %tid.x;
	mul.lo.s32 	%r3306, %r3304, 62;
	mad.lo.s32 	%r3307, %r3303, 864, %r3306;
	setp.gt.u32 	%p941, %r3307, 3427;
	mov.u32 	%r3309, %tid.z;
	mad.lo.s32 	%r3310, %r3309, 3456, %r3307;
	setp.gt.u32 	%p942, %r3310, 6883;
	setp.gt.u32 	%p943, %r199, 2303;
	setp.gt.u32 	%p944, %r198, 767;
	setp.gt.u32 	%p945, %r197, 15;
	setp.gt.u32 	%p946, %r3304, 13;
	or.pred  	%p947, %p945, %p944;
	or.pred  	%p948, %p947, %p943;
	or.pred  	%p949, %p948, %p942;
	or.pred  	%p950, %p949, %p941;
	or.pred  	%p951, %p950, %p946;
	@%p951 bra 	$L__BB0_227;
	ld.param.u64 	%rd389, [default_function_kernel0_param_1];
	mov.u32 	%r3314, %ctaid.z;
	mov.u32 	%r3315, %tid.z;
	mul.lo.s32 	%r3316, %r3315, 13824;
	mad.lo.s32 	%r3317, %r3314, 27648, %r3316;
	mov.u32 	%r3318, %tid.y;
	mad.lo.s32 	%r3319, %r3318, 3456, %r3317;
	mad.lo.s32 	%r3320, %r4213, 432, %r3319;
	add.s32 	%r3321, %r3320, %r200;
	cvta.to.global.u64 	%rd214, %rd389;
	mul.wide.u32 	%rd215, %r3321, 4;
	add.s64 	%rd216, %rd214, %rd215;
	ld.global.nc.f32 	%f180, [%rd216];
	mul.lo.s32 	%r3322, %r3318, 864;
	mad.lo.s32 	%r3323, %r3315, 3456, %r3322;
	mov.u32 	%r3324, %tid.x;
	mad.lo.s32 	%r3325, %r3324, 62, %r3323;
	shl.b32 	%r3326, %r3325, 2;
	mov.u32 	%r3327, _ZZ24default_function_kernel0E13kernel_shared;
	add.s32 	%r3328, %r3327, %r3326;
	st.shared.f32 	[%r3328+112], %f180;
$L__BB0_227:
	mov.u32 	%r3329, %tid.y;
	mov.u32 	%r3330, %tid.x;
	mul.lo.s32 	%r3332, %r3330, 62;
	mad.lo.s32 	%r3333, %r3329, 864, %r3332;
	setp.gt.u32 	%p952, %r3333, 3426;
	mov.u32 	%r3335, %tid.z;
	mad.lo.s32 	%r3336, %r3335, 3456, %r3333;
	setp.gt.u32 	%p953, %r3336, 6882;
	setp.gt.u32 	%p954, %r203, 2303;
	setp.gt.u32 	%p955, %r202, 767;
	setp.gt.u32 	%p956, %r201, 15;
	setp.gt.u32 	%p957, %r3330, 13;
	or.pred  	%p958, %p956, %p955;
	or.pred  	%p959, %p958, %p954;
	or.pred  	%p960, %p959, %p953;
	or.pred  	%p961, %p960, %p952;
	or.pred  	%p962, %p961, %p957;
	@%p962 bra 	$L__BB0_229;
	ld.param.u64 	%rd390, [default_function_kernel0_param_1];
	mov.u32 	%r3340, %ctaid.z;
	mov.u32 	%r3341, %tid.z;
	mul.lo.s32 	%r3342, %r3341, 13824;
	mad.lo.s32 	%r3343, %r3340, 27648, %r3342;
	mov.u32 	%r3344, %tid.y;
	mad.lo.s32 	%r3345, %r3344, 3456, %r3343;
	mad.lo.s32 	%r3346, %r4213, 432, %r3345;
	add.s32 	%r3347, %r3346, %r204;
	cvta.to.global.u64 	%rd217, %rd390;
	mul.wide.u32 	%rd218, %r3347, 4;
	add.s64 	%rd219, %rd217, %rd218;
	ld.global.nc.f32 	%f181, [%rd219];
	mul.lo.s32 	%r3348, %r3344, 864;
	mad.lo.s32 	%r3349, %r3341, 3456, %r3348;
	mov.u32 	%r3350, %tid.x;
	mad.lo.s32 	%r3351, %r3350, 62, %r3349;
	shl.b32 	%r3352, %r3351, 2;
	mov.u32 	%r3353, _ZZ24default_function_kernel0E13kernel_shared;
	add.s32 	%r3354, %r3353, %r3352;
	st.shared.f32 	[%r3354+116], %f181;
$L__BB0_229:
	mov.u32 	%r3355, %tid.y;
	mov.u32 	%r3356, %tid.x;
	mul.lo.s32 	%r3358, %r3356, 62;
	mad.lo.s32 	%r3359, %r3355, 864, %r3358;
	setp.gt.u32 	%p963, %r3359, 3425;
	mov.u32 	%r3361, %tid.z;
	mad.lo.s32 	%r3362, %r3361, 3456, %r3359;
	setp.gt.u32 	%p964, %r3362, 6881;
	setp.gt.u32 	%p965, %r207, 2303;
	setp.gt.u32 	%p966, %r206, 767;
	setp.gt.u32 	%p967, %r205, 15;
	setp.gt.u32 	%p968, %r3356, 13;
	or.pred  	%p969, %p967, %p966;
	or.pred  	%p970, %p969, %p965;
	or.pred  	%p971, %p970, %p964;
	or.pred  	%p972, %p971, %p963;
	or.pred  	%p973, %p972, %p968;
	@%p973 bra 	$L__BB0_231;
	ld.param.u64 	%rd391, [default_function_kernel0_param_1];
	mov.u32 	%r3366, %ctaid.z;
	mov.u32 	%r3367, %tid.z;
	mul.lo.s32 	%r3368, %r3367, 13824;
	mad.lo.s32 	%r3369, %r3366, 27648, %r3368;
	mov.u32 	%r3370, %tid.y;
	mad.lo.s32 	%r3371, %r3370, 3456, %r3369;
	mad.lo.s32 	%r3372, %r4213, 432, %r3371;
	add.s32 	%r3373, %r3372, %r208;
	cvta.to.global.u64 	%rd220, %rd391;
	mul.wide.u32 	%rd221, %r3373, 4;
	add.s64 	%rd222, %rd220, %rd221;
	ld.global.nc.f32 	%f182, [%rd222];
	mul.lo.s32 	%r3374, %r3370, 864;
	mad.lo.s32 	%r3375, %r3367, 3456, %r3374;
	mov.u32 	%r3376, %tid.x;
	mad.lo.s32 	%r3377, %r3376, 62, %r3375;
	shl.b32 	%r3378, %r3377, 2;
	mov.u32 	%r3379, _ZZ24default_function_kernel0E13kernel_shared;
	add.s32 	%r3380, %r3379, %r3378;
	st.shared.f32 	[%r3380+120], %f182;
$L__BB0_231:
	mov.u32 	%r3381, %tid.y;
	mov.u32 	%r3382, %tid.x;
	mul.lo.s32 	%r3384, %r3382, 62;
	mad.lo.s32 	%r3385, %r3381, 864, %r3384;
	setp.gt.u32 	%p974, %r3385, 3424;
	mov.u32 	%r3387, %tid.z;
	mad.lo.s32 	%r3388, %r3387, 3456, %r3385;
	setp.gt.u32 	%p975, %r3388, 6880;
	setp.gt.u32 	%p976, %r211, 2303;
	setp.gt.u32 	%p977, %r210, 767;
	setp.gt.u32 	%p978, %r209, 15;
	setp.gt.u32 	%p979, %r3382, 13;
	or.pred  	%p980, %p978, %p977;
	or.pred  	%p981, %p980, %p976;
	or.pred  	%p982, %p981, %p975;
	or.pred  	%p983, %p982, %p974;
	or.pred  	%p984, %p983, %p979;
	@%p984 bra 	$L__BB0_233;
	ld.param.u64 	%rd392, [default_function_kernel0_param_1];
	mov.u32 	%r3392, %ctaid.z;
	mov.u32 	%r3393, %tid.z;
	mul.lo.s32 	%r3394, %r3393, 13824;
	mad.lo.s32 	%r3395, %r3392, 27648, %r3394;
	mov.u32 	%r3396, %tid.y;
	mad.lo.s32 	%r3397, %r3396, 3456, %r3395;
	mad.lo.s32 	%r3398, %r4213, 432, %r3397;
	add.s32 	%r3399, %r3398, %r212;
	cvta.to.global.u64 	%rd223, %rd392;
	mul.wide.u32 	%rd224, %r3399, 4;
	add.s64 	%rd225, %rd223, %rd224;
	ld.global.nc.f32 	%f183, [%rd225];
	mul.lo.s32 	%r3400, %r3396, 864;
	mad.lo.s32 	%r3401, %r3393, 3456, %r3400;
	mov.u32 	%r3402, %tid.x;
	mad.lo.s32 	%r3403, %r3402, 62, %r3401;
	shl.b32 	%r3404, %r3403, 2;
	mov.u32 	%r3405, _ZZ24default_function_kernel0E13kernel_shared;
	add.s32 	%r3406, %r3405, %r3404;
	st.shared.f32 	[%r3406+124], %f183;
$L__BB0_233:
	mov.u32 	%r3407, %tid.y;
	mov.u32 	%r3408, %tid.x;
	mul.lo.s32 	%r3410, %r3408, 62;
	mad.lo.s32 	%r3411, %r3407, 864, %r3410;
	setp.gt.u32 	%p985, %r3411, 3423;
	mov.u32 	%r3413, %tid.z;
	mad.lo.s32 	%r3414, %r3413, 3456, %r3411;
	setp.gt.u32 	%p986, %r3414, 6879;
	setp.gt.u32 	%p987, %r215, 2303;
	setp.gt.u32 	%p988, %r214, 767;
	setp.gt.u32 	%p989, %r213, 15;
	setp.gt.u32 	%p990, %r3408, 13;
	or.pred  	%p991, %p989, %p988;
	or.pred  	%p992, %p991, %p987;
	or.pred  	%p993, %p992, %p986;
	or.pred  	%p994, %p993, %p985;
	or.pred  	%p995, %p994, %p990;
	@%p995 bra 	$L__BB0_235;
	ld.param.u64 	%rd393, [default_function_kernel0_param_1];
	mov.u32 	%r3418, %ctaid.z;
	mov.u32 	%r3419, %tid.z;
	mul.lo.s32 	%r3420, %r3419, 13824;
	mad.lo.s32 	%r3421, %r3418, 27648, %r3420;
	mov.u32 	%r3422, %tid.y;
	mad.lo.s32 	%r3423, %r3422, 3456, %r3421;
	mad.lo.s32 	%r3424, %r4213, 432, %r3423;
	add.s32 	%r3425, %r3424, %r216;
	cvta.to.global.u64 	%rd226, %rd393;
	mul.wide.u32 	%rd227, %r3425, 4;
	add.s64 	%rd228, %rd226, %rd227;
	ld.global.nc.f32 	%f184, [%rd228];
	mul.lo.s32 	%r3426, %r3422, 864;
	mad.lo.s32 	%r3427, %r3419, 3456, %r3426;
	mov.u32 	%r3428, %tid.x;
	mad.lo.s32 	%r3429, %r3428, 62, %r3427;
	shl.b32 	%r3430, %r3429, 2;
	mov.u32 	%r3431, _ZZ24default_function_kernel0E13kernel_shared;
	add.s32 	%r3432, %r3431, %r3430;
	st.shared.f32 	[%r3432+128], %f184;
$L__BB0_235:
	mov.u32 	%r3433, %tid.y;
	mov.u32 	%r3434, %tid.x;
	mul.lo.s32 	%r3436, %r3434, 62;
	mad.lo.s32 	%r3437, %r3433, 864, %r3436;
	setp.gt.u32 	%p996, %r3437, 3422;
	mov.u32 	%r3439, %tid.z;
	mad.lo.s32 	%r3440, %r3439, 3456, %r3437;
	setp.gt.u32 	%p997, %r3440, 6878;
	setp.gt.u32 	%p998, %r219, 2303;
	setp.gt.u32 	%p999, %r218, 767;
	setp.gt.u32 	%p1000, %r217, 15;
	setp.gt.u32 	%p1001, %r3434, 13;
	or.pred  	%p1002, %p1000, %p999;
	or.pred  	%p1003, %p1002, %p998;
	or.pred  	%p1004, %p1003, %p997;
	or.pred  	%p1005, %p1004, %p996;
	or.pred  	%p1006, %p1005, %p1001;
	@%p1006 bra 	$L__BB0_237;
	ld.param.u64 	%rd394, [default_function_kernel0_param_1];
	mov.u32 	%r3444, %ctaid.z;
	mov.u32 	%r3445, %tid.z;
	mul.lo.s32 	%r3446, %r3445, 13824;
	mad.lo.s32 	%r3447, %r3444, 27648, %r3446;
	mov.u32 	%r3448, %tid.y;
	mad.lo.s32 	%r3449, %r3448, 3456, %r3447;
	mad.lo.s32 	%r3450, %r4213, 432, %r3449;
	add.s32 	%r3451, %r3450, %r220;
	cvta.to.global.u64 	%rd229, %rd394;
	mul.wide.u32 	%rd230, %r3451, 4;
	add.s64 	%rd231, %rd229, %rd230;
	ld.global.nc.f32 	%f185, [%rd231];
	mul.lo.s32 	%r3452, %r3448, 864;
	mad.lo.s32 	%r3453, %r3445, 3456, %r3452;
	mov.u32 	%r3454, %tid.x;
	mad.lo.s32 	%r3455, %r3454, 62, %r3453;
	shl.b32 	%r3456, %r3455, 2;
	mov.u32 	%r3457, _ZZ24default_function_kernel0E13kernel_shared;
	add.s32 	%r3458, %r3457, %r3456;
	st.shared.f32 	[%r3458+132], %f185;
$L__BB0_237:
	mov.u32 	%r3459, %tid.y;
	mov.u32 	%r3460, %tid.x;
	mul.lo.s32 	%r3462, %r3460, 62;
	mad.lo.s32 	%r3463, %r3459, 864, %r3462;
	setp.gt.u32 	%p1007, %r3463, 3421;
	mov.u32 	%r3465, %tid.z;
	mad.lo.s32 	%r3466, %r3465, 3456, %r3463;
	setp.gt.u32 	%p1008, %r3466, 6877;
	setp.gt.u32 	%p1009, %r223, 2303;
	setp.gt.u32 	%p1010, %r222, 767;
	setp.gt.u32 	%p1011, %r221, 15;
	setp.gt.u32 	%p1012, %r3460, 13;
	or.pred  	%p1013, %p1011, %p1010;
	or.pred  	%p1014, %p1013, %p1009;
	or.pred  	%p1015, %p1014, %p1008;
	or.pred  	%p1016, %p1015, %p1007;
	or.pred  	%p1017, %p1016, %p1012;
	@%p1017 bra 	$L__BB0_239;
	ld.param.u64 	%rd395, [default_function_kernel0_param_1];
	mov.u32 	%r3470, %ctaid.z;
	mov.u32 	%r3471, %tid.z;
	mul.lo.s32 	%r3472, %r3471, 13824;
	mad.lo.s32 	%r3473, %r3470, 27648, %r3472;
	mov.u32 	%r3474, %tid.y;
	mad.lo.s32 	%r3475, %r3474, 3456, %r3473;
	mad.lo.s32 	%r3476, %r4213, 432, %r3475;
	add.s32 	%r3477, %r3476, %r224;
	cvta.to.global.u64 	%rd232, %rd395;
	mul.wide.u32 	%rd233, %r3477, 4;
	add.s64 	%rd234, %rd232, %rd233;
	ld.global.nc.f32 	%f186, [%rd234];
	mul.lo.s32 	%r3478, %r3474, 864;
	mad.lo.s32 	%r3479, %r3471, 3456, %r3478;
	mov.u32 	%r3480, %tid.x;
	mad.lo.s32 	%r3481, %r3480, 62, %r3479;
	shl.b32 	%r3482, %r3481, 2;
	mov.u32 	%r3483, _ZZ24default_function_kernel0E13kernel_shared;
	add.s32 	%r3484, %r3483, %r3482;
	st.shared.f32 	[%r3484+136], %f186;
$L__BB0_239:
	mov.u32 	%r3485, %tid.y;
	mov.u32 	%r3486, %tid.x;
	mul.lo.s32 	%r3488, %r3486, 62;
	mad.lo.s32 	%r3489, %r3485, 864, %r3488;
	setp.gt.u32 	%p1018, %r3489, 3420;
	mov.u32 	%r3491, %tid.z;
	mad.lo.s32 	%r3492, %r3491, 3456, %r3489;
	setp.gt.u32 	%p1019, %r3492, 6876;
	setp.gt.u32 	%p1020, %r227, 2303;
	setp.gt.u32 	%p1021, %r226, 767;
	setp.gt.u32 	%p1022, %r225, 15;
	setp.gt.u32 	%p1023, %r3486, 13;
	or.pred  	%p1024, %p1022, %p1021;
	or.pred  	%p1025, %p1024, %p1020;
	or.pred  	%p1026, %p1025, %p1019;
	or.pred  	%p1027, %p1026, %p1018;
	or.pred  	%p1028, %p1027, %p1023;
	@%p1028 bra 	$L__BB0_241;
	ld.param.u64 	%rd396, [default_function_kernel0_param_1];
	mov.u32 	%r3496, %ctaid.z;
	mov.u32 	%r3497, %tid.z;
	mul.lo.s32 	%r3498, %r3497, 13824;
	mad.lo.s32 	%r3499, %r3496, 27648, %r3498;
	mov.u32 	%r3500, %tid.y;
	mad.lo.s32 	%r3501, %r3500, 3456, %r3499;
	mad.lo.s32 	%r3502, %r4213, 432, %r3501;
	add.s32 	%r3503, %r3502, %r228;
	cvta.to.global.u64 	%rd235, %rd396;
	mul.wide.u32 	%rd236, %r3503, 4;
	add.s64 	%rd237, %rd235, %rd236;
	ld.global.nc.f32 	%f187, [%rd237];
	mul.lo.s32 	%r3504, %r3500, 864;
	mad.lo.s32 	%r3505, %r3497, 3456, %r3504;
	mov.u32 	%r3506, %tid.x;
	mad.lo.s32 	%r3507, %r3506, 62, %r3505;
	shl.b32 	%r3508, %r3507, 2;
	mov.u32 	%r3509, _ZZ24default_function_kernel0E13kernel_shared;
	add.s32 	%r3510, %r3509, %r3508;
	st.shared.f32 	[%r3510+140], %f187;
$L__BB0_241:
	mov.u32 	%r3511, %tid.y;
	mov.u32 	%r3512, %tid.x;
	mul.lo.s32 	%r3514, %r3512, 62;
	mad.lo.s32 	%r3515, %r3511, 864, %r3514;
	setp.gt.u32 	%p1029, %r3515, 3419;
	mov.u32 	%r3517, %tid.z;
	mad.lo.s32 	%r3518, %r3517, 3456, %r3515;
	setp.gt.u32 	%p1030, %r3518, 6875;
	setp.gt.u32 	%p1031, %r231, 2303;
	setp.gt.u32 	%p1032, %r230, 767;
	setp.gt.u32 	%p1033, %r229, 15;
	setp.gt.u32 	%p1034, %r3512, 13;
	or.pred  	%p1035, %p1033, %p1032;
	or.pred  	%p1036, %p1035, %p1031;
	or.pred  	%p1037, %p1036, %p1030;
	or.pred  	%p1038, %p1037, %p1029;
	or.pred  	%p1039, %p1038, %p1034;
	@%p1039 bra 	$L__BB0_243;
	ld.param.u64 	%rd397, [default_function_kernel0_param_1];
	mov.u32 	%r3522, %ctaid.z;
	mov.u32 	%r3523, %tid.z;
	mul.lo.s32 	%r3524, %r3523, 13824;
	mad.lo.s32 	%r3525, %r3522, 27648, %r3524;
	mov.u32 	%r3526, %tid.y;
	mad.lo.s32 	%r3527, %r3526, 3456, %r3525;
	mad.lo.s32 	%r3528, %r4213, 432, %r3527;
	add.s32 	%r3529, %r3528, %r232;
	cvta.to.global.u64 	%rd238, %rd397;
	mul.wide.u32 	%rd239, %r3529, 4;
	add.s64 	%rd240, %rd238, %rd239;
	ld.global.nc.f32 	%f188, [%rd240];
	mul.lo.s32 	%r3530, %r3526, 864;
	mad.lo.s32 	%r3531, %r3523, 3456, %r3530;
	mov.u32 	%r3532, %tid.x;
	mad.lo.s32 	%r3533, %r3532, 62, %r3531;
	shl.b32 	%r3534, %r3533, 2;
	mov.u32 	%r3535, _ZZ24default_function_kernel0E13kernel_shared;
	add.s32 	%r3536, %r3535, %r3534;
	st.shared.f32 	[%r3536+144], %f188;
$L__BB0_243:
	mov.u32 	%r3537, %tid.y;
	mov.u32 	%r3538, %tid.x;
	mul.lo.s32 	%r3540, %r3538, 62;
	mad.lo.s32 	%r3541, %r3537, 864, %r3540;
	setp.gt.u32 	%p1040, %r3541, 3418;
	mov.u32 	%r3543, %tid.z;
	mad.lo.s32 	%r3544, %r3543, 3456, %r3541;
	setp.gt.u32 	%p1041, %r3544, 6874;
	setp.gt.u32 	%p1042, %r235, 2303;
	setp.gt.u32 	%p1043, %r234, 767;
	setp.gt.u32 	%p1044, %r233, 15;
	setp.gt.u32 	%p1045, %r3538, 13;
	or.pred  	%p1046, %p1044, %p1043;
	or.pred  	%p1047, %p1046, %p1042;
	or.pred  	%p1048, %p1047, %p1041;
	or.pred  	%p1049, %p1048, %p1040;
	or.pred  	%p1050, %p1049, %p1045;
	@%p1050 bra 	$L__BB0_245;
	ld.param.u64 	%rd398, [default_function_kernel0_param_1];
	mov.u32 	%r3548, %ctaid.z;
	mov.u32 	%r3549, %tid.z;
	mul.lo.s32 	%r3550, %r3549, 13824;
	mad.lo.s32 	%r3551, %r3548, 27648, %r3550;
	mov.u32 	%r3552, %tid.y;
	mad.lo.s32 	%r3553, %r3552, 3456, %r3551;
	mad.lo.s32 	%r3554, %r4213, 432, %r3553;
	add.s32 	%r3555, %r3554, %r236;
	cvta.to.global.u64 	%rd241, %rd398;
	mul.wide.u32 	%rd242, %r3555, 4;
	add.s64 	%rd243, %rd241, %rd242;
	ld.global.nc.f32 	%f189, [%rd243];
	mul.lo.s32 	%r3556, %r3552, 864;
	mad.lo.s32 	%r3557, %r3549, 3456, %r3556;
	mov.u32 	%r3558, %tid.x;
	mad.lo.s32 	%r3559, %r3558, 62, %r3557;
	shl.b32 	%r3560, %r3559, 2;
	mov.u32 	%r3561, _ZZ24default_function_kernel0E13kernel_shared;
	add.s32 	%r3562, %r3561, %r3560;
	st.shared.f32 	[%r3562+148], %f189;
$L__BB0_245:
	mov.u32 	%r3563, %tid.y;
	mov.u32 	%r3564, %tid.x;
	mul.lo.s32 	%r3566, %r3564, 62;
	mad.lo.s32 	%r3567, %r3563, 864, %r3566;
	setp.gt.u32 	%p1051, %r3567, 3417;
	mov.u32 	%r3569, %tid.z;
	mad.lo.s32 	%r3570, %r3569, 3456, %r3567;
	setp.gt.u32 	%p1052, %r3570, 6873;
	setp.gt.u32 	%p1053, %r239, 2303;
	setp.gt.u32 	%p1054, %r238, 767;
	setp.gt.u32 	%p1055, %r237, 15;
	setp.gt.u32 	%p1056, %r3564, 13;
	or.pred  	%p1057, %p1055, %p1054;
	or.pred  	%p1058, %p1057, %p1053;
	or.pred  	%p1059, %p1058, %p1052;
	or.pred  	%p1060, %p1059, %p1051;
	or.pred  	%p1061, %p1060, %p1056;
	@%p1061 bra 	$L__BB0_247;
	ld.param.u64 	%rd399, [default_function_kernel0_param_1];
	mov.u32 	%r3574, %ctaid.z;
	mov.u32 	%r3575, %tid.z;
	mul.lo.s32 	%r3576, %r3575, 13824;
	mad.lo.s32 	%r3577, %r3574, 27648, %r3576;
	mov.u32 	%r3578, %tid.y;
	mad.lo.s32 	%r3579, %r3578, 3456, %r3577;
	mad.lo.s32 	%r3580, %r4213, 432, %r3579;
	add.s32 	%r3581, %r3580, %r240;
	cvta.to.global.u64 	%rd244, %rd399;
	mul.wide.u32 	%rd245, %r3581, 4;
	add.s64 	%rd246, %rd244, %rd245;
	ld.global.nc.f32 	%f190, [%rd246];
	mul.lo.s32 	%r3582, %r3578, 864;
	mad.lo.s32 	%r3583, %r3575, 3456, %r3582;
	mov.u32 	%r3584, %tid.x;
	mad.lo.s32 	%r3585, %r3584, 62, %r3583;
	shl.b32 	%r3586, %r3585, 2;
	mov.u32 	%r3587, _ZZ24default_function_kernel0E13kernel_shared;
	add.s32 	%r3588, %r3587, %r3586;
	st.shared.f32 	[%r3588+152], %f190;
$L__BB0_247:
	mov.u32 	%r3589, %tid.y;
	mov.u32 	%r3590, %tid.x;
	mul.lo.s32 	%r3592, %r3590, 62;
	mad.lo.s32 	%r3593, %r3589, 864, %r3592;
	setp.gt.u32 	%p1062, %r3593, 3416;
	mov.u32 	%r3595, %tid.z;
	mad.lo.s32 	%r3596, %r3595, 3456, %r3593;
	setp.gt.u32 	%p1063, %r3596, 6872;
	setp.gt.u32 	%p1064, %r243, 2303;
	setp.gt.u32 	%p1065, %r242, 767;
	setp.gt.u32 	%p1066, %r241, 15;
	setp.gt.u32 	%p1067, %r3590, 13;
	or.pred  	%p1068, %p1066, %p1065;
	or.pred  	%p1069, %p1068, %p1064;
	or.pred  	%p1070, %p1069, %p1063;
	or.pred  	%p1071, %p1070, %p1062;
	or.pred  	%p1072, %p1071, %p1067;
	@%p1072 bra 	$L__BB0_249;
	ld.param.u64 	%rd400, [default_function_kernel0_param_1];
	mov.u32 	%r3600, %ctaid.z;
	mov.u32 	%r3601, %tid.z;
	mul.lo.s32 	%r3602, %r3601, 13824;
	mad.lo.s32 	%r3603, %r3600, 27648, %r3602;
	mov.u32 	%r3604, %tid.y;
	mad.lo.s32 	%r3605, %r3604, 3456, %r3603;
	mad.lo.s32 	%r3606, %r4213, 432, %r3605;
	add.s32 	%r3607, %r3606, %r244;
	cvta.to.global.u64 	%rd247, %rd400;
	mul.wide.u32 	%rd248, %r3607, 4;
	add.s64 	%rd249, %rd247, %rd248;
	ld.global.nc.f32 	%f191, [%rd249];
	mul.lo.s32 	%r3608, %r3604, 864;
	mad.lo.s32 	%r3609, %r3601, 3456, %r3608;
	mov.u32 	%r3610, %tid.x;
	mad.lo.s32 	%r3611, %r3610, 62, %r3609;
	shl.b32 	%r3612, %r3611, 2;
	mov.u32 	%r3613, _ZZ24default_function_kernel0E13kernel_shared;
	add.s32 	%r3614, %r3613, %r3612;
	st.shared.f32 	[%r3614+156], %f191;
$L__BB0_249:
	mov.u32 	%r3615, %tid.y;
	mov.u32 	%r3616, %tid.x;
	mul.lo.s32 	%r3618, %r3616, 62;
	mad.lo.s32 	%r3619, %r3615, 864, %r3618;
	setp.gt.u32 	%p1073, %r3619, 3415;
	mov.u32 	%r3621, %tid.z;
	mad.lo.s32 	%r3622, %r3621, 3456, %r3619;
	setp.gt.u32 	%p1074, %r3622, 6871;
	setp.gt.u32 	%p1075, %r247, 2303;
	setp.gt.u32 	%p1076, %r246, 767;
	setp.gt.u32 	%p1077, %r245, 15;
	setp.gt.u32 	%p1078, %r3616, 13;
	or.pred  	%p1079, %p1077, %p1076;
	or.pred  	%p1080, %p1079, %p1075;
	or.pred  	%p1081, %p1080, %p1074;
	or.pred  	%p1082, %p1081, %p1073;
	or.pred  	%p1083, %p1082, %p1078;
	@%p1083 bra 	$L__BB0_251;
	ld.param.u64 	%rd401, [default_function_kernel0_param_1];
	mov.u32 	%r3626, %ctaid.z;
	mov.u32 	%r3627, %tid.z;
	mul.lo.s32 	%r3628, %r3627, 13824;
	mad.lo.s32 	%r3629, %r3626, 27648, %r3628;
	mov.u32 	%r3630, %tid.y;
	mad.lo.s32 	%r3631, %r3630, 3456, %r3629;
	mad.lo.s32 	%r3632, %r4213, 432, %r3631;
	add.s32 	%r3633, %r3632, %r248;
	cvta.to.global.u64 	%rd250, %rd401;
	mul.wide.u32 	%rd251, %r3633, 4;
	add.s64 	%rd252, %rd250, %rd251;
	ld.global.nc.f32 	%f192, [%rd252];
	mul.lo.s32 	%r3634, %r3630, 864;
	mad.lo.s32 	%r3635, %r3627, 3456, %r3634;
	mov.u32 	%r3636, %tid.x;
	mad.lo.s32 	%r3637, %r3636, 62, %r3635;
	shl.b32 	%r3638, %r3637, 2;
	mov.u32 	%r3639, _ZZ24default_function_kernel0E13kernel_shared;
	add.s32 	%r3640, %r3639, %r3638;
	st.shared.f32 	[%r3640+160], %f192;
$L__BB0_251:
	mov.u32 	%r3641, %tid.y;
	mov.u32 	%r3642, %tid.x;
	mul.lo.s32 	%r3644, %r3642, 62;
	mad.lo.s32 	%r3645, %r3641, 864, %r3644;
	setp.gt.u32 	%p1084, %r3645, 3414;
	mov.u32 	%r3647, %tid.z;
	mad.lo.s32 	%r3648, %r3647, 3456, %r3645;
	setp.gt.u32 	%p1085, %r3648, 6870;
	setp.gt.u32 	%p1086, %r251, 2303;
	setp.gt.u32 	%p1087, %r250, 767;
	setp.gt.u32 	%p1088, %r249, 15;
	setp.gt.u32 	%p1089, %r3642, 13;
	or.pred  	%p1090, %p1088, %p1087;
	or.pred  	%p1091, %p1090, %p1086;
	or.pred  	%p1092, %p1091, %p1085;
	or.pred  	%p1093, %p1092, %p1084;
	or.pred  	%p1094, %p1093, %p1089;
	@%p1094 bra 	$L__BB0_253;
	ld.param.u64 	%rd402, [default_function_kernel0_param_1];
	mov.u32 	%r3652, %ctaid.z;
	mov.u32 	%r3653, %tid.z;
	mul.lo.s32 	%r3654, %r3653, 13824;
	mad.lo.s32 	%r3655, %r3652, 27648, %r3654;
	mov.u32 	%r3656, %tid.y;
	mad.lo.s32 	%r3657, %r3656, 3456, %r3655;
	mad.lo.s32 	%r3658, %r4213, 432, %r3657;
	add.s32 	%r3659, %r3658, %r252;
	cvta.to.global.u64 	%rd253, %rd402;
	mul.wide.u32 	%rd254, %r3659, 4;
	add.s64 	%rd255, %rd253, %rd254;
	ld.global.nc.f32 	%f193, [%rd255];
	mul.lo.s32 	%r3660, %r3656, 864;
	mad.lo.s32 	%r3661, %r3653, 3456, %r3660;
	mov.u32 	%r3662, %tid.x;
	mad.lo.s32 	%r3663, %r3662, 62, %r3661;
	shl.b32 	%r3664, %r3663, 2;
	mov.u32 	%r3665, _ZZ24default_function_kernel0E13kernel_shared;
	add.s32 	%r3666, %r3665, %r3664;
	st.shared.f32 	[%r3666+164], %f193;
$L__BB0_253:
	mov.u32 	%r3667, %tid.y;
	mov.u32 	%r3668, %tid.x;
	mul.lo.s32 	%r3670, %r3668, 62;
	mad.lo.s32 	%r3671, %r3667, 864, %r3670;
	setp.gt.u32 	%p1095, %r3671, 3413;
	mov.u32 	%r3673, %tid.z;
	mad.lo.s32 	%r3674, %r3673, 3456, %r3671;
	setp.gt.u32 	%p1096, %r3674, 6869;
	setp.gt.u32 	%p1097, %r255, 2303;
	setp.gt.u32 	%p1098, %r254, 767;
	setp.gt.u32 	%p1099, %r253, 15;
	setp.gt.u32 	%p1100, %r3668, 13;
	or.pred  	%p1101, %p1099, %p1098;
	or.pred  	%p1102, %p1101, %p1097;
	or.pred  	%p1103, %p1102, %p1096;
	or.pred  	%p1104, %p1103, %p1095;
	or.pred  	%p1105, %p1104, %p1100;
	@%p1105 bra 	$L__BB0_255;
	ld.param.u64 	%rd403, [default_function_kernel0_param_1];
	mov.u32 	%r3678, %ctaid.z;
	mov.u32 	%r3679, %tid.z;
	mul.lo.s32 	%r3680, %r3679, 13824;
	mad.lo.s32 	%r3681, %r3678, 27648, %r3680;
	mov.u32 	%r3682, %tid.y;
	mad.lo.s32 	%r3683, %r3682, 3456, %r3681;
	mad.lo.s32 	%r3684, %r4213, 432, %r3683;
	add.s32 	%r3685, %r3684, %r256;
	cvta.to.global.u64 	%rd256, %rd403;
	mul.wide.u32 	%rd257, %r3685, 4;
	add.s64 	%rd258, %rd256, %rd257;
	ld.global.nc.f32 	%f194, [%rd258];
	mul.lo.s32 	%r3686, %r3682, 864;
	mad.lo.s32 	%r3687, %r3679, 3456, %r3686;
	mov.u32 	%r3688, %tid.x;
	mad.lo.s32 	%r3689, %r3688, 62, %r3687;
	shl.b32 	%r3690, %r3689, 2;
	mov.u32 	%r3691, _ZZ24default_function_kernel0E13kernel_shared;
	add.s32 	%r3692, %r3691, %r3690;
	st.shared.f32 	[%r3692+168], %f194;
$L__BB0_255:
	mov.u32 	%r3693, %tid.y;
	mov.u32 	%r3694, %tid.x;
	mul.lo.s32 	%r3696, %r3694, 62;
	mad.lo.s32 	%r3697, %r3693, 864, %r3696;
	setp.gt.u32 	%p1106, %r3697, 3412;
	mov.u32 	%r3699, %tid.z;
	mad.lo.s32 	%r3700, %r3699, 3456, %r3697;
	setp.gt.u32 	%p1107, %r3700, 6868;
	setp.gt.u32 	%p1108, %r259, 2303;
	setp.gt.u32 	%p1109, %r258, 767;
	setp.gt.u32 	%p1110, %r257, 15;
	setp.gt.u32 	%p1111, %r3694, 13;
	or.pred  	%p1112, %p1110, %p1109;
	or.pred  	%p1113, %p1112, %p1108;
	or.pred  	%p1114, %p1113, %p1107;
	or.pred  	%p1115, %p1114, %p1106;
	or.pred  	%p1116, %p1115, %p1111;
	@%p1116 bra 	$L__BB0_257;
	ld.param.u64 	%rd404, [default_function_kernel0_param_1];
	mov.u32 	%r3704, %ctaid.z;
	mov.u32 	%r3705, %tid.z;
	mul.lo.s32 	%r3706, %r3705, 13824;
	mad.lo.s32 	%r3707, %r3704, 27648, %r3706;
	mov.u32 	%r3708, %tid.y;
	mad.lo.s32 	%r3709, %r3708, 3456, %r3707;
	mad.lo.s32 	%r3710, %r4213, 432, %r3709;
	add.s32 	%r3711, %r3710, %r260;
	cvta.to.global.u64 	%rd259, %rd404;
	mul.wide.u32 	%rd260, %r3711, 4;
	add.s64 	%rd261, %rd259, %rd260;
	ld.global.nc.f32 	%f195, [%rd261];
	mul.lo.s32 	%r3712, %r3708, 864;
	mad.lo.s32 	%r3713, %r3705, 3456, %r3712;
	mov.u32 	%r3714, %tid.x;
	mad.lo.s32 	%r3715, %r3714, 62, %r3713;
	shl.b32 	%r3716, %r3715, 2;
	mov.u32 	%r3717, _ZZ24default_function_kernel0E13kernel_shared;
	add.s32 	%r3718, %r3717, %r3716;
	st.shared.f32 	[%r3718+172], %f195;
$L__BB0_257:
	mov.u32 	%r3719, %tid.y;
	mov.u32 	%r3720, %tid.x;
	mul.lo.s32 	%r3722, %r3720, 62;
	mad.lo.s32 	%r3723, %r3719, 864, %r3722;
	setp.gt.u32 	%p1117, %r3723, 3411;
	mov.u32 	%r3725, %tid.z;
	mad.lo.s32 	%r3726, %r3725, 3456, %r3723;
	setp.gt.u32 	%p1118, %r3726, 6867;
	setp.gt.u32 	%p1119, %r263, 2303;
	setp.gt.u32 	%p1120, %r262, 767;
	setp.gt.u32 	%p1121, %r261, 15;
	setp.gt.u32 	%p1122, %r3720, 13;
	or.pred  	%p1123, %p1121, %p1120;
	or.pred  	%p1124, %p1123, %p1119;
	or.pred  	%p1125, %p1124, %p1118;
	or.pred  	%p1126, %p1125, %p1117;
	or.pred  	%p1127, %p1126, %p1122;
	@%p1127 bra 	$L__BB0_259;
	ld.param.u64 	%rd405, [default_function_kernel0_param_1];
	mov.u32 	%r3730, %ctaid.z;
	mov.u32 	%r3731, %tid.z;
	mul.lo.s32 	%r3732, %r3731, 13824;
	mad.lo.s32 	%r3733, %r3730, 27648, %r3732;
	mov.u32 	%r3734, %tid.y;
	mad.lo.s32 	%r3735, %r3734, 3456, %r3733;
	mad.lo.s32 	%r3736, %r4213, 432, %r3735;
	add.s32 	%r3737, %r3736, %r264;
	cvta.to.global.u64 	%rd262, %rd405;
	mul.wide.u32 	%rd263, %r3737, 4;
	add.s64 	%rd264, %rd262, %rd263;
	ld.global.nc.f32 	%f196, [%rd264];
	mul.lo.s32 	%r3738, %r3734, 864;
	mad.lo.s32 	%r3739, %r3731, 3456, %r3738;
	mov.u32 	%r3740, %tid.x;
	mad.lo.s32 	%r3741, %r3740, 62, %r3739;
	shl.b32 	%r3742, %r3741, 2;
	mov.u32 	%r3743, _ZZ24default_function_kernel0E13kernel_shared;
	add.s32 	%r3744, %r3743, %r3742;
	st.shared.f32 	[%r3744+176], %f196;
$L__BB0_259:
	mov.u32 	%r3745, %tid.y;
	mov.u32 	%r3746, %tid.x;
	mul.lo.s32 	%r3748, %r3746, 62;
	mad.lo.s32 	%r3749, %r3745, 864, %r3748;
	setp.gt.u32 	%p1128, %r3749, 3410;
	mov.u32 	%r3751, %tid.z;
	mad.lo.s32 	%r3752, %r3751, 3456, %r3749;
	setp.gt.u32 	%p1129, %r3752, 6866;
	setp.gt.u32 	%p1130, %r267, 2303;
	setp.gt.u32 	%p1131, %r266, 767;
	setp.gt.u32 	%p1132, %r265, 15;
	setp.gt.u32 	%p1133, %r3746, 13;
	or.pred  	%p1134, %p1132, %p1131;
	or.pred  	%p1135, %p1134, %p1130;
	or.pred  	%p1136, %p1135, %p1129;
	or.pred  	%p1137, %p1136, %p1128;
	or.pred  	%p1138, %p1137, %p1133;
	@%p1138 bra 	$L__BB0_261;
	ld.param.u64 	%rd406, [default_function_kernel0_param_1];
	mov.u32 	%r3756, %ctaid.z;
	mov.u32 	%r3757, %tid.z;
	mul.lo.s32 	%r3758, %r3757, 13824;
	mad.lo.s32 	%r3759, %r3756, 27648, %r3758;
	mov.u32 	%r3760, %tid.y;
	mad.lo.s32 	%r3761, %r3760, 3456, %r3759;
	mad.lo.s32 	%r3762, %r4213, 432, %r3761;
	add.s32 	%r3763, %r3762, %r268;
	cvta.to.global.u64 	%rd265, %rd406;
	mul.wide.u32 	%rd266, %r3763, 4;
	add.s64 	%rd267, %rd265, %rd266;
	ld.global.nc.f32 	%f197, [%rd267];
	mul.lo.s32 	%r3764, %r3760, 864;
	mad.lo.s32 	%r3765, %r3757, 3456, %r3764;
	mov.u32 	%r3766, %tid.x;
	mad.lo.s32 	%r3767, %r3766, 62, %r3765;
	shl.b32 	%r3768, %r3767, 2;
	mov.u32 	%r3769, _ZZ24default_function_kernel0E13kernel_shared;
	add.s32 	%r3770, %r3769, %r3768;
	st.shared.f32 	[%r3770+180], %f197;
$L__BB0_261:
	mov.u32 	%r3771, %tid.y;
	mov.u32 	%r3772, %tid.x;
	mul.lo.s32 	%r3774, %r3772, 62;
	mad.lo.s32 	%r3775, %r3771, 864, %r3774;
	setp.gt.u32 	%p1139, %r3775, 3409;
	mov.u32 	%r3777, %tid.z;
	mad.lo.s32 	%r3778, %r3777, 3456, %r3775;
	setp.gt.u32 	%p1140, %r3778, 6865;
	setp.gt.u32 	%p1141, %r271, 2303;
	setp.gt.u32 	%p1142, %r270, 767;
	setp.gt.u32 	%p1143, %r269, 15;
	setp.gt.u32 	%p1144, %r3772, 13;
	or.pred  	%p1145, %p1143, %p1142;
	or.pred  	%p1146, %p1145, %p1141;
	or.pred  	%p1147, %p1146, %p1140;
	or.pred  	%p1148, %p1147, %p1139;
	or.pred  	%p1149, %p1148, %p1144;
	@%p1149 bra 	$L__BB0_263;
	ld.param.u64 	%rd407, [default_function_kernel0_param_1];
	mov.u32 	%r3782, %ctaid.z;
	mov.u32 	%r3783, %tid.z;
	mul.lo.s32 	%r3784, %r3783, 13824;
	mad.lo.s32 	%r3785, %r3782, 27648, %r3784;
	mov.u32 	%r3786, %tid.y;
	mad.lo.s32 	%r3787, %r3786, 3456, %r3785;
	mad.lo.s32 	%r3788, %r4213, 432, %r3787;
	add.s32 	%r3789, %r3788, %r272;
	cvta.to.global.u64 	%rd268, %rd407;
	mul.wide.u32 	%rd269, %r3789, 4;
	add.s64 	%rd270, %rd268, %rd269;
	ld.global.nc.f32 	%f198, [%rd270];
	mul.lo.s32 	%r3790, %r3786, 864;
	mad.lo.s32 	%r3791, %r3783, 3456, %r3790;
	mov.u32 	%r3792, %tid.x;
	mad.lo.s32 	%r3793, %r3792, 62, %r3791;
	shl.b32 	%r3794, %r3793, 2;
	mov.u32 	%r3795, _ZZ24default_function_kernel0E13kernel_shared;
	add.s32 	%r3796, %r3795, %r3794;
	st.shared.f32 	[%r3796+184], %f198;
$L__BB0_263:
	mov.u32 	%r3797, %tid.y;
	mov.u32 	%r3798, %tid.x;
	mul.lo.s32 	%r3800, %r3798, 62;
	mad.lo.s32 	%r3801, %r3797, 864, %r3800;
	setp.gt.u32 	%p1150, %r3801, 3408;
	mov.u32 	%r3803, %tid.z;
	mad.lo.s32 	%r3804, %r3803, 3456, %r3801;
	setp.gt.u32 	%p1151, %r3804, 6864;
	setp.gt.u32 	%p1152, %r275, 2303;
	setp.gt.u32 	%p1153, %r274, 767;
	setp.gt.u32 	%p1154, %r273, 15;
	setp.gt.u32 	%p1155, %r3798, 13;
	or.pred  	%p1156, %p1154, %p1153;
	or.pred  	%p1157, %p1156, %p1152;
	or.pred  	%p1158, %p1157, %p1151;
	or.pred  	%p1159, %p1158, %p1150;
	or.pred  	%p1160, %p1159, %p1155;
	@%p1160 bra 	$L__BB0_265;
	ld.param.u64 	%rd408, [default_function_kernel0_param_1];
	mov.u32 	%r3808, %ctaid.z;
	mov.u32 	%r3809, %tid.z;
	mul.lo.s32 	%r3810, %r3809, 13824;
	mad.lo.s32 	%r3811, %r3808, 27648, %r3810;
	mov.u32 	%r3812, %tid.y;
	mad.lo.s32 	%r3813, %r3812, 3456, %r3811;
	mad.lo.s32 	%r3814, %r4213, 432, %r3813;
	add.s32 	%r3815, %r3814, %r276;
	cvta.to.global.u64 	%rd271, %rd408;
	mul.wide.u32 	%rd272, %r3815, 4;
	add.s64 	%rd273, %rd271, %rd272;
	ld.global.nc.f32 	%f199, [%rd273];
	mul.lo.s32 	%r3816, %r3812, 864;
	mad.lo.s32 	%r3817, %r3809, 3456, %r3816;
	mov.u32 	%r3818, %tid.x;
	mad.lo.s32 	%r3819, %r3818, 62, %r3817;
	shl.b32 	%r3820, %r3819, 2;
	mov.u32 	%r3821, _ZZ24default_function_kernel0E13kernel_shared;
	add.s32 	%r3822, %r3821, %r3820;
	st.shared.f32 	[%r3822+188], %f199;
$L__BB0_265:
	mov.u32 	%r3823, %tid.y;
	mov.u32 	%r3824, %tid.x;
	mul.lo.s32 	%r3826, %r3824, 62;
	mad.lo.s32 	%r3827, %r3823, 864, %r3826;
	setp.gt.u32 	%p1161, %r3827, 3407;
	mov.u32 	%r3829, %tid.z;
	mad.lo.s32 	%r3830, %r3829, 3456, %r3827;
	setp.gt.u32 	%p1162, %r3830, 6863;
	setp.gt.u32 	%p1163, %r279, 2303;
	setp.gt.u32 	%p1164, %r278, 767;
	setp.gt.u32 	%p1165, %r277, 15;
	setp.gt.u32 	%p1166, %r3824, 13;
	or.pred  	%p1167, %p1165, %p1164;
	or.pred  	%p1168, %p1167, %p1163;
	or.pred  	%p1169, %p1168, %p1162;
	or.pred  	%p1170, %p1169, %p1161;
	or.pred  	%p1171, %p1170, %p1166;
	@%p1171 bra 	$L__BB0_267;
	ld.param.u64 	%rd409, [default_function_kernel0_param_1];
	mov.u32 	%r3834, %ctaid.z;
	mov.u32 	%r3835, %tid.z;
	mul.lo.s32 	%r3836, %r3835, 13824;
	mad.lo.s32 	%r3837, %r3834, 27648, %r3836;
	mov.u32 	%r3838, %tid.y;
	mad.lo.s32 	%r3839, %r3838, 3456, %r3837;
	mad.lo.s32 	%r3840, %r4213, 432, %r3839;
	add.s32 	%r3841, %r3840, %r280;
	cvta.to.global.u64 	%rd274, %rd409;
	mul.wide.u32 	%rd275, %r3841, 4;
	add.s64 	%rd276, %rd274, %rd275;
	ld.global.nc.f32 	%f200, [%rd276];
	mul.lo.s32 	%r3842, %r3838, 864;
	mad.lo.s32 	%r3843, %r3835, 3456, %r3842;
	mov.u32 	%r3844, %tid.x;
	mad.lo.s32 	%r3845, %r3844, 62, %r3843;
	shl.b32 	%r3846, %r3845, 2;
	mov.u32 	%r3847, _ZZ24default_function_kernel0E13kernel_shared;
	add.s32 	%r3848, %r3847, %r3846;
	st.shared.f32 	[%r3848+192], %f200;
$L__BB0_267:
	mov.u32 	%r3849, %tid.y;
	mov.u32 	%r3850, %tid.x;
	mul.lo.s32 	%r3852, %r3850, 62;
	mad.lo.s32 	%r3853, %r3849, 864, %r3852;
	setp.gt.u32 	%p1172, %r3853, 3406;
	mov.u32 	%r3855, %tid.z;
	mad.lo.s32 	%r3856, %r3855, 3456, %r3853;
	setp.gt.u32 	%p1173, %r3856, 6862;
	setp.gt.u32 	%p1174, %r283, 2303;
	setp.gt.u32 	%p1175, %r282, 767;
	setp.gt.u32 	%p1176, %r281, 15;
	setp.gt.u32 	%p1177, %r3850, 13;
	or.pred  	%p1178, %p1176, %p1175;
	or.pred  	%p1179, %p1178, %p1174;
	or.pred  	%p1180, %p1179, %p1173;
	or.pred  	%p1181, %p1180, %p1172;
	or.pred  	%p1182, %p1181, %p1177;
	@%p1182 bra 	$L__BB0_269;
	ld.param.u64 	%rd410, [default_function_kernel0_param_1];
	mov.u32 	%r3860, %ctaid.z;
	mov.u32 	%r3861, %tid.z;
	mul.lo.s32 	%r3862, %r3861, 13824;
	mad.lo.s32 	%r3863, %r3860, 27648, %r3862;
	mov.u32 	%r3864, %tid.y;
	mad.lo.s32 	%r3865, %r3864, 3456, %r3863;
	mad.lo.s32 	%r3866, %r4213, 432, %r3865;
	add.s32 	%r3867, %r3866, %r284;
	cvta.to.global.u64 	%rd277, %rd410;
	mul.wide.u32 	%rd278, %r3867, 4;
	add.s64 	%rd279, %rd277, %rd278;
	ld.global.nc.f32 	%f201, [%rd279];
	mul.lo.s32 	%r3868, %r3864, 864;
	mad.lo.s32 	%r3869, %r3861, 3456, %r3868;
	mov.u32 	%r3870, %tid.x;
	mad.lo.s32 	%r3871, %r3870, 62, %r3869;
	shl.b32 	%r3872, %r3871, 2;
	mov.u32 	%r3873, _ZZ24default_function_kernel0E13kernel_shared;
	add.s32 	%r3874, %r3873, %r3872;
	st.shared.f32 	[%r3874+196], %f201;
$L__BB0_269:
	mov.u32 	%r3875, %tid.y;
	mov.u32 	%r3876, %tid.x;
	mul.lo.s32 	%r3878, %r3876, 62;
	mad.lo.s32 	%r3879, %r3875, 864, %r3878;
	setp.gt.u32 	%p1183, %r3879, 3405;
	mov.u32 	%r3881, %tid.z;
	mad.lo.s32 	%r3882, %r3881, 3456, %r3879;
	setp.gt.u32 	%p1184, %r3882, 6861;
	setp.gt.u32 	%p1185, %r287, 2303;
	setp.gt.u32 	%p1186, %r286, 767;
	setp.gt.u32 	%p1187, %r285, 15;
	setp.gt.u32 	%p1188, %r3876, 13;
	or.pred  	%p1189, %p1187, %p1186;
	or.pred  	%p1190, %p1189, %p1185;
	or.pred  	%p1191, %p1190, %p1184;
	or.pred  	%p1192, %p1191, %p1183;
	or.pred  	%p1193, %p1192, %p1188;
	@%p1193 bra 	$L__BB0_271;
	ld.param.u64 	%rd411, [default_function_kernel0_param_1];
	mov.u32 	%r3886, %ctaid.z;
	mov.u32 	%r3887, %tid.z;
	mul.lo.s32 	%r3888, %r3887, 13824;
	mad.lo.s32 	%r3889, %r3886, 27648, %r3888;
	mov.u32 	%r3890, %tid.y;
	mad.lo.s32 	%r3891, %r3890, 3456, %r3889;
	mad.lo.s32 	%r3892, %r4213, 432, %r3891;
	add.s32 	%r3893, %r3892, %r288;
	cvta.to.global.u64 	%rd280, %rd411;
	mul.wide.u32 	%rd281, %r3893, 4;
	add.s64 	%rd282, %rd280, %rd281;
	ld.global.nc.f32 	%f202, [%rd282];
	mul.lo.s32 	%r3894, %r3890, 864;
	mad.lo.s32 	%r3895, %r3887, 3456, %r3894;
	mov.u32 	%r3896, %tid.x;
	mad.lo.s32 	%r3897, %r3896, 62, %r3895;
	shl.b32 	%r3898, %r3897, 2;
	mov.u32 	%r3899, _ZZ24default_function_kernel0E13kernel_shared;
	add.s32 	%r3900, %r3899, %r3898;
	st.shared.f32 	[%r3900+200], %f202;
$L__BB0_271:
	mov.u32 	%r3901, %tid.y;
	mov.u32 	%r3902, %tid.x;
	mul.lo.s32 	%r3904, %r3902, 62;
	mad.lo.s32 	%r3905, %r3901, 864, %r3904;
	setp.gt.u32 	%p1194, %r3905, 3404;
	mov.u32 	%r3907, %tid.z;
	mad.lo.s32 	%r3908, %r3907, 3456, %r3905;
	setp.gt.u32 	%p1195, %r3908, 6860;
	setp.gt.u32 	%p1196, %r291, 2303;
	setp.gt.u32 	%p1197, %r290, 767;
	setp.gt.u32 	%p1198, %r289, 15;
	setp.gt.u32 	%p1199, %r3902, 13;
	or.pred  	%p1200, %p1198, %p1197;
	or.pred  	%p1201, %p1200, %p1196;
	or.pred  	%p1202, %p1201, %p1195;
	or.pred  	%p1203, %p1202, %p1194;
	or.pred  	%p1204, %p1203, %p1199;
	@%p1204 bra 	$L__BB0_273;
	ld.param.u64 	%rd412, [default_function_kernel0_param_1];
	mov.u32 	%r3912, %ctaid.z;
	mov.u32 	%r3913, %tid.z;
	mul.lo.s32 	%r3914, %r3913, 13824;
	mad.lo.s32 	%r3915, %r3912, 27648, %r3914;
	mov.u32 	%r3916, %tid.y;
	mad.lo.s32 	%r3917, %r3916, 3456, %r3915;
	mad.lo.s32 	%r3918, %r4213, 432, %r3917;
	add.s32 	%r3919, %r3918, %r292;
	cvta.to.global.u64 	%rd283, %rd412;
	mul.wide.u32 	%rd284, %r3919, 4;
	add.s64 	%rd285, %rd283, %rd284;
	ld.global.nc.f32 	%f203, [%rd285];
	mul.lo.s32 	%r3920, %r3916, 864;
	mad.lo.s32 	%r3921, %r3913, 3456, %r3920;
	mov.u32 	%r3922, %tid.x;
	mad.lo.s32 	%r3923, %r3922, 62, %r3921;
	shl.b32 	%r3924, %r3923, 2;
	mov.u32 	%r3925, _ZZ24default_function_kernel0E13kernel_shared;
	add.s32 	%r3926, %r3925, %r3924;
	st.shared.f32 	[%r3926+204], %f203;
$L__BB0_273:
	mov.u32 	%r3927, %tid.y;
	mov.u32 	%r3928, %tid.x;
	mul.lo.s32 	%r3930, %r3928, 62;
	mad.lo.s32 	%r3931, %r3927, 864, %r3930;
	setp.gt.u32 	%p1205, %r3931, 3403;
	mov.u32 	%r3933, %tid.z;
	mad.lo.s32 	%r3934, %r3933, 3456, %r3931;
	setp.gt.u32 	%p1206, %r3934, 6859;
	setp.gt.u32 	%p1207, %r295, 2303;
	setp.gt.u32 	%p1208, %r294, 767;
	setp.gt.u32 	%p1209, %r293, 15;
	setp.gt.u32 	%p1210, %r3928, 13;
	or.pred  	%p1211, %p1209, %p1208;
	or.pred  	%p1212, %p1211, %p1207;
	or.pred  	%p1213, %p1212, %p1206;
	or.pred  	%p1214, %p1213, %p1205;
	or.pred  	%p1215, %p1214, %p1210;
	@%p1215 bra 	$L__BB0_275;
	ld.param.u64 	%rd413, [default_function_kernel0_param_1];
	mov.u32 	%r3938, %ctaid.z;
	mov.u32 	%r3939, %tid.z;
	mul.lo.s32 	%r3940, %r3939, 13824;
	mad.lo.s32 	%r3941, %r3938, 27648, %r3940;
	mov.u32 	%r3942, %tid.y;
	mad.lo.s32 	%r3943, %r3942, 3456, %r3941;
	mad.lo.s32 	%r3944, %r4213, 432, %r3943;
	add.s32 	%r3945, %r3944, %r296;
	cvta.to.global.u64 	%rd286, %rd413;
	mul.wide.u32 	%rd287, %r3945, 4;
	add.s64 	%rd288, %rd286, %rd287;
	ld.global.nc.f32 	%f204, [%rd288];
	mul.lo.s32 	%r3946, %r3942, 864;
	mad.lo.s32 	%r3947, %r3939, 3456, %r3946;
	mov.u32 	%r3948, %tid.x;
	mad.lo.s32 	%r3949, %r3948, 62, %r3947;
	shl.b32 	%r3950, %r3949, 2;
	mov.u32 	%r3951, _ZZ24default_function_kernel0E13kernel_shared;
	add.s32 	%r3952, %r3951, %r3950;
	st.shared.f32 	[%r3952+208], %f204;
$L__BB0_275:
	mov.u32 	%r3953, %tid.y;
	mov.u32 	%r3954, %tid.x;
	mul.lo.s32 	%r3956, %r3954, 62;
	mad.lo.s32 	%r3957, %r3953, 864, %r3956;
	setp.gt.u32 	%p1216, %r3957, 3402;
	mov.u32 	%r3959, %tid.z;
	mad.lo.s32 	%r3960, %r3959, 3456, %r3957;
	setp.gt.u32 	%p1217, %r3960, 6858;
	setp.gt.u32 	%p1218, %r299, 2303;
	setp.gt.u32 	%p1219, %r298, 767;
	setp.gt.u32 	%p1220, %r297, 15;
	setp.gt.u32 	%p1221, %r3954, 13;
	or.pred  	%p1222, %p1220, %p1219;
	or.pred  	%p1223, %p1222, %p1218;
	or.pred  	%p1224, %p1223, %p1217;
	or.pred  	%p1225, %p1224, %p1216;
	or.pred  	%p1226, %p1225, %p1221;
	@%p1226 bra 	$L__BB0_277;
	ld.param.u64 	%rd414, [default_function_kernel0_param_1];
	mov.u32 	%r3964, %ctaid.z;
	mov.u32 	%r3965, %tid.z;
	mul.lo.s32 	%r3966, %r3965, 13824;
	mad.lo.s32 	%r3967, %r3964, 27648, %r3966;
	mov.u32 	%r3968, %tid.y;
	mad.lo.s32 	%r3969, %r3968, 3456, %r3967;
	mad.lo.s32 	%r3970, %r4213, 432, %r3969;
	add.s32 	%r3971, %r3970, %r300;
	cvta.to.global.u64 	%rd289, %rd414;
	mul.wide.u32 	%rd290, %r3971, 4;
	add.s64 	%rd291, %rd289, %rd290;
	ld.global.nc.f32 	%f205, [%rd291];
	mul.lo.s32 	%r3972, %r3968, 864;
	mad.lo.s32 	%r3973, %r3965, 3456, %r3972;
	mov.u32 	%r3974, %tid.x;
	mad.lo.s32 	%r3975, %r3974, 62, %r3973;
	shl.b32 	%r3976, %r3975, 2;
	mov.u32 	%r3977, _ZZ24default_function_kernel0E13kernel_shared;
	add.s32 	%r3978, %r3977, %r3976;
	st.shared.f32 	[%r3978+212], %f205;
$L__BB0_277:
	mov.u32 	%r3979, %tid.y;
	mov.u32 	%r3980, %tid.x;
	mul.lo.s32 	%r3982, %r3980, 62;
	mad.lo.s32 	%r3983, %r3979, 864, %r3982;
	setp.gt.u32 	%p1227, %r3983, 3401;
	mov.u32 	%r3985, %tid.z;
	mad.lo.s32 	%r3986, %r3985, 3456, %r3983;
	setp.gt.u32 	%p1228, %r3986, 6857;
	setp.gt.u32 	%p1229, %r303, 2303;
	setp.gt.u32 	%p1230, %r302, 767;
	setp.gt.u32 	%p1231, %r301, 15;
	setp.gt.u32 	%p1232, %r3980, 13;
	or.pred  	%p1233, %p1231, %p1230;
	or.pred  	%p1234, %p1233, %p1229;
	or.pred  	%p1235, %p1234, %p1228;
	or.pred  	%p1236, %p1235, %p1227;
	or.pred  	%p1237, %p1236, %p1232;
	@%p1237 bra 	$L__BB0_279;
	ld.param.u64 	%rd415, [default_function_kernel0_param_1];
	mov.u32 	%r3990, %ctaid.z;
	mov.u32 	%r3991, %tid.z;
	mul.lo.s32 	%r3992, %r3991, 13824;
	mad.lo.s32 	%r3993, %r3990, 27648, %r3992;
	mov.u32 	%r3994, %tid.y;
	mad.lo.s32 	%r3995, %r3994, 3456, %r3993;
	mad.lo.s32 	%r3996, %r4213, 432, %r3995;
	add.s32 	%r3997, %r3996, %r304;
	cvta.to.global.u64 	%rd292, %rd415;
	mul.wide.u32 	%rd293, %r3997, 4;
	add.s64 	%rd294, %rd292, %rd293;
	ld.global.nc.f32 	%f206, [%rd294];
	mul.lo.s32 	%r3998, %r3994, 864;
	mad.lo.s32 	%r3999, %r3991, 3456, %r3998;
	mov.u32 	%r4000, %tid.x;
	mad.lo.s32 	%r4001, %r4000, 62, %r3999;
	shl.b32 	%r4002, %r4001, 2;
	mov.u32 	%r4003, _ZZ24default_function_kernel0E13kernel_shared;
	add.s32 	%r4004, %r4003, %r4002;
	st.shared.f32 	[%r4004+216], %f206;
$L__BB0_279:
	mov.u32 	%r4005, %tid.y;
	mov.u32 	%r4006, %tid.x;
	mul.lo.s32 	%r4008, %r4006, 62;
	mad.lo.s32 	%r4009, %r4005, 864, %r4008;
	setp.gt.u32 	%p1238, %r4009, 3400;
	mov.u32 	%r4011, %tid.z;
	mad.lo.s32 	%r4012, %r4011, 3456, %r4009;
	setp.gt.u32 	%p1239, %r4012, 6856;
	setp.gt.u32 	%p1240, %r307, 2303;
	setp.gt.u32 	%p1241, %r306, 767;
	setp.gt.u32 	%p1242, %r305, 15;
	setp.gt.u32 	%p1243, %r4006, 13;
	or.pred  	%p1244, %p1242, %p1241;
	or.pred  	%p1245, %p1244, %p1240;
	or.pred  	%p1246, %p1245, %p1239;
	or.pred  	%p1247, %p1246, %p1238;
	or.pred  	%p1248, %p1247, %p1243;
	@%p1248 bra 	$L__BB0_281;
	ld.param.u64 	%rd416, [default_function_kernel0_param_1];
	mov.u32 	%r4016, %ctaid.z;
	mov.u32 	%r4017, %tid.z;
	mul.lo.s32 	%r4018, %r4017, 13824;
	mad.lo.s32 	%r4019, %r4016, 27648, %r4018;
	mov.u32 	%r4020, %tid.y;
	mad.lo.s32 	%r4021, %r4020, 3456, %r4019;
	mad.lo.s32 	%r4022, %r4213, 432, %r4021;
	add.s32 	%r4023, %r4022, %r308;
	cvta.to.global.u64 	%rd295, %rd416;
	mul.wide.u32 	%rd296, %r4023, 4;
	add.s64 	%rd297, %rd295, %rd296;
	ld.global.nc.f32 	%f207, [%rd297];
	mul.lo.s32 	%r4024, %r4020, 864;
	mad.lo.s32 	%r4025, %r4017, 3456, %r4024;
	mov.u32 	%r4026, %tid.x;
	mad.lo.s32 	%r4027, %r4026, 62, %r4025;
	shl.b32 	%r4028, %r4027, 2;
	mov.u32 	%r4029, _ZZ24default_function_kernel0E13kernel_shared;
	add.s32 	%r4030, %r4029, %r4028;
	st.shared.f32 	[%r4030+220], %f207;
$L__BB0_281:
	mov.u32 	%r4031, %tid.y;
	mov.u32 	%r4032, %tid.x;
	mul.lo.s32 	%r4034, %r4032, 62;
	mad.lo.s32 	%r4035, %r4031, 864, %r4034;
	setp.gt.u32 	%p1249, %r4035, 3399;
	mov.u32 	%r4037, %tid.z;
	mad.lo.s32 	%r4038, %r4037, 3456, %r4035;
	setp.gt.u32 	%p1250, %r4038, 6855;
	setp.gt.u32 	%p1251, %r311, 2303;
	setp.gt.u32 	%p1252, %r310, 767;
	setp.gt.u32 	%p1253, %r309, 15;
	setp.gt.u32 	%p1254, %r4032, 13;
	or.pred  	%p1255, %p1253, %p1252;
	or.pred  	%p1256, %p1255, %p1251;
	or.pred  	%p1257, %p1256, %p1250;
	or.pred  	%p1258, %p1257, %p1249;
	or.pred  	%p1259, %p1258, %p1254;
	@%p1259 bra 	$L__BB0_283;
	ld.param.u64 	%rd417, [default_function_kernel0_param_1];
	mov.u32 	%r4042, %ctaid.z;
	mov.u32 	%r4043, %tid.z;
	mul.lo.s32 	%r4044, %r4043, 13824;
	mad.lo.s32 	%r4045, %r4042, 27648, %r4044;
	mov.u32 	%r4046, %tid.y;
	mad.lo.s32 	%r4047, %r4046, 3456, %r4045;
	mad.lo.s32 	%r4048, %r4213, 432, %r4047;
	add.s32 	%r4049, %r4048, %r312;
	cvta.to.global.u64 	%rd298, %rd417;
	mul.wide.u32 	%rd299, %r4049, 4;
	add.s64 	%rd300, %rd298, %rd299;
	ld.global.nc.f32 	%f208, [%rd300];
	mul.lo.s32 	%r4050, %r4046, 864;
	mad.lo.s32 	%r4051, %r4043, 3456, %r4050;
	mov.u32 	%r4052, %tid.x;
	mad.lo.s32 	%r4053, %r4052, 62, %r4051;
	shl.b32 	%r4054, %r4053, 2;
	mov.u32 	%r4055, _ZZ24default_function_kernel0E13kernel_shared;
	add.s32 	%r4056, %r4055, %r4054;
	st.shared.f32 	[%r4056+224], %f208;
$L__BB0_283:
	mov.u32 	%r4057, %tid.y;
	mov.u32 	%r4058, %tid.x;
	mul.lo.s32 	%r4060, %r4058, 62;
	mad.lo.s32 	%r4061, %r4057, 864, %r4060;
	setp.gt.u32 	%p1260, %r4061, 3398;
	mov.u32 	%r4063, %tid.z;
	mad.lo.s32 	%r4064, %r4063, 3456, %r4061;
	setp.gt.u32 	%p1261, %r4064, 6854;
	setp.gt.u32 	%p1262, %r315, 2303;
	setp.gt.u32 	%p1263, %r314, 767;
	setp.gt.u32 	%p1264, %r313, 15;
	setp.gt.u32 	%p1265, %r4058, 13;
	or.pred  	%p1266, %p1264, %p1263;
	or.pred  	%p1267, %p1266, %p1262;
	or.pred  	%p1268, %p1267, %p1261;
	or.pred  	%p1269, %p1268, %p1260;
	or.pred  	%p1270, %p1269, %p1265;
	@%p1270 bra 	$L__BB0_285;
	ld.param.u64 	%rd418, [default_function_kernel0_param_1];
	mov.u32 	%r4068, %ctaid.z;
	mov.u32 	%r4069, %tid.z;
	mul.lo.s32 	%r4070, %r4069, 13824;
	mad.lo.s32 	%r4071, %r4068, 27648, %r4070;
	mov.u32 	%r4072, %tid.y;
	mad.lo.s32 	%r4073, %r4072, 3456, %r4071;
	mad.lo.s32 	%r4074, %r4213, 432, %r4073;
	add.s32 	%r4075, %r4074, %r316;
	cvta.to.global.u64 	%rd301, %rd418;
	mul.wide.u32 	%rd302, %r4075, 4;
	add.s64 	%rd303, %rd301, %rd302;
	ld.global.nc.f32 	%f209, [%rd303];
	mul.lo.s32 	%r4076, %r4072, 864;
	mad.lo.s32 	%r4077, %r4069, 3456, %r4076;
	mov.u32 	%r4078, %tid.x;
	mad.lo.s32 	%r4079, %r4078, 62, %r4077;
	shl.b32 	%r4080, %r4079, 2;
	mov.u32 	%r4081, _ZZ24default_function_kernel0E13kernel_shared;
	add.s32 	%r4082, %r4081, %r4080;
	st.shared.f32 	[%r4082+228], %f209;
$L__BB0_285:
	mov.u32 	%r4083, %tid.y;
	mov.u32 	%r4084, %tid.x;
	mul.lo.s32 	%r4086, %r4084, 62;
	mad.lo.s32 	%r4087, %r4083, 864, %r4086;
	setp.gt.u32 	%p1271, %r4087, 3397;
	mov.u32 	%r4089, %tid.z;
	mad.lo.s32 	%r4090, %r4089, 3456, %r4087;
	setp.gt.u32 	%p1272, %r4090, 6853;
	setp.gt.u32 	%p1273, %r319, 2303;
	setp.gt.u32 	%p1274, %r318, 767;
	setp.gt.u32 	%p1275, %r317, 15;
	setp.gt.u32 	%p1276, %r4084, 12;
	or.pred  	%p1277, %p1275, %p1274;
	or.pred  	%p1278, %p1277, %p1273;
	or.pred  	%p1279, %p1278, %p1272;
	or.pred  	%p1280, %p1279, %p1271;
	or.pred  	%p1281, %p1280, %p1276;
	@%p1281 bra 	$L__BB0_287;
	ld.param.u64 	%rd419, [default_function_kernel0_param_1];
	mov.u32 	%r4094, %ctaid.z;
	mov.u32 	%r4095, %tid.z;
	mul.lo.s32 	%r4096, %r4095, 13824;
	mad.lo.s32 	%r4097, %r4094, 27648, %r4096;
	mov.u32 	%r4098, %tid.y;
	mad.lo.s32 	%r4099, %r4098, 3456, %r4097;
	mad.lo.s32 	%r4100, %r4213, 432, %r4099;
	add.s32 	%r4101, %r4100, %r320;
	cvta.to.global.u64 	%rd304, %rd419;
	mul.wide.u32 	%rd305, %r4101, 4;
	add.s64 	%rd306, %rd304, %rd305;
	ld.global.nc.f32 	%f210, [%rd306];
	mul.lo.s32 	%r4102, %r4098, 864;
	mad.lo.s32 	%r4103, %r4095, 3456, %r4102;
	mov.u32 	%r4104, %tid.x;
	mad.lo.s32 	%r4105, %r4104, 62, %r4103;
	shl.b32 	%r4106, %r4105, 2;
	mov.u32 	%r4107, _ZZ24default_function_kernel0E13kernel_shared;
	add.s32 	%r4108, %r4107, %r4106;
	st.shared.f32 	[%r4108+232], %f210;
$L__BB0_287:
	mov.u32 	%r4109, %tid.y;
	mov.u32 	%r4110, %tid.x;
	mul.lo.s32 	%r4112, %r4110, 62;
	mad.lo.s32 	%r4113, %r4109, 864, %r4112;
	setp.gt.u32 	%p1282, %r4113, 3396;
	mov.u32 	%r4115, %tid.z;
	mad.lo.s32 	%r4116, %r4115, 3456, %r4113;
	setp.gt.u32 	%p1283, %r4116, 6852;
	setp.gt.u32 	%p1284, %r323, 2303;
	setp.gt.u32 	%p1285, %r322, 767;
	setp.gt.u32 	%p1286, %r321, 15;
	setp.gt.u32 	%p1287, %r4110, 12;
	or.pred  	%p1288, %p1286, %p1285;
	or.pred  	%p1289, %p1288, %p1284;
	or.pred  	%p1290, %p1289, %p1283;
	or.pred  	%p1291, %p1290, %p1282;
	or.pred  	%p1292, %p1291, %p1287;
	@%p1292 bra 	$L__BB0_289;
	ld.param.u64 	%rd420, [default_function_kernel0_param_1];
	mov.u32 	%r4120, %ctaid.z;
	mov.u32 	%r4121, %tid.z;
	mul.lo.s32 	%r4122, %r4121, 13824;
	mad.lo.s32 	%r4123, %r4120, 27648, %r4122;
	mov.u32 	%r4124, %tid.y;
	mad.lo.s32 	%r4125, %r4124, 3456, %r4123;
	mad.lo.s32 	%r4126, %r4213, 432, %r4125;
	add.s32 	%r4127, %r4126, %r324;
	cvta.to.global.u64 	%rd307, %rd420;
	mul.wide.u32 	%rd308, %r4127, 4;
	add.s64 	%rd309, %rd307, %rd308;
	ld.global.nc.f32 	%f211, [%rd309];
	mul.lo.s32 	%r4128, %r4124, 864;
	mad.lo.s32 	%r4129, %r4121, 3456, %r4128;
	mov.u32 	%r4130, %tid.x;
	mad.lo.s32 	%r4131, %r4130, 62, %r4129;
	shl.b32 	%r4132, %r4131, 2;
	mov.u32 	%r4133, _ZZ24default_function_kernel0E13kernel_shared;
	add.s32 	%r4134, %r4133, %r4132;
	st.shared.f32 	[%r4134+236], %f211;
$L__BB0_289:
	mov.u32 	%r4135, %tid.y;
	mov.u32 	%r4136, %tid.x;
	mul.lo.s32 	%r4138, %r4136, 62;
	mad.lo.s32 	%r4139, %r4135, 864, %r4138;
	setp.gt.u32 	%p1293, %r4139, 3395;
	mov.u32 	%r4141, %tid.z;
	mad.lo.s32 	%r4142, %r4141, 3456, %r4139;
	setp.gt.u32 	%p1294, %r4142, 6851;
	setp.gt.u32 	%p1295, %r327, 2303;
	setp.gt.u32 	%p1296, %r326, 767;
	setp.gt.u32 	%p1297, %r325, 15;
	setp.gt.u32 	%p1298, %r4136, 12;
	or.pred  	%p1299, %p1297, %p1296;
	or.pred  	%p1300, %p1299, %p1295;
	or.pred  	%p1301, %p1300, %p1294;
	or.pred  	%p1302, %p1301, %p1293;
	or.pred  	%p1303, %p1302, %p1298;
	@%p1303 bra 	$L__BB0_291;
	ld.param.u64 	%rd421, [default_function_kernel0_param_1];
	mov.u32 	%r4146, %ctaid.z;
	mov.u32 	%r4147, %tid.z;
	mul.lo.s32 	%r4148, %r4147, 13824;
	mad.lo.s32 	%r4149, %r4146, 27648, %r4148;
	mov.u32 	%r4150, %tid.y;
	mad.lo.s32 	%r4151, %r4150, 3456, %r4149;
	mad.lo.s32 	%r4152, %r4213, 432, %r4151;
	add.s32 	%r4153, %r4152, %r328;
	cvta.to.global.u64 	%rd310, %rd421;
	mul.wide.u32 	%rd311, %r4153, 4;
	add.s64 	%rd312, %rd310, %rd311;
	ld.global.nc.f32 	%f212, [%rd312];
	mul.lo.s32 	%r4154, %r4150, 864;
	mad.lo.s32 	%r4155, %r4147, 3456, %r4154;
	mov.u32 	%r4156, %tid.x;
	mad.lo.s32 	%r4157, %r4156, 62, %r4155;
	shl.b32 	%r4158, %r4157, 2;
	mov.u32 	%r4159, _ZZ24default_function_kernel0E13kernel_shared;
	add.s32 	%r4160, %r4159, %r4158;
	st.shared.f32 	[%r4160+240], %f212;
$L__BB0_291:
	mov.u32 	%r4161, %tid.y;
	mov.u32 	%r4162, %tid.x;
	mul.lo.s32 	%r4164, %r4162, 62;
	mad.lo.s32 	%r4165, %r4161, 864, %r4164;
	setp.gt.u32 	%p1304, %r4165, 3394;
	mov.u32 	%r4167, %tid.z;
	mad.lo.s32 	%r4168, %r4167, 3456, %r4165;
	setp.gt.u32 	%p1305, %r4168, 6850;
	setp.gt.u32 	%p1306, %r331, 2303;
	setp.gt.u32 	%p1307, %r330, 767;
	setp.gt.u32 	%p1308, %r329, 15;
	setp.gt.u32 	%p1309, %r4162, 12;
	or.pred  	%p1310, %p1308, %p1307;
	or.pred  	%p1311, %p1310, %p1306;
	or.pred  	%p1312, %p1311, %p1305;
	or.pred  	%p1313, %p1312, %p1304;
	or.pred  	%p1314, %p1313, %p1309;
	@%p1314 bra 	$L__BB0_293;
	ld.param.u64 	%rd422, [default_function_kernel0_param_1];
	mov.u32 	%r4172, %ctaid.z;
	mov.u32 	%r4173, %tid.z;
	mul.lo.s32 	%r4174, %r4173, 13824;
	mad.lo.s32 	%r4175, %r4172, 27648, %r4174;
	mov.u32 	%r4176, %tid.y;
	mad.lo.s32 	%r4177, %r4176, 3456, %r4175;
	mad.lo.s32 	%r4178, %r4213, 432, %r4177;
	add.s32 	%r4179, %r4178, %r332;
	cvta.to.global.u64 	%rd313, %rd422;
	mul.wide.u32 	%rd314, %r4179, 4;
	add.s64 	%rd315, %rd313, %rd314;
	ld.global.nc.f32 	%f213, [%rd315];
	mul.lo.s32 	%r4180, %r4176, 864;
	mad.lo.s32 	%r4181, %r4173, 3456, %r4180;
	mov.u32 	%r4182, %tid.x;
	mad.lo.s32 	%r4183, %r4182, 62, %r4181;
	shl.b32 	%r4184, %r4183, 2;
	mov.u32 	%r4185, _ZZ24default_function_kernel0E13kernel_shared;
	add.s32 	%r4186, %r4185, %r4184;
	st.shared.f32 	[%r4186+244], %f213;
$L__BB0_293:
	bar.sync 	0;
	mov.b32 	%r4214, 0;
$L__BB0_294:
	mov.u32 	%r4188, %tid.x;
	mad.lo.s32 	%r4189, %r4214, 576, %r4188;
	mov.u32 	%r4190, %tid.z;
	mul.lo.s32 	%r4191, %r4190, 3456;
	mad.lo.s32 	%r4192, %r4214, 54, %r4191;
	mov.u32 	%r4193, %tid.y;
	shl.b32 	%r4194, %r4193, 4;
	add.s32 	%r4195, %r4189, %r4194;
	shl.b32 	%r4196, %r4195, 2;
	mov.u32 	%r4197, _ZZ24default_function_kernel0E15pad_temp_shared;
	add.s32 	%r4198, %r4197, %r4196;
	ld.shared.f32 	%f214, [%r4198];
	ld.shared.f32 	%f215, [%r4198+64];
	ld.shared.f32 	%f216, [%r4198+128];
	ld.shared.f32 	%f217, [%r4198+384];
	ld.shared.f32 	%f218, [%r4198+448];
	ld.shared.f32 	%f219, [%r4198+512];
	ld.shared.f32 	%f220, [%r4198+768];
	ld.shared.f32 	%f221, [%r4198+832];
	ld.shared.f32 	%f222, [%r4198+896];
	ld.shared.f32 	%f223, [%r4198+1152];
	ld.shared.f32 	%f224, [%r4198+1216];
	ld.shared.f32 	%f225, [%r4198+1280];
	ld.shared.f32 	%f226, [%r4198+1536];
	ld.shared.f32 	%f227, [%r4198+1600];
	ld.shared.f32 	%f228, [%r4198+1664];
	ld.shared.f32 	%f229, [%r4198+1920];
	ld.shared.f32 	%f230, [%r4198+1984];
	ld.shared.f32 	%f231, [%r4198+2048];
	shl.b32 	%r4199, %r4192, 2;
	mov.u32 	%r4200, _ZZ24default_function_kernel0E13kernel_shared;
	add.s32 	%r4201, %r4200, %r4199;
	ld.shared.f32 	%f232, [%r4201];
	ld.shared.f32 	%f233, [%r4201+12];
	ld.shared.f32 	%f234, [%r4201+24];
	ld.shared.f32 	%f235, [%r4201+36];
	ld.shared.f32 	%f236, [%r4201+48];
	ld.shared.f32 	%f237, [%r4201+60];
	ld.shared.f32 	%f238, [%r4201+72];
	ld.shared.f32 	%f239, [%r4201+84];
	ld.shared.f32 	%f240, [%r4201+96];
	ld.shared.f32 	%f241, [%r4201+108];
	ld.shared.f32 	%f242, [%r4201+120];
	ld.shared.f32 	%f243, [%r4201+132];
	ld.shared.f32 	%f244, [%r4201+144];
	ld.shared.f32 	%f245, [%r4201+156];
	ld.shared.f32 	%f246, [%r4201+168];
	ld.shared.f32 	%f247, [%r4201+180];
	ld.shared.f32 	%f248, [%r4201+192];
	ld.shared.f32 	%f249, [%r4201+204];
	ld.shared.f32 	%f250, [%r4201+1728];
	ld.shared.f32 	%f251, [%r4201+1740];
	ld.shared.f32 	%f252, [%r4201+1752];
	ld.shared.f32 	%f253, [%r4201+1764];
	ld.shared.f32 	%f254, [%r4201+1776];
	ld.shared.f32 	%f255, [%r4201+1788];
	ld.shared.f32 	%f256, [%r4201+1800];
	ld.shared.f32 	%f257, [%r4201+1812];
	ld.shared.f32 	%f258, [%r4201+1824];
	ld.shared.f32 	%f259, [%r4201+1836];
	ld.shared.f32 	%f260, [%r4201+1848];
	ld.shared.f32 	%f261, [%r4201+1860];
	ld.shared.f32 	%f262, [%r4201+1872];
	ld.shared.f32 	%f263, [%r4201+1884];
	ld.shared.f32 	%f264, [%r4201+1896];
	ld.shared.f32 	%f265, [%r4201+1908];
	ld.shared.f32 	%f266, [%r4201+1920];
	ld.shared.f32 	%f267, [%r4201+1932];
	ld.shared.f32 	%f268, [%r4201+3456];
	ld.shared.f32 	%f269, [%r4201+3468];
	ld.shared.f32 	%f270, [%r4201+3480];
	ld.shared.f32 	%f271, [%r4201+3492];
	ld.shared.f32 	%f272, [%r4201+3504];
	ld.shared.f32 	%f273, [%r4201+3516];
	ld.shared.f32 	%f274, [%r4201+3528];
	ld.shared.f32 	%f275, [%r4201+3540];
	ld.shared.f32 	%f276, [%r4201+3552];
	ld.shared.f32 	%f277, [%r4201+3564];
	ld.shared.f32 	%f278, [%r4201+3576];
	ld.shared.f32 	%f279, [%r4201+3588];
	ld.shared.f32 	%f280, [%r4201+3600];
	ld.shared.f32 	%f281, [%r4201+3612];
	ld.shared.f32 	%f282, [%r4201+3624];
	ld.shared.f32 	%f283, [%r4201+3636];
	ld.shared.f32 	%f284, [%r4201+3648];
	ld.shared.f32 	%f285, [%r4201+3660];
	ld.shared.f32 	%f286, [%r4201+5184];
	ld.shared.f32 	%f287, [%r4201+5196];
	ld.shared.f32 	%f288, [%r4201+5208];
	ld.shared.f32 	%f289, [%r4201+5220];
	ld.shared.f32 	%f290, [%r4201+5232];
	ld.shared.f32 	%f291, [%r4201+5244];
	ld.shared.f32 	%f292, [%r4201+5256];
	ld.shared.f32 	%f293, [%r4201+5268];
	ld.shared.f32 	%f294, [%r4201+5280];
	ld.shared.f32 	%f295, [%r4201+5292];
	ld.shared.f32 	%f296, [%r4201+5304];
	ld.shared.f32 	%f297, [%r4201+5316];
	ld.shared.f32 	%f298, [%r4201+5328];
	ld.shared.f32 	%f299, [%r4201+5340];
	ld.shared.f32 	%f300, [%r4201+5352];
	ld.shared.f32 	%f301, [%r4201+5364];
	ld.shared.f32 	%f302, [%r4201+5376];
	ld.shared.f32 	%f303, [%r4201+5388];
	ld.shared.f32 	%f304, [%r4201+6912];
	ld.shared.f32 	%f305, [%r4201+6924];
	ld.shared.f32 	%f306, [%r4201+6936];
	ld.shared.f32 	%f307, [%r4201+6948];
	ld.shared.f32 	%f308, [%r4201+6960];
	ld.shared.f32 	%f309, [%r4201+6972];
	ld.shared.f32 	%f310, [%r4201+6984];
	ld.shared.f32 	%f311, [%r4201+6996];
	ld.shared.f32 	%f312, [%r4201+7008];
	ld.shared.f32 	%f313, [%r4201+7020];
	ld.shared.f32 	%f314, [%r4201+7032];
	ld.shared.f32 	%f315, [%r4201+7044];
	ld.shared.f32 	%f316, [%r4201+7056];
	ld.shared.f32 	%f317, [%r4201+7068];
	ld.shared.f32 	%f318, [%r4201+7080];
	ld.shared.f32 	%f319, [%r4201+7092];
	ld.shared.f32 	%f320, [%r4201+7104];
	ld.shared.f32 	%f321, [%r4201+7116];
	ld.shared.f32 	%f322, [%r4201+8640];
	ld.shared.f32 	%f323, [%r4201+8652];
	ld.shared.f32 	%f324, [%r4201+8664];
	ld.shared.f32 	%f325, [%r4201+8676];
	ld.shared.f32 	%f326, [%r4201+8688];
	ld.shared.f32 	%f327, [%r4201+8700];
	ld.shared.f32 	%f328, [%r4201+8712];
	ld.shared.f32 	%f329, [%r4201+8724];
	ld.shared.f32 	%f330, [%r4201+8736];
	ld.shared.f32 	%f331, [%r4201+8748];
	ld.shared.f32 	%f332, [%r4201+8760];
	ld.shared.f32 	%f333, [%r4201+8772];
	ld.shared.f32 	%f334, [%r4201+8784];
	ld.shared.f32 	%f335, [%r4201+8796];
	ld.shared.f32 	%f336, [%r4201+8808];
	ld.shared.f32 	%f337, [%r4201+8820];
	ld.shared.f32 	%f338, [%r4201+8832];
	ld.shared.f32 	%f339, [%r4201+8844];
	ld.shared.f32 	%f340, [%r4201+10368];
	ld.shared.f32 	%f341, [%r4201+10380];
	ld.shared.f32 	%f342, [%r4201+10392];
	ld.shared.f32 	%f343, [%r4201+10404];
	ld.shared.f32 	%f344, [%r4201+10416];
	ld.shared.f32 	%f345, [%r4201+10428];
	ld.shared.f32 	%f346, [%r4201+10440];
	ld.shared.f32 	%f347, [%r4201+10452];
	ld.shared.f32 	%f348, [%r4201+10464];
	ld.shared.f32 	%f349, [%r4201+10476];
	ld.shared.f32 	%f350, [%r4201+10488];
	ld.shared.f32 	%f351, [%r4201+10500];
	ld.shared.f32 	%f352, [%r4201+10512];
	ld.shared.f32 	%f353, [%r4201+10524];
	ld.shared.f32 	%f354, [%r4201+10536];
	ld.shared.f32 	%f355, [%r4201+10548];
	ld.shared.f32 	%f356, [%r4201+10560];
	ld.shared.f32 	%f357, [%r4201+10572];
	ld.shared.f32 	%f358, [%r4201+12096];
	ld.shared.f32 	%f359, [%r4201+12108];
	ld.shared.f32 	%f360, [%r4201+12120];
	ld.shared.f32 	%f361, [%r4201+12132];
	ld.shared.f32 	%f362, [%r4201+12144];
	ld.shared.f32 	%f363, [%r4201+12156];
	ld.shared.f32 	%f364, [%r4201+12168];
	ld.shared.f32 	%f365, [%r4201+12180];
	ld.shared.f32 	%f366, [%r4201+12192];
	ld.shared.f32 	%f367, [%r4201+12204];
	ld.shared.f32 	%f368, [%r4201+12216];
	ld.shared.f32 	%f369, [%r4201+12228];
	ld.shared.f32 	%f370, [%r4201+12240];
	ld.shared.f32 	%f371, [%r4201+12252];
	ld.shared.f32 	%f372, [%r4201+12264];
	ld.shared.f32 	%f373, [%r4201+12276];
	ld.shared.f32 	%f374, [%r4201+12288];
	ld.shared.f32 	%f375, [%r4201+12300];
	fma.rn.f32 	%f376, %f214, %f232, %f1174;
	fma.rn.f32 	%f377, %f214, %f250, %f1175;
	fma.rn.f32 	%f378, %f214, %f268, %f1176;
	fma.rn.f32 	%f379, %f214, %f286, %f1177;
	fma.rn.f32 	%f380, %f214, %f304, %f1178;
	fma.rn.f32 	%f381, %f214, %f322, %f1179;
	fma.rn.f32 	%f382, %f214, %f340, %f1180;
	fma.rn.f32 	%f383, %f214, %f358, %f1181;
	fma.rn.f32 	%f384, %f215, %f233, %f376;
	fma.rn.f32 	%f385, %f215, %f251, %f377;
	fma.rn.f32 	%f386, %f215, %f269, %f378;
	fma.rn.f32 	%f387, %f215, %f287, %f379;
	fma.rn.f32 	%f388, %f215, %f305, %f380;
	fma.rn.f32 	%f389, %f215, %f323, %f381;
	fma.rn.f32 	%f390, %f215, %f341, %f382;
	fma.rn.f32 	%f391, %f215, %f359, %f383;
	fma.rn.f32 	%f392, %f216, %f234, %f384;
	fma.rn.f32 	%f393, %f216, %f252, %f385;
	fma.rn.f32 	%f394, %f216, %f270, %f386;
	fma.rn.f32 	%f395, %f216, %f288, %f387;
	fma.rn.f32 	%f396, %f216, %f306, %f388;
	fma.rn.f32 	%f397, %f216, %f324, %f389;
	fma.rn.f32 	%f398, %f216, %f342, %f390;
	fma.rn.f32 	%f399, %f216, %f360, %f391;
	fma.rn.f32 	%f400, %f217, %f235, %f392;
	fma.rn.f32 	%f401, %f217, %f253, %f393;
	fma.rn.f32 	%f402, %f217, %f271, %f394;
	fma.rn.f32 	%f403, %f217, %f289, %f395;
	fma.rn.f32 	%f404, %f217, %f307, %f396;
	fma.rn.f32 	%f405, %f217, %f325, %f397;
	fma.rn.f32 	%f406, %f217, %f343, %f398;
	fma.rn.f32 	%f407, %f217, %f361, %f399;
	fma.rn.f32 	%f408, %f218, %f236, %f400;
	fma.rn.f32 	%f409, %f218, %f254, %f401;
	fma.rn.f32 	%f410, %f218, %f272, %f402;
	fma.rn.f32 	%f411, %f218, %f290, %f403;
	fma.rn.f32 	%f412, %f218, %f308, %f404;
	fma.rn.f32 	%f413, %f218, %f326, %f405;
	fma.rn.f32 	%f414, %f218, %f344, %f406;
	fma.rn.f32 	%f415, %f218, %f362, %f407;
	fma.rn.f32 	%f416, %f219, %f237, %f408;
	fma.rn.f32 	%f417, %f219, %f255, %f409;
	fma.rn.f32 	%f418, %f219, %f273, %f410;
	fma.rn.f32 	%f419, %f219, %f291, %f411;
	fma.rn.f32 	%f420, %f219, %f309, %f412;
	fma.rn.f32 	%f421, %f219, %f327, %f413;
	fma.rn.f32 	%f422, %f219, %f345, %f414;
	fma.rn.f32 	%f423, %f219, %f363, %f415;
	fma.rn.f32 	%f424, %f220, %f238, %f416;
	fma.rn.f32 	%f425, %f220, %f256, %f417;
	fma.rn.f32 	%f426, %f220, %f274, %f418;
	fma.rn.f32 	%f427, %f220, %f292, %f419;
	fma.rn.f32 	%f428, %f220, %f310, %f420;
	fma.rn.f32 	%f429, %f220, %f328, %f421;
	fma.rn.f32 	%f430, %f220, %f346, %f422;
	fma.rn.f32 	%f431, %f220, %f364, %f423;
	fma.rn.f32 	%f432, %f221, %f239, %f424;
	fma.rn.f32 	%f433, %f221, %f257, %f425;
	fma.rn.f32 	%f434, %f221, %f275, %f426;
	fma.rn.f32 	%f435, %f221, %f293, %f427;
	fma.rn.f32 	%f436, %f221, %f311, %f428;
	fma.rn.f32 	%f437, %f221, %f329, %f429;
	fma.rn.f32 	%f438, %f221, %f347, %f430;
	fma.rn.f32 	%f439, %f221, %f365, %f431;
	fma.rn.f32 	%f440, %f222, %f240, %f432;
	fma.rn.f32 	%f441, %f222, %f258, %f433;
	fma.rn.f32 	%f442, %f222, %f276, %f434;
	fma.rn.f32 	%f443, %f222, %f294, %f435;
	fma.rn.f32 	%f444, %f222, %f312, %f436;
	fma.rn.f32 	%f445, %f222, %f330, %f437;
	fma.rn.f32 	%f446, %f222, %f348, %f438;
	fma.rn.f32 	%f447, %f222, %f366, %f439;
	fma.rn.f32 	%f448, %f223, %f241, %f440;
	fma.rn.f32 	%f449, %f223, %f259, %f441;
	fma.rn.f32 	%f450, %f223, %f277, %f442;
	fma.rn.f32 	%f451, %f223, %f295, %f443;
	fma.rn.f32 	%f452, %f223, %f313, %f444;
	fma.rn.f32 	%f453, %f223, %f331, %f445;
	fma.rn.f32 	%f454, %f223, %f349, %f446;
	fma.rn.f32 	%f455, %f223, %f367, %f447;
	fma.rn.f32 	%f456, %f224, %f242, %f448;
	fma.rn.f32 	%f457, %f224, %f260, %f449;
	fma.rn.f32 	%f458, %f224, %f278, %f450;
	fma.rn.f32 	%f459, %f224, %f296, %f451;
	fma.rn.f32 	%f460, %f224, %f314, %f452;
	fma.rn.f32 	%f461, %f224, %f332, %f453;
	fma.rn.f32 	%f462, %f224, %f350, %f454;
	fma.rn.f32 	%f463, %f224, %f368, %f455;
	fma.rn.f32 	%f464, %f225, %f243, %f456;
	fma.rn.f32 	%f465, %f225, %f261, %f457;
	fma.rn.f32 	%f466, %f225, %f279, %f458;
	fma.rn.f32 	%f467, %f225, %f297, %f459;
	fma.rn.f32 	%f468, %f225, %f315, %f460;
	fma.rn.f32 	%f469, %f225, %f333, %f461;
	fma.rn.f32 	%f470, %f225, %f351, %f462;
	fma.rn.f32 	%f471, %f225, %f369, %f463;
	fma.rn.f32 	%f472, %f226, %f244, %f464;
	fma.rn.f32 	%f473, %f226, %f262, %f465;
	fma.rn.f32 	%f474, %f226, %f280, %f466;
	fma.rn.f32 	%f475, %f226, %f298, %f467;
	fma.rn.f32 	%f476, %f226, %f316, %f468;
	fma.rn.f32 	%f477, %f226, %f334, %f469;
	fma.rn.f32 	%f478, %f226, %f352, %f470;
	fma.rn.f32 	%f479, %f226, %f370, %f471;
	fma.rn.f32 	%f480, %f227, %f245, %f472;
	fma.rn.f32 	%f481, %f227, %f263, %f473;
	fma.rn.f32 	%f482, %f227, %f281, %f474;
	fma.rn.f32 	%f483, %f227, %f299, %f475;
	fma.rn.f32 	%f484, %f227, %f317, %f476;
	fma.rn.f32 	%f485, %f227, %f335, %f477;
	fma.rn.f32 	%f486, %f227, %f353, %f478;
	fma.rn.f32 	%f487, %f227, %f371, %f479;
	fma.rn.f32 	%f488, %f228, %f246, %f480;
	fma.rn.f32 	%f489, %f228, %f264, %f481;
	fma.rn.f32 	%f490, %f228, %f282, %f482;
	fma.rn.f32 	%f491, %f228, %f300, %f483;
	fma.rn.f32 	%f492, %f228, %f318, %f484;
	fma.rn.f32 	%f493, %f228, %f336, %f485;
	fma.rn.f32 	%f494, %f228, %f354, %f486;
	fma.rn.f32 	%f495, %f228, %f372, %f487;
	fma.rn.f32 	%f496, %f229, %f247, %f488;
	fma.rn.f32 	%f497, %f229, %f265, %f489;
	fma.rn.f32 	%f498, %f229, %f283, %f490;
	fma.rn.f32 	%f499, %f229, %f301, %f491;
	fma.rn.f32 	%f500, %f229, %f319, %f492;
	fma.rn.f32 	%f501, %f229, %f337, %f493;
	fma.rn.f32 	%f502, %f229, %f355, %f494;
	fma.rn.f32 	%f503, %f229, %f373, %f495;
	fma.rn.f32 	%f504, %f230, %f248, %f496;
	fma.rn.f32 	%f505, %f230, %f266, %f497;
	fma.rn.f32 	%f506, %f230, %f284, %f498;
	fma.rn.f32 	%f507, %f230, %f302, %f499;
	fma.rn.f32 	%f508, %f230, %f320, %f500;
	fma.rn.f32 	%f509, %f230, %f338, %f501;
	fma.rn.f32 	%f510, %f230, %f356, %f502;
	fma.rn.f32 	%f511, %f230, %f374, %f503;
	fma.rn.f32 	%f512, %f231, %f249, %f504;
	fma.rn.f32 	%f513, %f231, %f267, %f505;
	fma.rn.f32 	%f514, %f231, %f285, %f506;
	fma.rn.f32 	%f515, %f231, %f303, %f507;
	fma.rn.f32 	%f516, %f231, %f321, %f508;
	fma.rn.f32 	%f517, %f231, %f339, %f509;
	fma.rn.f32 	%f518, %f231, %f357, %f510;
	fma.rn.f32 	%f519, %f231, %f375, %f511;
	ld.shared.f32 	%f520, [%r4198+4];
	ld.shared.f32 	%f521, [%r4198+68];
	ld.shared.f32 	%f522, [%r4198+132];
	ld.shared.f32 	%f523, [%r4198+388];
	ld.shared.f32 	%f524, [%r4198+452];
	ld.shared.f32 	%f525, [%r4198+516];
	ld.shared.f32 	%f526, [%r4198+772];
	ld.shared.f32 	%f527, [%r4198+836];
	ld.shared.f32 	%f528, [%r4198+900];
	ld.shared.f32 	%f529, [%r4198+1156];
	ld.shared.f32 	%f530, [%r4198+1220];
	ld.shared.f32 	%f531, [%r4198+1284];
	ld.shared.f32 	%f532, [%r4198+1540];
	ld.shared.f32 	%f533, [%r4198+1604];
	ld.shared.f32 	%f534, [%r4198+1668];
	ld.shared.f32 	%f535, [%r4198+1924];
	ld.shared.f32 	%f536, [%r4198+1988];
	ld.shared.f32 	%f537, [%r4198+2052];
	ld.shared.f32 	%f538, [%r4201+4];
	ld.shared.f32 	%f539, [%r4201+16];
	ld.shared.f32 	%f540, [%r4201+28];
	ld.shared.f32 	%f541, [%r4201+40];
	ld.shared.f32 	%f542, [%r4201+52];
	ld.shared.f32 	%f543, [%r4201+64];
	ld.shared.f32 	%f544, [%r4201+76];
	ld.shared.f32 	%f545, [%r4201+88];
	ld.shared.f32 	%f546, [%r4201+100];
	ld.shared.f32 	%f547, [%r4201+112];
	ld.shared.f32 	%f548, [%r4201+124];
	ld.shared.f32 	%f549, [%r4201+136];
	ld.shared.f32 	%f550, [%r4201+148];
	ld.shared.f32 	%f551, [%r4201+160];
	ld.shared.f32 	%f552, [%r4201+172];
	ld.shared.f32 	%f553, [%r4201+184];
	ld.shared.f32 	%f554, [%r4201+196];
	ld.shared.f32 	%f555, [%r4201+208];
	ld.shared.f32 	%f556, [%r4201+1732];
	ld.shared.f32 	%f557, [%r4201+1744];
	ld.shared.f32 	%f558, [%r4201+1756];
	ld.shared.f32 	%f559, [%r4201+1768];
	ld.shared.f32 	%f560, [%r4201+1780];
	ld.shared.f32 	%f561, [%r4201+1792];
	ld.shared.f32 	%f562, [%r4201+1804];
	ld.shared.f32 	%f563, [%r4201+1816];
	ld.shared.f32 	%f564, [%r4201+1828];
	ld.shared.f32 	%f565, [%r4201+1840];
	ld.shared.f32 	%f566, [%r4201+1852];
	ld.shared.f32 	%f567, [%r4201+1864];
	ld.shared.f32 	%f568, [%r4201+1876];
	ld.shared.f32 	%f569, [%r4201+1888];
	ld.shared.f32 	%f570, [%r4201+1900];
	ld.shared.f32 	%f571, [%r4201+1912];
	ld.shared.f32 	%f572, [%r4201+1924];
	ld.shared.f32 	%f573, [%r4201+1936];
	ld.shared.f32 	%f574, [%r4201+3460];
	ld.shared.f32 	%f575, [%r4201+3472];
	ld.shared.f32 	%f576, [%r4201+3484];
	ld.shared.f32 	%f577, [%r4201+3496];
	ld.shared.f32 	%f578, [%r4201+3508];
	ld.shared.f32 	%f579, [%r4201+3520];
	ld.shared.f32 	%f580, [%r4201+3532];
	ld.shared.f32 	%f581, [%r4201+3544];
	ld.shared.f32 	%f582, [%r4201+3556];
	ld.shared.f32 	%f583, [%r4201+3568];
	ld.shared.f32 	%f584, [%r4201+3580];
	ld.shared.f32 	%f585, [%r4201+3592];
	ld.shared.f32 	%f586, [%r4201+3604];
	ld.shared.f32 	%f587, [%r4201+3616];
	ld.shared.f32 	%f588, [%r4201+3628];
	ld.shared.f32 	%f589, [%r4201+3640];
	ld.shared.f32 	%f590, [%r4201+3652];
	ld.shared.f32 	%f591, [%r4201+3664];
	ld.shared.f32 	%f592, [%r4201+5188];
	ld.shared.f32 	%f593, [%r4201+5200];
	ld.shared.f32 	%f594, [%r4201+5212];
	ld.shared.f32 	%f595, [%r4201+5224];
	ld.shared.f32 	%f596, [%r4201+5236];
	ld.shared.f32 	%f597, [%r4201+5248];
	ld.shared.f32 	%f598, [%r4201+5260];
	ld.shared.f32 	%f599, [%r4201+5272];
	ld.shared.f32 	%f600, [%r4201+5284];
	ld.shared.f32 	%f601, [%r4201+5296];
	ld.shared.f32 	%f602, [%r4201+5308];
	ld.shared.f32 	%f603, [%r4201+5320];
	ld.shared.f32 	%f604, [%r4201+5332];
	ld.shared.f32 	%f605, [%r4201+5344];
	ld.shared.f32 	%f606, [%r4201+5356];
	ld.shared.f32 	%f607, [%r4201+5368];
	ld.shared.f32 	%f608, [%r4201+5380];
	ld.shared.f32 	%f609, [%r4201+5392];
	ld.shared.f32 	%f610, [%r4201+6916];
	ld.shared.f32 	%f611, [%r4201+6928];
	ld.shared.f32 	%f612, [%r4201+6940];
	ld.shared.f32 	%f613, [%r4201+6952];
	ld.shared.f32 	%f614, [%r4201+6964];
	ld.shared.f32 	%f615, [%r4201+6976];
	ld.shared.f32 	%f616, [%r4201+6988];
	ld.shared.f32 	%f617, [%r4201+7000];
	ld.shared.f32 	%f618, [%r4201+7012];
	ld.shared.f32 	%f619, [%r4201+7024];
	ld.shared.f32 	%f620, [%r4201+7036];
	ld.shared.f32 	%f621, [%r4201+7048];
	ld.shared.f32 	%f622, [%r4201+7060];
	ld.shared.f32 	%f623, [%r4201+7072];
	ld.shared.f32 	%f624, [%r4201+7084];
	ld.shared.f32 	%f625, [%r4201+7096];
	ld.shared.f32 	%f626, [%r4201+7108];
	ld.shared.f32 	%f627, [%r4201+7120];
	ld.shared.f32 	%f628, [%r4201+8644];
	ld.shared.f32 	%f629, [%r4201+8656];
	ld.shared.f32 	%f630, [%r4201+8668];
	ld.shared.f32 	%f631, [%r4201+8680];
	ld.shared.f32 	%f632, [%r4201+8692];
	ld.shared.f32 	%f633, [%r4201+8704];
	ld.shared.f32 	%f634, [%r4201+8716];
	ld.shared.f32 	%f635, [%r4201+8728];
	ld.shared.f32 	%f636, [%r4201+8740];
	ld.shared.f32 	%f637, [%r4201+8752];
	ld.shared.f32 	%f638, [%r4201+8764];
	ld.shared.f32 	%f639, [%r4201+8776];
	ld.shared.f32 	%f640, [%r4201+8788];
	ld.shared.f32 	%f641, [%r4201+8800];
	ld.shared.f32 	%f642, [%r4201+8812];
	ld.shared.f32 	%f643, [%r4201+8824];
	ld.shared.f32 	%f644, [%r4201+8836];
	ld.shared.f32 	%f645, [%r4201+8848];
	ld.shared.f32 	%f646, [%r4201+10372];
	ld.shared.f32 	%f647, [%r4201+10384];
	ld.shared.f32 	%f648, [%r4201+10396];
	ld.shared.f32 	%f649, [%r4201+10408];
	ld.shared.f32 	%f650, [%r4201+10420];
	ld.shared.f32 	%f651, [%r4201+10432];
	ld.shared.f32 	%f652, [%r4201+10444];
	ld.shared.f32 	%f653, [%r4201+10456];
	ld.shared.f32 	%f654, [%r4201+10468];
	ld.shared.f32 	%f655, [%r4201+10480];
	ld.shared.f32 	%f656, [%r4201+10492];
	ld.shared.f32 	%f657, [%r4201+10504];
	ld.shared.f32 	%f658, [%r4201+10516];
	ld.shared.f32 	%f659, [%r4201+10528];
	ld.shared.f32 	%f660, [%r4201+10540];
	ld.shared.f32 	%f661, [%r4201+10552];
	ld.shared.f32 	%f662, [%r4201+10564];
	ld.shared.f32 	%f663, [%r4201+10576];
	ld.shared.f32 	%f664, [%r4201+12100];
	ld.shared.f32 	%f665, [%r4201+12112];
	ld.shared.f32 	%f666, [%r4201+12124];
	ld.shared.f32 	%f667, [%r4201+12136];
	ld.shared.f32 	%f668, [%r4201+12148];
	ld.shared.f32 	%f669, [%r4201+12160];
	ld.shared.f32 	%f670, [%r4201+12172];
	ld.shared.f32 	%f671, [%r4201+12184];
	ld.shared.f32 	%f672, [%r4201+12196];
	ld.shared.f32 	%f673, [%r4201+12208];
	ld.shared.f32 	%f674, [%r4201+12220];
	ld.shared.f32 	%f675, [%r4201+12232];
	ld.shared.f32 	%f676, [%r4201+12244];
	ld.shared.f32 	%f677, [%r4201+12256];
	ld.shared.f32 	%f678, [%r4201+12268];
	ld.shared.f32 	%f679, [%r4201+12280];
	ld.shared.f32 	%f680, [%r4201+12292];
	ld.shared.f32 	%f681, [%r4201+12304];
	fma.rn.f32 	%f682, %f520, %f538, %f512;
	fma.rn.f32 	%f683, %f520, %f556, %f513;
	fma.rn.f32 	%f684, %f520, %f574, %f514;
	fma.rn.f32 	%f685, %f520, %f592, %f515;
	fma.rn.f32 	%f686, %f520, %f610, %f516;
	fma.rn.f32 	%f687, %f520, %f628, %f517;
	fma.rn.f32 	%f688, %f520, %f646, %f518;
	fma.rn.f32 	%f689, %f520, %f664, %f519;
	fma.rn.f32 	%f690, %f521, %f539, %f682;
	fma.rn.f32 	%f691, %f521, %f557, %f683;
	fma.rn.f32 	%f692, %f521, %f575, %f684;
	fma.rn.f32 	%f693, %f521, %f593, %f685;
	fma.rn.f32 	%f694, %f521, %f611, %f686;
	fma.rn.f32 	%f695, %f521, %f629, %f687;
	fma.rn.f32 	%f696, %f521, %f647, %f688;
	fma.rn.f32 	%f697, %f521, %f665, %f689;
	fma.rn.f32 	%f698, %f522, %f540, %f690;
	fma.rn.f32 	%f699, %f522, %f558, %f691;
	fma.rn.f32 	%f700, %f522, %f576, %f692;
	fma.rn.f32 	%f701, %f522, %f594, %f693;
	fma.rn.f32 	%f702, %f522, %f612, %f694;
	fma.rn.f32 	%f703, %f522, %f630, %f695;
	fma.rn.f32 	%f704, %f522, %f648, %f696;
	fma.rn.f32 	%f705, %f522, %f666, %f697;
	fma.rn.f32 	%f706, %f523, %f541, %f698;
	fma.rn.f32 	%f707, %f523, %f559, %f699;
	fma.rn.f32 	%f708, %f523, %f577, %f700;
	fma.rn.f32 	%f709, %f523, %f595, %f701;
	fma.rn.f32 	%f710, %f523, %f613, %f702;
	fma.rn.f32 	%f711, %f523, %f631, %f703;
	fma.rn.f32 	%f712, %f523, %f649, %f704;
	fma.rn.f32 	%f713, %f523, %f667, %f705;
	fma.rn.f32 	%f714, %f524, %f542, %f706;
	fma.rn.f32 	%f715, %f524, %f560, %f707;
	fma.rn.f32 	%f716, %f524, %f578, %f708;
	fma.rn.f32 	%f717, %f524, %f596, %f709;
	fma.rn.f32 	%f718, %f524, %f614, %f710;
	fma.rn.f32 	%f719, %f524, %f632, %f711;
	fma.rn.f32 	%f720, %f524, %f650, %f712;
	fma.rn.f32 	%f721, %f524, %f668, %f713;
	fma.rn.f32 	%f722, %f525, %f543, %f714;
	fma.rn.f32 	%f723, %f525, %f561, %f715;
	fma.rn.f32 	%f724, %f525, %f579, %f716;
	fma.rn.f32 	%f725, %f525, %f597, %f717;
	fma.rn.f32 	%f726, %f525, %f615, %f718;
	fma.rn.f32 	%f727, %f525, %f633, %f719;
	fma.rn.f32 	%f728, %f525, %f651, %f720;
	fma.rn.f32 	%f729, %f525, %f669, %f721;
	fma.rn.f32 	%f730, %f526, %f544, %f722;
	fma.rn.f32 	%f731, %f526, %f562, %f723;
	fma.rn.f32 	%f732, %f526, %f580, %f724;
	fma.rn.f32 	%f733, %f526, %f598, %f725;
	fma.rn.f32 	%f734, %f526, %f616, %f726;
	fma.rn.f32 	%f735, %f526, %f634, %f727;
	fma.rn.f32 	%f736, %f526, %f652, %f728;
	fma.rn.f32 	%f737, %f526, %f670, %f729;
	fma.rn.f32 	%f738, %f527, %f545, %f730;
	fma.rn.f32 	%f739, %f527, %f563, %f731;
	fma.rn.f32 	%f740, %f527, %f581, %f732;
	fma.rn.f32 	%f741, %f527, %f599, %f733;
	fma.rn.f32 	%f742, %f527, %f617, %f734;
	fma.rn.f32 	%f743, %f527, %f635, %f735;
	fma.rn.f32 	%f744, %f527, %f653, %f736;
	fma.rn.f32 	%f745, %f527, %f671, %f737;
	fma.rn.f32 	%f746, %f528, %f546, %f738;
	fma.rn.f32 	%f747, %f528, %f564, %f739;
	fma.rn.f32 	%f748, %f528, %f582, %f740;
	fma.rn.f32 	%f749, %f528, %f600, %f741;
	fma.rn.f32 	%f750, %f528, %f618, %f742;
	fma.rn.f32 	%f751, %f528, %f636, %f743;
	fma.rn.f32 	%f752, %f528, %f654, %f744;
	fma.rn.f32 	%f753, %f528, %f672, %f745;
	fma.rn.f32 	%f754, %f529, %f547, %f746;
	fma.rn.f32 	%f755, %f529, %f565, %f747;
	fma.rn.f32 	%f756, %f529, %f583, %f748;
	fma.rn.f32 	%f757, %f529, %f601, %f749;
	fma.rn.f32 	%f758, %f529, %f619, %f750;
	fma.rn.f32 	%f759, %f529, %f637, %f751;
	fma.rn.f32 	%f760, %f529, %f655, %f752;
	fma.rn.f32 	%f761, %f529, %f673, %f753;
	fma.rn.f32 	%f762, %f530, %f548, %f754;
	fma.rn.f32 	%f763, %f530, %f566, %f755;
	fma.rn.f32 	%f764, %f530, %f584, %f756;
	fma.rn.f32 	%f765, %f530, %f602, %f757;
	fma.rn.f32 	%f766, %f530, %f620, %f758;
	fma.rn.f32 	%f767, %f530, %f638, %f759;
	fma.rn.f32 	%f768, %f530, %f656, %f760;
	fma.rn.f32 	%f769, %f530, %f674, %f761;
	fma.rn.f32 	%f770, %f531, %f549, %f762;
	fma.rn.f32 	%f771, %f531, %f567, %f763;
	fma.rn.f32 	%f772, %f531, %f585, %f764;
	fma.rn.f32 	%f773, %f531, %f603, %f765;
	fma.rn.f32 	%f774, %f531, %f621, %f766;
	fma.rn.f32 	%f775, %f531, %f639, %f767;
	fma.rn.f32 	%f776, %f531, %f657, %f768;
	fma.rn.f32 	%f777, %f531, %f675, %f769;
	fma.rn.f32 	%f778, %f532, %f550, %f770;
	fma.rn.f32 	%f779, %f532, %f568, %f771;
	fma.rn.f32 	%f780, %f532, %f586, %f772;
	fma.rn.f32 	%f781, %f532, %f604, %f773;
	fma.rn.f32 	%f782, %f532, %f622, %f774;
	fma.rn.f32 	%f783, %f532, %f640, %f775;
	fma.rn.f32 	%f784, %f532, %f658, %f776;
	fma.rn.f32 	%f785, %f532, %f676, %f777;
	fma.rn.f32 	%f786, %f533, %f551, %f778;
	fma.rn.f32 	%f787, %f533, %f569, %f779;
	fma.rn.f32 	%f788, %f533, %f587, %f780;
	fma.rn.f32 	%f789, %f533, %f605, %f781;
	fma.rn.f32 	%f790, %f533, %f623, %f782;
	fma.rn.f32 	%f791, %f533, %f641, %f783;
	fma.rn.f32 	%f792, %f533, %f659, %f784;
	fma.rn.f32 	%f793, %f533, %f677, %f785;
	fma.rn.f32 	%f794, %f534, %f552, %f786;
	fma.rn.f32 	%f795, %f534, %f570, %f787;
	fma.rn.f32 	%f796, %f534, %f588, %f788;
	fma.rn.f32 	%f797, %f534, %f606, %f789;
	fma.rn.f32 	%f798, %f534, %f624, %f790;
	fma.rn.f32 	%f799, %f534, %f642, %f791;
	fma.rn.f32 	%f800, %f534, %f660, %f792;
	fma.rn.f32 	%f801, %f534, %f678, %f793;
	fma.rn.f32 	%f802, %f535, %f553, %f794;
	fma.rn.f32 	%f803, %f535, %f571, %f795;
	fma.rn.f32 	%f804, %f535, %f589, %f796;
	fma.rn.f32 	%f805, %f535, %f607, %f797;
	fma.rn.f32 	%f806, %f535, %f625, %f798;
	fma.rn.f32 	%f807, %f535, %f643, %f799;
	fma.rn.f32 	%f808, %f535, %f661, %f800;
	fma.rn.f32 	%f809, %f535, %f679, %f801;
	fma.rn.f32 	%f810, %f536, %f554, %f802;
	fma.rn.f32 	%f811, %f536, %f572, %f803;
	fma.rn.f32 	%f812, %f536, %f590, %f804;
	fma.rn.f32 	%f813, %f536, %f608, %f805;
	fma.rn.f32 	%f814, %f536, %f626, %f806;
	fma.rn.f32 	%f815, %f536, %f644, %f807;
	fma.rn.f32 	%f816, %f536, %f662, %f808;
	fma.rn.f32 	%f817, %f536, %f680, %f809;
	fma.rn.f32 	%f818, %f537, %f555, %f810;
	fma.rn.f32 	%f819, %f537, %f573, %f811;
	fma.rn.f32 	%f820, %f537, %f591, %f812;
	fma.rn.f32 	%f821, %f537, %f609, %f813;
	fma.rn.f32 	%f822, %f537, %f627, %f814;
	fma.rn.f32 	%f823, %f537, %f645, %f815;
	fma.rn.f32 	%f824, %f537, %f663, %f816;
	fma.rn.f32 	%f825, %f537, %f681, %f817;
	ld.shared.f32 	%f826, [%r4198+8];
	ld.shared.f32 	%f827, [%r4198+72];
	ld.shared.f32 	%f828, [%r4198+136];
	ld.shared.f32 	%f829, [%r4198+392];
	ld.shared.f32 	%f830, [%r4198+456];
	ld.shared.f32 	%f831, [%r4198+520];
	ld.shared.f32 	%f832, [%r4198+776];
	ld.shared.f32 	%f833, [%r4198+840];
	ld.shared.f32 	%f834, [%r4198+904];
	ld.shared.f32 	%f835, [%r4198+1160];
	ld.shared.f32 	%f836, [%r4198+1224];
	ld.shared.f32 	%f837, [%r4198+1288];
	ld.shared.f32 	%f838, [%r4198+1544];
	ld.shared.f32 	%f839, [%r4198+1608];
	ld.shared.f32 	%f840, [%r4198+1672];
	ld.shared.f32 	%f841, [%r4198+1928];
	ld.shared.f32 	%f842, [%r4198+1992];
	ld.shared.f32 	%f843, [%r4198+2056];
	ld.shared.f32 	%f844, [%r4201+8];
	ld.shared.f32 	%f845, [%r4201+20];
	ld.shared.f32 	%f846, [%r4201+32];
	ld.shared.f32 	%f847, [%r4201+44];
	ld.shared.f32 	%f848, [%r4201+56];
	ld.shared.f32 	%f849, [%r4201+68];
	ld.shared.f32 	%f850, [%r4201+80];
	ld.shared.f32 	%f851, [%r4201+92];
	ld.shared.f32 	%f852, [%r4201+104];
	ld.shared.f32 	%f853, [%r4201+116];
	ld.shared.f32 	%f854, [%r4201+128];
	ld.shared.f32 	%f855, [%r4201+140];
	ld.shared.f32 	%f856, [%r4201+152];
	ld.shared.f32 	%f857, [%r4201+164];
	ld.shared.f32 	%f858, [%r4201+176];
	ld.shared.f32 	%f859, [%r4201+188];
	ld.shared.f32 	%f860, [%r4201+200];
	ld.shared.f32 	%f861, [%r4201+212];
	ld.shared.f32 	%f862, [%r4201+1736];
	ld.shared.f32 	%f863, [%r4201+1748];
	ld.shared.f32 	%f864, [%r4201+1760];
	ld.shared.f32 	%f865, [%r4201+1772];
	ld.shared.f32 	%f866, [%r4201+1784];
	ld.shared.f32 	%f867, [%r4201+1796];
	ld.shared.f32 	%f868, [%r4201+1808];
	ld.shared.f32 	%f869, [%r4201+1820];
	ld.shared.f32 	%f870, [%r4201+1832];
	ld.shared.f32 	%f871, [%r4201+1844];
	ld.shared.f32 	%f872, [%r4201+1856];
	ld.shared.f32 	%f873, [%r4201+1868];
	ld.shared.f32 	%f874, [%r4201+1880];
	ld.shared.f32 	%f875, [%r4201+1892];
	ld.shared.f32 	%f876, [%r4201+1904];
	ld.shared.f32 	%f877, [%r4201+1916];
	ld.shared.f32 	%f878, [%r4201+1928];
	ld.shared.f32 	%f879, [%r4201+1940];
	ld.shared.f32 	%f880, [%r4201+3464];
	ld.shared.f32 	%f881, [%r4201+3476];
	ld.shared.f32 	%f882, [%r4201+3488];
	ld.shared.f32 	%f883, [%r4201+3500];
	ld.shared.f32 	%f884, [%r4201+3512];
	ld.shared.f32 	%f885, [%r4201+3524];
	ld.shared.f32 	%f886, [%r4201+3536];
	ld.shared.f32 	%f887, [%r4201+3548];
	ld.shared.f32 	%f888, [%r4201+3560];
	ld.shared.f32 	%f889, [%r4201+3572];
	ld.shared.f32 	%f890, [%r4201+3584];
	ld.shared.f32 	%f891, [%r4201+3596];
	ld.shared.f32 	%f892, [%r4201+3608];
	ld.shared.f32 	%f893, [%r4201+3620];
	ld.shared.f32 	%f894, [%r4201+3632];
	ld.shared.f32 	%f895, [%r4201+3644];
	ld.shared.f32 	%f896, [%r4201+3656];
	ld.shared.f32 	%f897, [%r4201+3668];
	ld.shared.f32 	%f898, [%r4201+5192];
	ld.shared.f32 	%f899, [%r4201+5204];
	ld.shared.f32 	%f900, [%r4201+5216];
	ld.shared.f32 	%f901, [%r4201+5228];
	ld.shared.f32 	%f902, [%r4201+5240];
	ld.shared.f32 	%f903, [%r4201+5252];
	ld.shared.f32 	%f904, [%r4201+5264];
	ld.shared.f32 	%f905, [%r4201+5276];
	ld.shared.f32 	%f906, [%r4201+5288];
	ld.shared.f32 	%f907, [%r4201+5300];
	ld.shared.f32 	%f908, [%r4201+5312];
	ld.shared.f32 	%f909, [%r4201+5324];
	ld.shared.f32 	%f910, [%r4201+5336];
	ld.shared.f32 	%f911, [%r4201+5348];
	ld.shared.f32 	%f912, [%r4201+5360];
	ld.shared.f32 	%f913, [%r4201+5372];
	ld.shared.f32 	%f914, [%r4201+5384];
	ld.shared.f32 	%f915, [%r4201+5396];
	ld.shared.f32 	%f916, [%r4201+6920];
	ld.shared.f32 	%f917, [%r4201+6932];
	ld.shared.f32 	%f918, [%r4201+6944];
	ld.shared.f32 	%f919, [%r4201+6956];
	ld.shared.f32 	%f920, [%r4201+6968];
	ld.shared.f32 	%f921, [%r4201+6980];
	ld.shared.f32 	%f922, [%r4201+6992];
	ld.shared.f32 	%f923, [%r4201+7004];
	ld.shared.f32 	%f924, [%r4201+7016];
	ld.shared.f32 	%f925, [%r4201+7028];
	ld.shared.f32 	%f926, [%r4201+7040];
	ld.shared.f32 	%f927, [%r4201+7052];
	ld.shared.f32 	%f928, [%r4201+7064];
	ld.shared.f32 	%f929, [%r4201+7076];
	ld.shared.f32 	%f930, [%r4201+7088];
	ld.shared.f32 	%f931, [%r4201+7100];
	ld.shared.f32 	%f932, [%r4201+7112];
	ld.shared.f32 	%f933, [%r4201+7124];
	ld.shared.f32 	%f934, [%r4201+8648];
	ld.shared.f32 	%f935, [%r4201+8660];
	ld.shared.f32 	%f936, [%r4201+8672];
	ld.shared.f32 	%f937, [%r4201+8684];
	ld.shared.f32 	%f938, [%r4201+8696];
	ld.shared.f32 	%f939, [%r4201+8708];
	ld.shared.f32 	%f940, [%r4201+8720];
	ld.shared.f32 	%f941, [%r4201+8732];
	ld.shared.f32 	%f942, [%r4201+8744];
	ld.shared.f32 	%f943, [%r4201+8756];
	ld.shared.f32 	%f944, [%r4201+8768];
	ld.shared.f32 	%f945, [%r4201+8780];
	ld.shared.f32 	%f946, [%r4201+8792];
	ld.shared.f32 	%f947, [%r4201+8804];
	ld.shared.f32 	%f948, [%r4201+8816];
	ld.shared.f32 	%f949, [%r4201+8828];
	ld.shared.f32 	%f950, [%r4201+8840];
	ld.shared.f32 	%f951, [%r4201+8852];
	ld.shared.f32 	%f952, [%r4201+10376];
	ld.shared.f32 	%f953, [%r4201+10388];
	ld.shared.f32 	%f954, [%r4201+10400];
	ld.shared.f32 	%f955, [%r4201+10412];
	ld.shared.f32 	%f956, [%r4201+10424];
	ld.shared.f32 	%f957, [%r4201+10436];
	ld.shared.f32 	%f958, [%r4201+10448];
	ld.shared.f32 	%f959, [%r4201+10460];
	ld.shared.f32 	%f960, [%r4201+10472];
	ld.shared.f32 	%f961, [%r4201+10484];
	ld.shared.f32 	%f962, [%r4201+10496];
	ld.shared.f32 	%f963, [%r4201+10508];
	ld.shared.f32 	%f964, [%r4201+10520];
	ld.shared.f32 	%f965, [%r4201+10532];
	ld.shared.f32 	%f966, [%r4201+10544];
	ld.shared.f32 	%f967, [%r4201+10556];
	ld.shared.f32 	%f968, [%r4201+10568];
	ld.shared.f32 	%f969, [%r4201+10580];
	ld.shared.f32 	%f970, [%r4201+12104];
	ld.shared.f32 	%f971, [%r4201+12116];
	ld.shared.f32 	%f972, [%r4201+12128];
	ld.shared.f32 	%f973, [%r4201+12140];
	ld.shared.f32 	%f974, [%r4201+12152];
	ld.shared.f32 	%f975, [%r4201+12164];
	ld.shared.f32 	%f976, [%r4201+12176];
	ld.shared.f32 	%f977, [%r4201+12188];
	ld.shared.f32 	%f978, [%r4201+12200];
	ld.shared.f32 	%f979, [%r4201+12212];
	ld.shared.f32 	%f980, [%r4201+12224];
	ld.shared.f32 	%f981, [%r4201+12236];
	ld.shared.f32 	%f982, [%r4201+12248];
	ld.shared.f32 	%f983, [%r4201+12260];
	ld.shared.f32 	%f984, [%r4201+12272];
	ld.shared.f32 	%f985, [%r4201+12284];
	ld.shared.f32 	%f986, [%r4201+12296];
	ld.shared.f32 	%f987, [%r4201+12308];
	fma.rn.f32 	%f988, %f826, %f844, %f818;
	fma.rn.f32 	%f989, %f826, %f862, %f819;
	fma.rn.f32 	%f990, %f826, %f880, %f820;
	fma.rn.f32 	%f991, %f826, %f898, %f821;
	fma.rn.f32 	%f992, %f826, %f916, %f822;
	fma.rn.f32 	%f993, %f826, %f934, %f823;
	fma.rn.f32 	%f994, %f826, %f952, %f824;
	fma.rn.f32 	%f995, %f826, %f970, %f825;
	fma.rn.f32 	%f996, %f827, %f845, %f988;
	fma.rn.f32 	%f997, %f827, %f863, %f989;
	fma.rn.f32 	%f998, %f827, %f881, %f990;
	fma.rn.f32 	%f999, %f827, %f899, %f991;
	fma.rn.f32 	%f1000, %f827, %f917, %f992;
	fma.rn.f32 	%f1001, %f827, %f935, %f993;
	fma.rn.f32 	%f1002, %f827, %f953, %f994;
	fma.rn.f32 	%f1003, %f827, %f971, %f995;
	fma.rn.f32 	%f1004, %f828, %f846, %f996;
	fma.rn.f32 	%f1005, %f828, %f864, %f997;
	fma.rn.f32 	%f1006, %f828, %f882, %f998;
	fma.rn.f32 	%f1007, %f828, %f900, %f999;
	fma.rn.f32 	%f1008, %f828, %f918, %f1000;
	fma.rn.f32 	%f1009, %f828, %f936, %f1001;
	fma.rn.f32 	%f1010, %f828, %f954, %f1002;
	fma.rn.f32 	%f1011, %f828, %f972, %f1003;
	fma.rn.f32 	%f1012, %f829, %f847, %f1004;
	fma.rn.f32 	%f1013, %f829, %f865, %f1005;
	fma.rn.f32 	%f1014, %f829, %f883, %f1006;
	fma.rn.f32 	%f1015, %f829, %f901, %f1007;
	fma.rn.f32 	%f1016, %f829, %f919, %f1008;
	fma.rn.f32 	%f1017, %f829, %f937, %f1009;
	fma.rn.f32 	%f1018, %f829, %f955, %f1010;
	fma.rn.f32 	%f1019, %f829, %f973, %f1011;
	fma.rn.f32 	%f1020, %f830, %f848, %f1012;
	fma.rn.f32 	%f1021, %f830, %f866, %f1013;
	fma.rn.f32 	%f1022, %f830, %f884, %f1014;
	fma.rn.f32 	%f1023, %f830, %f902, %f1015;
	fma.rn.f32 	%f1024, %f830, %f920, %f1016;
	fma.rn.f32 	%f1025, %f830, %f938, %f1017;
	fma.rn.f32 	%f1026, %f830, %f956, %f1018;
	fma.rn.f32 	%f1027, %f830, %f974, %f1019;
	fma.rn.f32 	%f1028, %f831, %f849, %f1020;
	fma.rn.f32 	%f1029, %f831, %f867, %f1021;
	fma.rn.f32 	%f1030, %f831, %f885, %f1022;
	fma.rn.f32 	%f1031, %f831, %f903, %f1023;
	fma.rn.f32 	%f1032, %f831, %f921, %f1024;
	fma.rn.f32 	%f1033, %f831, %f939, %f1025;
	fma.rn.f32 	%f1034, %f831, %f957, %f1026;
	fma.rn.f32 	%f1035, %f831, %f975, %f1027;
	fma.rn.f32 	%f1036, %f832, %f850, %f1028;
	fma.rn.f32 	%f1037, %f832, %f868, %f1029;
	fma.rn.f32 	%f1038, %f832, %f886, %f1030;
	fma.rn.f32 	%f1039, %f832, %f904, %f1031;
	fma.rn.f32 	%f1040, %f832, %f922, %f1032;
	fma.rn.f32 	%f1041, %f832, %f940, %f1033;
	fma.rn.f32 	%f1042, %f832, %f958, %f1034;
	fma.rn.f32 	%f1043, %f832, %f976, %f1035;
	fma.rn.f32 	%f1044, %f833, %f851, %f1036;
	fma.rn.f32 	%f1045, %f833, %f869, %f1037;
	fma.rn.f32 	%f1046, %f833, %f887, %f1038;
	fma.rn.f32 	%f1047, %f833, %f905, %f1039;
	fma.rn.f32 	%f1048, %f833, %f923, %f1040;
	fma.rn.f32 	%f1049, %f833, %f941, %f1041;
	fma.rn.f32 	%f1050, %f833, %f959, %f1042;
	fma.rn.f32 	%f1051, %f833, %f977, %f1043;
	fma.rn.f32 	%f1052, %f834, %f852, %f1044;
	fma.rn.f32 	%f1053, %f834, %f870, %f1045;
	fma.rn.f32 	%f1054, %f834, %f888, %f1046;
	fma.rn.f32 	%f1055, %f834, %f906, %f1047;
	fma.rn.f32 	%f1056, %f834, %f924, %f1048;
	fma.rn.f32 	%f1057, %f834, %f942, %f1049;
	fma.rn.f32 	%f1058, %f834, %f960, %f1050;
	fma.rn.f32 	%f1059, %f834, %f978, %f1051;
	fma.rn.f32 	%f1060, %f835, %f853, %f1052;
	fma.rn.f32 	%f1061, %f835, %f871, %f1053;
	fma.rn.f32 	%f1062, %f835, %f889, %f1054;
	fma.rn.f32 	%f1063, %f835, %f907, %f1055;
	fma.rn.f32 	%f1064, %f835, %f925, %f1056;
	fma.rn.f32 	%f1065, %f835, %f943, %f1057;
	fma.rn.f32 	%f1066, %f835, %f961, %f1058;
	fma.rn.f32 	%f1067, %f835, %f979, %f1059;
	fma.rn.f32 	%f1068, %f836, %f854, %f1060;
	fma.rn.f32 	%f1069, %f836, %f872, %f1061;
	fma.rn.f32 	%f1070, %f836, %f890, %f1062;
	fma.rn.f32 	%f1071, %f836, %f908, %f1063;
	fma.rn.f32 	%f1072, %f836, %f926, %f1064;
	fma.rn.f32 	%f1073, %f836, %f944, %f1065;
	fma.rn.f32 	%f1074, %f836, %f962, %f1066;
	fma.rn.f32 	%f1075, %f836, %f980, %f1067;
	fma.rn.f32 	%f1076, %f837, %f855, %f1068;
	fma.rn.f32 	%f1077, %f837, %f873, %f1069;
	fma.rn.f32 	%f1078, %f837, %f891, %f1070;
	fma.rn.f32 	%f1079, %f837, %f909, %f1071;
	fma.rn.f32 	%f1080, %f837, %f927, %f1072;
	fma.rn.f32 	%f1081, %f837, %f945, %f1073;
	fma.rn.f32 	%f1082, %f837, %f963, %f1074;
	fma.rn.f32 	%f1083, %f837, %f981, %f1075;
	fma.rn.f32 	%f1084, %f838, %f856, %f1076;
	fma.rn.f32 	%f1085, %f838, %f874, %f1077;
	fma.rn.f32 	%f1086, %f838, %f892, %f1078;
	fma.rn.f32 	%f1087, %f838, %f910, %f1079;
	fma.rn.f32 	%f1088, %f838, %f928, %f1080;
	fma.rn.f32 	%f1089, %f838, %f946, %f1081;
	fma.rn.f32 	%f1090, %f838, %f964, %f1082;
	fma.rn.f32 	%f1091, %f838, %f982, %f1083;
	fma.rn.f32 	%f1092, %f839, %f857, %f1084;
	fma.rn.f32 	%f1093, %f839, %f875, %f1085;
	fma.rn.f32 	%f1094, %f839, %f893, %f1086;
	fma.rn.f32 	%f1095, %f839, %f911, %f1087;
	fma.rn.f32 	%f1096, %f839, %f929, %f1088;
	fma.rn.f32 	%f1097, %f839, %f947, %f1089;
	fma.rn.f32 	%f1098, %f839, %f965, %f1090;
	fma.rn.f32 	%f1099, %f839, %f983, %f1091;
	fma.rn.f32 	%f1100, %f840, %f858, %f1092;
	fma.rn.f32 	%f1101, %f840, %f876, %f1093;
	fma.rn.f32 	%f1102, %f840, %f894, %f1094;
	fma.rn.f32 	%f1103, %f840, %f912, %f1095;
	fma.rn.f32 	%f1104, %f840, %f930, %f1096;
	fma.rn.f32 	%f1105, %f840, %f948, %f1097;
	fma.rn.f32 	%f1106, %f840, %f966, %f1098;
	fma.rn.f32 	%f1107, %f840, %f984, %f1099;
	fma.rn.f32 	%f1108, %f841, %f859, %f1100;
	fma.rn.f32 	%f1109, %f841, %f877, %f1101;
	fma.rn.f32 	%f1110, %f841, %f895, %f1102;
	fma.rn.f32 	%f1111, %f841, %f913, %f1103;
	fma.rn.f32 	%f1112, %f841, %f931, %f1104;
	fma.rn.f32 	%f1113, %f841, %f949, %f1105;
	fma.rn.f32 	%f1114, %f841, %f967, %f1106;
	fma.rn.f32 	%f1115, %f841, %f985, %f1107;
	fma.rn.f32 	%f1116, %f842, %f860, %f1108;
	fma.rn.f32 	%f1117, %f842, %f878, %f1109;
	fma.rn.f32 	%f1118, %f842, %f896, %f1110;
	fma.rn.f32 	%f1119, %f842, %f914, %f1111;
	fma.rn.f32 	%f1120, %f842, %f932, %f1112;
	fma.rn.f32 	%f1121, %f842, %f950, %f1113;
	fma.rn.f32 	%f1122, %f842, %f968, %f1114;
	fma.rn.f32 	%f1123, %f842, %f986, %f1115;
	fma.rn.f32 	%f1174, %f843, %f861, %f1116;
	fma.rn.f32 	%f1175, %f843, %f879, %f1117;
	fma.rn.f32 	%f1176, %f843, %f897, %f1118;
	fma.rn.f32 	%f1177, %f843, %f915, %f1119;
	fma.rn.f32 	%f1178, %f843, %f933, %f1120;
	fma.rn.f32 	%f1179, %f843, %f951, %f1121;
	fma.rn.f32 	%f1180, %f843, %f969, %f1122;
	fma.rn.f32 	%f1181, %f843, %f987, %f1123;
	add.s32 	%r4214, %r4214, 1;
	setp.ne.s32 	%p1315, %r4214, 8;
	@%p1315 bra 	$L__BB0_294;
	add.s32 	%r4213, %r4213, 1;
	setp.ne.s32 	%p1316, %r4213, 4;
	@%p1316 bra 	$L__BB0_1;
	ld.param.u64 	%rd423, [default_function_kernel0_param_2];
	mov.u32 	%r4202, %ctaid.z;
	mov.u32 	%r4203, %tid.z;
	mov.u32 	%r4204, %tid.y;
	mov.u32 	%r4205, %tid.x;
	mad.lo.s32 	%r4206, %r4203, 6272, %r4205;
	mad.lo.s32 	%r4207, %r4202, 12544, %r4206;
	mov.u32 	%r4208, %ctaid.y;
	mad.lo.s32 	%r4209, %r4208, 112, %r4207;
	mad.lo.s32 	%r4210, %r4204, 28, %r4209;
	mov.u32 	%r4211, %ctaid.x;
	mad.lo.s32 	%r4212, %r4211, 14, %r4210;
	cvta.to.global.u64 	%rd316, %rd423;
	mul.wide.u32 	%rd317, %r4212, 4;
	add.s64 	%rd318, %rd316, %rd317;
	st.global.f32 	[%rd318], %f1174;
	st.global.f32 	[%rd318+3136], %f1175;
	st.global.f32 	[%rd318+6272], %f1176;
	st.global.f32 	[%rd318+9408], %f1177;
	st.global.f32 	[%rd318+12544], %f1178;
	st.global.f32 	[%rd318+15680], %f1179;
	st.global.f32 	[%rd318+18816], %f1180;
	st.global.f32 	[%rd318+21952], %f1181;
	ret;

}
	// .globl	_Z6conv2dPfPKfS_
.visible .entry _Z6conv2dPfPKfS_(
	.param .u64 .ptr .align 1 _Z6conv2dPfPKfS__param_0,
	.param .u64 .ptr .align 1 _Z6conv2dPfPKfS__param_1,
	.param .u64 .ptr .align 1 _Z6conv2dPfPKfS__param_2
)
{
	.reg .pred 	%p<13>;
	.reg .b16 	%rs<10>;
	.reg .b32 	%r<293>;
	.reg .b32 	%f<2023>;
	.reg .b64 	%rd<404>;

	ld.param.u64 	%rd4, [_Z6conv2dPfPKfS__param_0];
	ld.param.u64 	%rd2, [_Z6conv2dPfPKfS__param_1];
	ld.param.u64 	%rd3, [_Z6conv2dPfPKfS__param_2];
	cvta.to.global.u64 	%rd1, %rd4;
	mov.u32 	%r42, %ctaid.x;
	mul.hi.u32 	%r43, %r42, -1840700269;
	shr.u32 	%r1, %r43, 4;
	mul.lo.s32 	%r44, %r1, 28;
	sub.s32 	%r2, %r42, %r44;
	mov.u32 	%r3, %tid.x;
	cvt.u16.u32 	%rs4, %r3;
	mul.hi.u16 	%rs5, %rs4, 683;
	cvt.u32.u16 	%r4, %rs5;
	mul.lo.s16 	%rs6, %rs5, 96;
	sub.s16 	%rs1, %rs4, %rs6;
	cvt.u32.u16 	%r5, %rs1;
	mov.u32 	%r6, %ntid.x;
	add.s32 	%r45, %r3, %r6;
	cvt.u16.u32 	%rs7, %r45;
	sub.s16 	%rs8, 2879, %rs7;
	cvt.u16.u32 	%rs9, %r6;
	div.u16 	%rs2, %rs8, %rs9;
	and.b16  	%rs3, %rs2, 3;
	setp.eq.s16 	%p1, %rs3, 2;
	mov.u32 	%r286, %r3;
	@%p1 bra 	$L__BB1_3;
	cvt.u32.u16 	%r7, %rs3;
	mov.b32 	%r285, 0;
	mov.u32 	%r286, %r3;
$L__BB1_2:
	.pragma "nounroll";
	shl.b32 	%r47, %r286, 2;
	mov.u32 	%r48, shared_input;
	add.s32 	%r49, %r48, %r47;
	mov.b32 	%r50, 0;
	st.shared.u32 	[%r49], %r50;
	add.s32 	%r286, %r286, %r6;
	add.s32 	%r285, %r285, 1;
	xor.b32  	%r51, %r285, %r7;
	setp.ne.s32 	%p2, %r51, 2;
	@%p2 bra 	$L__BB1_2;
$L__BB1_3:
	setp.lt.u16 	%p3, %rs2, 2;
	@%p3 bra 	$L__BB1_6;
	shl.b32 	%r13, %r6, 2;
	shl.b32 	%r52, %r286, 2;
	mov.u32 	%r53, shared_input;
	add.s32 	%r287, %r53, %r52;
	shl.b32 	%r15, %r6, 4;
	shl.b32 	%r16, %r6, 3;
	mul.lo.s32 	%r17, %r6, 12;
$L__BB1_5:
	mov.b32 	%r54, 0;
	st.shared.u32 	[%r287], %r54;
	add.s32 	%r55, %r287, %r13;
	st.shared.u32 	[%r55], %r54;
	add.s32 	%r56, %r287, %r16;
	st.shared.u32 	[%r56], %r54;
	add.s32 	%r57, %r287, %r17;
	st.shared.u32 	[%r57], %r54;
	add.s32 	%r286, %r286, %r13;
	add.s32 	%r287, %r287, %r15;
	setp.lt.u32 	%p4, %r286, 2880;
	@%p4 bra 	$L__BB1_5;
$L__BB1_6:
	shl.b32 	%r22, %r1, 5;
	setp.ne.s32 	%p5, %r2, 0;
	max.u32 	%r58, %r2, 1;
	add.s32 	%r23, %r58, -1;
	min.u32 	%r59, %r2, 26;
	add.s32 	%r24, %r59, 2;
	bar.sync 	0;
	@%p5 bra 	$L__BB1_12;
	sub.s32 	%r72, %r24, %r23;
	mul.lo.s32 	%r25, %r72, 28;
	mul.lo.s32 	%r26, %r23, 28;
	mov.u32 	%r291, %r4;
$L__BB1_8:
	setp.le.u32 	%p9, %r25, %r5;
	@%p9 bra 	$L__BB1_11;
	add.s32 	%r73, %r22, %r291;
	mad.lo.s32 	%r36, %r73, 784, %r26;
	mul.lo.s32 	%r37, %r291, 90;
	mov.u32 	%r292, %r5;
$L__BB1_10:
	shr.u32 	%r74, %r292, 2;
	mul.hi.u32 	%r75, %r74, 613566757;
	mul.lo.s32 	%r76, %r75, 28;
	sub.s32 	%r77, %r292, %r76;
	add.s32 	%r78, %r36, %r292;
	mul.wide.u32 	%rd7, %r78, 4;
	add.s64 	%rd8, %rd1, %rd7;
	ld.global.nc.f32 	%f6, [%rd8];
	add.s32 	%r79, %r37, %r77;
	mad.lo.s32 	%r80, %r75, 30, %r79;
	shl.b32 	%r81, %r80, 2;
	mov.u32 	%r82, shared_input;
	add.s32 	%r83, %r82, %r81;
	st.shared.f32 	[%r83+124], %f6;
	add.s32 	%r292, %r292, 96;
	setp.lt.u32 	%p10, %r292, %r25;
	@%p10 bra 	$L__BB1_10;
$L__BB1_11:
	add.s32 	%r40, %r291, 7;
	setp.lt.u32 	%p11, %r291, 25;
	mov.u32 	%r291, %r40;
	@%p11 bra 	$L__BB1_8;
	bra.uni 	$L__BB1_17;
$L__BB1_12:
	sub.s32 	%r60, %r24, %r23;
	mul.lo.s32 	%r27, %r60, 28;
	mul.lo.s32 	%r28, %r23, 28;
	mov.u32 	%r289, %r4;
$L__BB1_13:
	setp.le.u32 	%p6, %r27, %r5;
	@%p6 bra 	$L__BB1_16;
	add.s32 	%r61, %r22, %r289;
	mad.lo.s32 	%r30, %r61, 784, %r28;
	mul.lo.s32 	%r31, %r289, 90;
	mov.u32 	%r290, %r5;
$L__BB1_15:
	shr.u32 	%r62, %r290, 2;
	mul.hi.u32 	%r63, %r62, 613566757;
	mul.lo.s32 	%r64, %r63, 28;
	sub.s32 	%r65, %r290, %r64;
	add.s32 	%r66, %r30, %r290;
	mul.wide.u32 	%rd5, %r66, 4;
	add.s64 	%rd6, %rd1, %rd5;
	ld.global.nc.f32 	%f5, [%rd6];
	add.s32 	%r67, %r31, %r65;
	mad.lo.s32 	%r68, %r63, 30, %r67;
	shl.b32 	%r69, %r68, 2;
	mov.u32 	%r70, shared_input;
	add.s32 	%r71, %r70, %r69;
	st.shared.f32 	[%r71+4], %f5;
	add.s32 	%r290, %r290, 96;
	setp.lt.u32 	%p7, %r290, %r27;
	@%p7 bra 	$L__BB1_15;
$L__BB1_16:
	add.s32 	%r34, %r289, 7;
	setp.lt.u32 	%p8, %r289, 25;
	mov.u32 	%r289, %r34;
	@%p8 bra 	$L__BB1_13;
$L__BB1_17:
	cvta.to.global.u64 	%rd9, %rd2;
	bar.sync 	0;
	shl.b32 	%r41, %r4, 2;
	mul.lo.s32 	%r84, %r1, 27648;
	add.s32 	%r85, %r84, %r5;
	mul.wide.u32 	%rd10, %r85, 4;
	add.s64 	%rd11, %rd9, %rd10;
	ld.global.nc.f32 	%f7, [%rd11];
	ld.global.nc.f32 	%f8, [%rd11+384];
	ld.global.nc.f32 	%f9, [%rd11+768];
	ld.global.nc.f32 	%f10, [%rd11+1152];
	ld.global.nc.f32 	%f11, [%rd11+1536];
	ld.global.nc.f32 	%f12, [%rd11+1920];
	ld.global.nc.f32 	%f13, [%rd11+2304];
	ld.global.nc.f32 	%f14, [%rd11+2688];
	ld.global.nc.f32 	%f15, [%rd11+3072];
	shl.b32 	%r86, %r4, 4;
	mov.u32 	%r87, shared_input;
	add.s32 	%r88, %r87, %r86;
	ld.shared.v4.f32 	{%f16, %f17, %f18, %f19}, [%r88];
	fma.rn.f32 	%f20, %f16, %f7, 0f00000000;
	fma.rn.f32 	%f21, %f17, %f7, 0f00000000;
	fma.rn.f32 	%f22, %f17, %f8, %f20;
	fma.rn.f32 	%f23, %f18, %f7, 0f00000000;
	fma.rn.f32 	%f24, %f18, %f8, %f21;
	fma.rn.f32 	%f25, %f18, %f9, %f22;
	fma.rn.f32 	%f26, %f19, %f7, 0f00000000;
	fma.rn.f32 	%f27, %f19, %f8, %f23;
	fma.rn.f32 	%f28, %f19, %f9, %f24;
	ld.shared.v2.f32 	{%f29, %f30}, [%r88+16];
	fma.rn.f32 	%f31, %f29, %f8, %f26;
	fma.rn.f32 	%f32, %f29, %f9, %f27;
	fma.rn.f32 	%f33, %f30, %f9, %f31;
	ld.shared.v2.f32 	{%f34, %f35}, [%r88+120];
	fma.rn.f32 	%f36, %f34, %f10, %f25;
	fma.rn.f32 	%f37, %f35, %f10, %f28;
	fma.rn.f32 	%f38, %f35, %f11, %f36;
	ld.shared.v4.f32 	{%f39, %f40, %f41, %f42}, [%r88+128];
	fma.rn.f32 	%f43, %f39, %f10, %f32;
	fma.rn.f32 	%f44, %f39, %f11, %f37;
	fma.rn.f32 	%f45, %f39, %f12, %f38;
	fma.rn.f32 	%f46, %f40, %f10, %f33;
	fma.rn.f32 	%f47, %f40, %f11, %f43;
	fma.rn.f32 	%f48, %f40, %f12, %f44;
	fma.rn.f32 	%f49, %f41, %f11, %f46;
	fma.rn.f32 	%f50, %f41, %f12, %f47;
	fma.rn.f32 	%f51, %f42, %f12, %f49;
	ld.shared.v4.f32 	{%f52, %f53, %f54, %f55}, [%r88+240];
	fma.rn.f32 	%f56, %f52, %f13, %f45;
	fma.rn.f32 	%f57, %f53, %f13, %f48;
	fma.rn.f32 	%f58, %f53, %f14, %f56;
	fma.rn.f32 	%f59, %f54, %f13, %f50;
	fma.rn.f32 	%f60, %f54, %f14, %f57;
	fma.rn.f32 	%f61, %f54, %f15, %f58;
	fma.rn.f32 	%f62, %f55, %f13, %f51;
	fma.rn.f32 	%f63, %f55, %f14, %f59;
	fma.rn.f32 	%f64, %f55, %f15, %f60;
	ld.shared.v2.f32 	{%f65, %f66}, [%r88+256];
	fma.rn.f32 	%f67, %f65, %f14, %f62;
	fma.rn.f32 	%f68, %f65, %f15, %f63;
	fma.rn.f32 	%f69, %f66, %f15, %f67;
	cvt.u64.u16 	%rd12, %rs1;
	cvt.u64.u32 	%rd13, %r84;
	add.s64 	%rd14, %rd13, %rd12;
	shl.b64 	%rd15, %rd14, 2;
	add.s64 	%rd16, %rd9, %rd15;
	ld.global.nc.f32 	%f70, [%rd16+3456];
	add.s32 	%r89, %r85, 960;
	mul.wide.u32 	%rd17, %r89, 4;
	add.s64 	%rd18, %rd9, %rd17;
	ld.global.nc.f32 	%f71, [%rd18];
	add.s32 	%r90, %r85, 1056;
	mul.wide.u32 	%rd19, %r90, 4;
	add.s64 	%rd20, %rd9, %rd19;
	ld.global.nc.f32 	%f72, [%rd20];
	add.s32 	%r91, %r85, 1152;
	mul.wide.u32 	%rd21, %r91, 4;
	add.s64 	%rd22, %rd9, %rd21;
	ld.global.nc.f32 	%f73, [%rd22];
	add.s32 	%r92, %r85, 1248;
	mul.wide.u32 	%rd23, %r92, 4;
	add.s64 	%rd24, %rd9, %rd23;
	ld.global.nc.f32 	%f74, [%rd24];
	add.s32 	%r93, %r85, 1344;
	mul.wide.u32 	%rd25, %r93, 4;
	add.s64 	%rd26, %rd9, %rd25;
	ld.global.nc.f32 	%f75, [%rd26];
	add.s32 	%r94, %r85, 1440;
	mul.wide.u32 	%rd27, %r94, 4;
	add.s64 	%rd28, %rd9, %rd27;
	ld.global.nc.f32 	%f76, [%rd28];
	add.s32 	%r95, %r85, 1536;
	mul.wide.u32 	%rd29, %r95, 4;
	add.s64 	%rd30, %rd9, %rd29;
	ld.global.nc.f32 	%f77, [%rd30];
	add.s32 	%r96, %r85, 1632;
	mul.wide.u32 	%rd31, %r96, 4;
	add.s64 	%rd32, %rd9, %rd31;
	ld.global.nc.f32 	%f78, [%rd32];
	ld.shared.v2.f32 	{%f79, %f80}, [%r88+360];
	fma.rn.f32 	%f81, %f79, %f70, %f61;
	fma.rn.f32 	%f82, %f80, %f70, %f64;
	fma.rn.f32 	%f83, %f80, %f71, %f81;
	ld.shared.v4.f32 	{%f84, %f85, %f86, %f87}, [%r88+368];
	fma.rn.f32 	%f88, %f84, %f70, %f68;
	fma.rn.f32 	%f89, %f84, %f71, %f82;
	fma.rn.f32 	%f90, %f84, %f72, %f83;
	fma.rn.f32 	%f91, %f85, %f70, %f69;
	fma.rn.f32 	%f92, %f85, %f71, %f88;
	fma.rn.f32 	%f93, %f85, %f72, %f89;
	fma.rn.f32 	%f94, %f86, %f71, %f91;
	fma.rn.f32 	%f95, %f86, %f72, %f92;
	fma.rn.f32 	%f96, %f87, %f72, %f94;
	ld.shared.v4.f32 	{%f97, %f98, %f99, %f100}, [%r88+480];
	fma.rn.f32 	%f101, %f97, %f73, %f90;
	fma.rn.f32 	%f102, %f98, %f73, %f93;
	fma.rn.f32 	%f103, %f98, %f74, %f101;
	fma.rn.f32 	%f104, %f99, %f73, %f95;
	fma.rn.f32 	%f105, %f99, %f74, %f102;
	fma.rn.f32 	%f106, %f99, %f75, %f103;
	fma.rn.f32 	%f107, %f100, %f73, %f96;
	fma.rn.f32 	%f108, %f100, %f74, %f104;
	fma.rn.f32 	%f109, %f100, %f75, %f105;
	ld.shared.v2.f32 	{%f110, %f111}, [%r88+496];
	fma.rn.f32 	%f112, %f110, %f74, %f107;
	fma.rn.f32 	%f113, %f110, %f75, %f108;
	fma.rn.f32 	%f114, %f111, %f75, %f112;
	ld.shared.v2.f32 	{%f115, %f116}, [%r88+600];
	fma.rn.f32 	%f117, %f115, %f76, %f106;
	fma.rn.f32 	%f118, %f116, %f76, %f109;
	fma.rn.f32 	%f119, %f116, %f77, %f117;
	ld.shared.v4.f32 	{%f120, %f121, %f122, %f123}, [%r88+608];
	fma.rn.f32 	%f124, %f120, %f76, %f113;
	fma.rn.f32 	%f125, %f120, %f77, %f118;
	fma.rn.f32 	%f126, %f120, %f78, %f119;
	fma.rn.f32 	%f127, %f121, %f76, %f114;
	fma.rn.f32 	%f128, %f121, %f77, %f124;
	fma.rn.f32 	%f129, %f121, %f78, %f125;
	fma.rn.f32 	%f130, %f122, %f77, %f127;
	fma.rn.f32 	%f131, %f122, %f78, %f128;
	fma.rn.f32 	%f132, %f123, %f78, %f130;
	add.s32 	%r97, %r85, 1728;
	mul.wide.u32 	%rd33, %r97, 4;
	add.s64 	%rd34, %rd9, %rd33;
	ld.global.nc.f32 	%f133, [%rd34];
	add.s32 	%r98, %r85, 1824;
	mul.wide.u32 	%rd35, %r98, 4;
	add.s64 	%rd36, %rd9, %rd35;
	ld.global.nc.f32 	%f134, [%rd36];
	add.s32 	%r99, %r85, 1920;
	mul.wide.u32 	%rd37, %r99, 4;
	add.s64 	%rd38, %rd9, %rd37;
	ld.global.nc.f32 	%f135, [%rd38];
	add.s32 	%r100, %r85, 2016;
	mul.wide.u32 	%rd39, %r100, 4;
	add.s64 	%rd40, %rd9, %rd39;
	ld.global.nc.f32 	%f136, [%rd40];
	add.s32 	%r101, %r85, 2112;
	mul.wide.u32 	%rd41, %r101, 4;
	add.s64 	%rd42, %rd9, %rd41;
	ld.global.nc.f32 	%f137, [%rd42];
	add.s32 	%r102, %r85, 2208;
	mul.wide.u32 	%rd43, %r102, 4;
	add.s64 	%rd44, %rd9, %rd43;
	ld.global.nc.f32 	%f138, [%rd44];
	add.s32 	%r103, %r85, 2304;
	mul.wide.u32 	%rd45, %r103, 4;
	add.s64 	%rd46, %rd9, %rd45;
	ld.global.nc.f32 	%f139, [%rd46];
	add.s32 	%r104, %r85, 2400;
	mul.wide.u32 	%rd47, %r104, 4;
	add.s64 	%rd48, %rd9, %rd47;
	ld.global.nc.f32 	%f140, [%rd48];
	add.s32 	%r105, %r85, 2496;
	mul.wide.u32 	%rd49, %r105, 4;
	add.s64 	%rd50, %rd9, %rd49;
	ld.global.nc.f32 	%f141, [%rd50];
	ld.shared.v4.f32 	{%f142, %f143, %f144, %f145}, [%r88+720];
	fma.rn.f32 	%f146, %f142, %f133, %f126;
	fma.rn.f32 	%f147, %f143, %f133, %f129;
	fma.rn.f32 	%f148, %f143, %f134, %f146;
	fma.rn.f32 	%f149, %f144, %f133, %f131;
	fma.rn.f32 	%f150, %f144, %f134, %f147;
	fma.rn.f32 	%f151, %f144, %f135, %f148;
	fma.rn.f32 	%f152, %f145, %f133, %f132;
	fma.rn.f32 	%f153, %f145, %f134, %f149;
	fma.rn.f32 	%f154, %f145, %f135, %f150;
	ld.shared.v2.f32 	{%f155, %f156}, [%r88+736];
	fma.rn.f32 	%f157, %f155, %f134, %f152;
	fma.rn.f32 	%f158, %f155, %f135, %f153;
	fma.rn.f32 	%f159, %f156, %f135, %f157;
	ld.shared.v2.f32 	{%f160, %f161}, [%r88+840];
	fma.rn.f32 	%f162, %f160, %f136, %f151;
	fma.rn.f32 	%f163, %f161, %f136, %f154;
	fma.rn.f32 	%f164, %f161, %f137, %f162;
	ld.shared.v4.f32 	{%f165, %f166, %f167, %f168}, [%r88+848];
	fma.rn.f32 	%f169, %f165, %f136, %f158;
	fma.rn.f32 	%f170, %f165, %f137, %f163;
	fma.rn.f32 	%f171, %f165, %f138, %f164;
	fma.rn.f32 	%f172, %f166, %f136, %f159;
	fma.rn.f32 	%f173, %f166, %f137, %f169;
	fma.rn.f32 	%f174, %f166, %f138, %f170;
	fma.rn.f32 	%f175, %f167, %f137, %f172;
	fma.rn.f32 	%f176, %f167, %f138, %f173;
	fma.rn.f32 	%f177, %f168, %f138, %f175;
	ld.shared.v4.f32 	{%f178, %f179, %f180, %f181}, [%r88+960];
	fma.rn.f32 	%f182, %f178, %f139, %f171;
	fma.rn.f32 	%f183, %f179, %f139, %f174;
	fma.rn.f32 	%f184, %f179, %f140, %f182;
	fma.rn.f32 	%f185, %f180, %f139, %f176;
	fma.rn.f32 	%f186, %f180, %f140, %f183;
	fma.rn.f32 	%f187, %f180, %f141, %f184;
	fma.rn.f32 	%f188, %f181, %f139, %f177;
	fma.rn.f32 	%f189, %f181, %f140, %f185;
	fma.rn.f32 	%f190, %f181, %f141, %f186;
	ld.shared.v2.f32 	{%f191, %f192}, [%r88+976];
	fma.rn.f32 	%f193, %f191, %f140, %f188;
	fma.rn.f32 	%f194, %f191, %f141, %f189;
	fma.rn.f32 	%f195, %f192, %f141, %f193;
	add.s32 	%r106, %r85, 2592;
	mul.wide.u32 	%rd51, %r106, 4;
	add.s64 	%rd52, %rd9, %rd51;
	ld.global.nc.f32 	%f196, [%rd52];
	ld.global.nc.f32 	%f197, [%rd52+384];
	ld.global.nc.f32 	%f198, [%rd52+768];
	add.s32 	%r107, %r85, 2880;
	mul.wide.u32 	%rd53, %r107, 4;
	add.s64 	%rd54, %rd9, %rd53;
	ld.global.nc.f32 	%f199, [%rd54];
	add.s32 	%r108, %r85, 2976;
	mul.wide.u32 	%rd55, %r108, 4;
	add.s64 	%rd56, %rd9, %rd55;
	ld.global.nc.f32 	%f200, [%rd56];
	add.s32 	%r109, %r85, 3072;
	mul.wide.u32 	%rd57, %r109, 4;
	add.s64 	%rd58, %rd9, %rd57;
	ld.global.nc.f32 	%f201, [%rd58];
	add.s32 	%r110, %r85, 3168;
	mul.wide.u32 	%rd59, %r110, 4;
	add.s64 	%rd60, %rd9, %rd59;
	ld.global.nc.f32 	%f202, [%rd60];
	add.s32 	%r111, %r85, 3264;
	mul.wide.u32 	%rd61, %r111, 4;
	add.s64 	%rd62, %rd9, %rd61;
	ld.global.nc.f32 	%f203, [%rd62];
	add.s32 	%r112, %r85, 3360;
	mul.wide.u32 	%rd63, %r112, 4;
	add.s64 	%rd64, %rd9, %rd63;
	ld.global.nc.f32 	%f204, [%rd64];
	ld.shared.v2.f32 	{%f205, %f206}, [%r88+1080];
	fma.rn.f32 	%f207, %f205, %f196, %f187;
	fma.rn.f32 	%f208, %f206, %f196, %f190;
	fma.rn.f32 	%f209, %f206, %f197, %f207;
	ld.shared.v4.f32 	{%f210, %f211, %f212, %f213}, [%r88+1088];
	fma.rn.f32 	%f214, %f210, %f196, %f194;
	fma.rn.f32 	%f215, %f210, %f197, %f208;
	fma.rn.f32 	%f216, %f210, %f198, %f209;
	fma.rn.f32 	%f217, %f211, %f196, %f195;
	fma.rn.f32 	%f218, %f211, %f197, %f214;
	fma.rn.f32 	%f219, %f211, %f198, %f215;
	fma.rn.f32 	%f220, %f212, %f197, %f217;
	fma.rn.f32 	%f221, %f212, %f198, %f218;
	fma.rn.f32 	%f222, %f213, %f198, %f220;
	ld.shared.v4.f32 	{%f223, %f224, %f225, %f226}, [%r88+1200];
	fma.rn.f32 	%f227, %f223, %f199, %f216;
	fma.rn.f32 	%f228, %f224, %f199, %f219;
	fma.rn.f32 	%f229, %f224, %f200, %f227;
	fma.rn.f32 	%f230, %f225, %f199, %f221;
	fma.rn.f32 	%f231, %f225, %f200, %f228;
	fma.rn.f32 	%f232, %f225, %f201, %f229;
	fma.rn.f32 	%f233, %f226, %f199, %f222;
	fma.rn.f32 	%f234, %f226, %f200, %f230;
	fma.rn.f32 	%f235, %f226, %f201, %f231;
	ld.shared.v2.f32 	{%f236, %f237}, [%r88+1216];
	fma.rn.f32 	%f238, %f236, %f200, %f233;
	fma.rn.f32 	%f239, %f236, %f201, %f234;
	fma.rn.f32 	%f240, %f237, %f201, %f238;
	ld.shared.v2.f32 	{%f241, %f242}, [%r88+1320];
	fma.rn.f32 	%f243, %f241, %f202, %f232;
	fma.rn.f32 	%f244, %f242, %f202, %f235;
	fma.rn.f32 	%f245, %f242, %f203, %f243;
	ld.shared.v4.f32 	{%f246, %f247, %f248, %f249}, [%r88+1328];
	fma.rn.f32 	%f250, %f246, %f202, %f239;
	fma.rn.f32 	%f251, %f246, %f203, %f244;
	fma.rn.f32 	%f252, %f246, %f204, %f245;
	fma.rn.f32 	%f253, %f247, %f202, %f240;
	fma.rn.f32 	%f254, %f247, %f203, %f250;
	fma.rn.f32 	%f255, %f247, %f204, %f251;
	fma.rn.f32 	%f256, %f248, %f203, %f253;
	fma.rn.f32 	%f257, %f248, %f204, %f254;
	fma.rn.f32 	%f258, %f249, %f204, %f256;
	add.s32 	%r113, %r85, 3456;
	mul.wide.u32 	%rd65, %r113, 4;
	add.s64 	%rd66, %rd9, %rd65;
	ld.global.nc.f32 	%f259, [%rd66];
	ld.global.nc.f32 	%f260, [%rd66+384];
	ld.global.nc.f32 	%f261, [%rd66+768];
	ld.global.nc.f32 	%f262, [%rd66+1152];
	ld.global.nc.f32 	%f263, [%rd66+1536];
	ld.global.nc.f32 	%f264, [%rd66+1920];
	add.s32 	%r114, %r85, 4032;
	mul.wide.u32 	%rd67, %r114, 4;
	add.s64 	%rd68, %rd9, %rd67;
	ld.global.nc.f32 	%f265, [%rd68];
	add.s32 	%r115, %r85, 4128;
	mul.wide.u32 	%rd69, %r115, 4;
	add.s64 	%rd70, %rd9, %rd69;
	ld.global.nc.f32 	%f266, [%rd70];
	add.s32 	%r116, %r85, 4224;
	mul.wide.u32 	%rd71, %r116, 4;
	add.s64 	%rd72, %rd9, %rd71;
	ld.global.nc.f32 	%f267, [%rd72];
	ld.shared.v4.f32 	{%f268, %f269, %f270, %f271}, [%r88+1440];
	fma.rn.f32 	%f272, %f268, %f259, %f252;
	fma.rn.f32 	%f273, %f269, %f259, %f255;
	fma.rn.f32 	%f274, %f269, %f260, %f272;
	fma.rn.f32 	%f275, %f270, %f259, %f257;
	fma.rn.f32 	%f276, %f270, %f260, %f273;
	fma.rn.f32 	%f277, %f270, %f261, %f274;
	fma.rn.f32 	%f278, %f271, %f259, %f258;
	fma.rn.f32 	%f279, %f271, %f260, %f275;
	fma.rn.f32 	%f280, %f271, %f261, %f276;
	ld.shared.v2.f32 	{%f281, %f282}, [%r88+1456];
	fma.rn.f32 	%f283, %f281, %f260, %f278;
	fma.rn.f32 	%f284, %f281, %f261, %f279;
	fma.rn.f32 	%f285, %f282, %f261, %f283;
	ld.shared.v2.f32 	{%f286, %f287}, [%r88+1560];
	fma.rn.f32 	%f288, %f286, %f262, %f277;
	fma.rn.f32 	%f289, %f287, %f262, %f280;
	fma.rn.f32 	%f290, %f287, %f263, %f288;
	ld.shared.v4.f32 	{%f291, %f292, %f293, %f294}, [%r88+1568];
	fma.rn.f32 	%f295, %f291, %f262, %f284;
	fma.rn.f32 	%f296, %f291, %f263, %f289;
	fma.rn.f32 	%f297, %f291, %f264, %f290;
	fma.rn.f32 	%f298, %f292, %f262, %f285;
	fma.rn.f32 	%f299, %f292, %f263, %f295;
	fma.rn.f32 	%f300, %f292, %f264, %f296;
	fma.rn.f32 	%f301, %f293, %f263, %f298;
	fma.rn.f32 	%f302, %f293, %f264, %f299;
	fma.rn.f32 	%f303, %f294, %f264, %f301;
	ld.shared.v4.f32 	{%f304, %f305, %f306, %f307}, [%r88+1680];
	fma.rn.f32 	%f308, %f304, %f265, %f297;
	fma.rn.f32 	%f309, %f305, %f265, %f300;
	fma.rn.f32 	%f310, %f305, %f266, %f308;
	fma.rn.f32 	%f311, %f306, %f265, %f302;
	fma.rn.f32 	%f312, %f306, %f266, %f309;
	fma.rn.f32 	%f313, %f306, %f267, %f310;
	fma.rn.f32 	%f314, %f307, %f265, %f303;
	fma.rn.f32 	%f315, %f307, %f266, %f311;
	fma.rn.f32 	%f316, %f307, %f267, %f312;
	ld.shared.v2.f32 	{%f317, %f318}, [%r88+1696];
	fma.rn.f32 	%f319, %f317, %f266, %f314;
	fma.rn.f32 	%f320, %f317, %f267, %f315;
	fma.rn.f32 	%f321, %f318, %f267, %f319;
	add.s32 	%r117, %r85, 4320;
	mul.wide.u32 	%rd73, %r117, 4;
	add.s64 	%rd74, %rd9, %rd73;
	ld.global.nc.f32 	%f322, [%rd74];
	ld.global.nc.f32 	%f323, [%rd74+384];
	ld.global.nc.f32 	%f324, [%rd74+768];
	ld.global.nc.f32 	%f325, [%rd74+1152];
	ld.global.nc.f32 	%f326, [%rd74+1536];
	ld.global.nc.f32 	%f327, [%rd74+1920];
	add.s32 	%r118, %r85, 4896;
	mul.wide.u32 	%rd75, %r118, 4;
	add.s64 	%rd76, %rd9, %rd75;
	ld.global.nc.f32 	%f328, [%rd76];
	add.s32 	%r119, %r85, 4992;
	mul.wide.u32 	%rd77, %r119, 4;
	add.s64 	%rd78, %rd9, %rd77;
	ld.global.nc.f32 	%f329, [%rd78];
	add.s32 	%r120, %r85, 5088;
	mul.wide.u32 	%rd79, %r120, 4;
	add.s64 	%rd80, %rd9, %rd79;
	ld.global.nc.f32 	%f330, [%rd80];
	ld.shared.v2.f32 	{%f331, %f332}, [%r88+1800];
	fma.rn.f32 	%f333, %f331, %f322, %f313;
	fma.rn.f32 	%f334, %f332, %f322, %f316;
	fma.rn.f32 	%f335, %f332, %f323, %f333;
	ld.shared.v4.f32 	{%f336, %f337, %f338, %f339}, [%r88+1808];
	fma.rn.f32 	%f340, %f336, %f322, %f320;
	fma.rn.f32 	%f341, %f336, %f323, %f334;
	fma.rn.f32 	%f342, %f336, %f324, %f335;
	fma.rn.f32 	%f343, %f337, %f322, %f321;
	fma.rn.f32 	%f344, %f337, %f323, %f340;
	fma.rn.f32 	%f345, %f337, %f324, %f341;
	fma.rn.f32 	%f346, %f338, %f323, %f343;
	fma.rn.f32 	%f347, %f338, %f324, %f344;
	fma.rn.f32 	%f348, %f339, %f324, %f346;
	ld.shared.v4.f32 	{%f349, %f350, %f351, %f352}, [%r88+1920];
	fma.rn.f32 	%f353, %f349, %f325, %f342;
	fma.rn.f32 	%f354, %f350, %f325, %f345;
	fma.rn.f32 	%f355, %f350, %f326, %f353;
	fma.rn.f32 	%f356, %f351, %f325, %f347;
	fma.rn.f32 	%f357, %f351, %f326, %f354;
	fma.rn.f32 	%f358, %f351, %f327, %f355;
	fma.rn.f32 	%f359, %f352, %f325, %f348;
	fma.rn.f32 	%f360, %f352, %f326, %f356;
	fma.rn.f32 	%f361, %f352, %f327, %f357;
	ld.shared.v2.f32 	{%f362, %f363}, [%r88+1936];
	fma.rn.f32 	%f364, %f362, %f326, %f359;
	fma.rn.f32 	%f365, %f362, %f327, %f360;
	fma.rn.f32 	%f366, %f363, %f327, %f364;
	ld.shared.v2.f32 	{%f367, %f368}, [%r88+2040];
	fma.rn.f32 	%f369, %f367, %f328, %f358;
	fma.rn.f32 	%f370, %f368, %f328, %f361;
	fma.rn.f32 	%f371, %f368, %f329, %f369;
	ld.shared.v4.f32 	{%f372, %f373, %f374, %f375}, [%r88+2048];
	fma.rn.f32 	%f376, %f372, %f328, %f365;
	fma.rn.f32 	%f377, %f372, %f329, %f370;
	fma.rn.f32 	%f378, %f372, %f330, %f371;
	fma.rn.f32 	%f379, %f373, %f328, %f366;
	fma.rn.f32 	%f380, %f373, %f329, %f376;
	fma.rn.f32 	%f381, %f373, %f330, %f377;
	fma.rn.f32 	%f382, %f374, %f329, %f379;
	fma.rn.f32 	%f383, %f374, %f330, %f380;
	fma.rn.f32 	%f384, %f375, %f330, %f382;
	add.s32 	%r121, %r85, 5184;
	mul.wide.u32 	%rd81, %r121, 4;
	add.s64 	%rd82, %rd9, %rd81;
	ld.global.nc.f32 	%f385, [%rd82];
	ld.global.nc.f32 	%f386, [%rd82+384];
	ld.global.nc.f32 	%f387, [%rd82+768];
	ld.global.nc.f32 	%f388, [%rd82+1152];
	ld.global.nc.f32 	%f389, [%rd82+1536];
	ld.global.nc.f32 	%f390, [%rd82+1920];
	ld.global.nc.f32 	%f391, [%rd82+2304];
	ld.global.nc.f32 	%f392, [%rd82+2688];
	ld.global.nc.f32 	%f393, [%rd82+3072];
	ld.shared.v4.f32 	{%f394, %f395, %f396, %f397}, [%r88+2160];
	fma.rn.f32 	%f398, %f394, %f385, %f378;
	fma.rn.f32 	%f399, %f395, %f385, %f381;
	fma.rn.f32 	%f400, %f395, %f386, %f398;
	fma.rn.f32 	%f401, %f396, %f385, %f383;
	fma.rn.f32 	%f402, %f396, %f386, %f399;
	fma.rn.f32 	%f403, %f396, %f387, %f400;
	fma.rn.f32 	%f404, %f397, %f385, %f384;
	fma.rn.f32 	%f405, %f397, %f386, %f401;
	fma.rn.f32 	%f406, %f397, %f387, %f402;
	ld.shared.v2.f32 	{%f407, %f408}, [%r88+2176];
	fma.rn.f32 	%f409, %f407, %f386, %f404;
	fma.rn.f32 	%f410, %f407, %f387, %f405;
	fma.rn.f32 	%f411, %f408, %f387, %f409;
	ld.shared.v2.f32 	{%f412, %f413}, [%r88+2280];
	fma.rn.f32 	%f414, %f412, %f388, %f403;
	fma.rn.f32 	%f415, %f413, %f388, %f406;
	fma.rn.f32 	%f416, %f413, %f389, %f414;
	ld.shared.v4.f32 	{%f417, %f418, %f419, %f420}, [%r88+2288];
	fma.rn.f32 	%f421, %f417, %f388, %f410;
	fma.rn.f32 	%f422, %f417, %f389, %f415;
	fma.rn.f32 	%f423, %f417, %f390, %f416;
	fma.rn.f32 	%f424, %f418, %f388, %f411;
	fma.rn.f32 	%f425, %f418, %f389, %f421;
	fma.rn.f32 	%f426, %f418, %f390, %f422;
	fma.rn.f32 	%f427, %f419, %f389, %f424;
	fma.rn.f32 	%f428, %f419, %f390, %f425;
	fma.rn.f32 	%f429, %f420, %f390, %f427;
	ld.shared.v4.f32 	{%f430, %f431, %f432, %f433}, [%r88+2400];
	fma.rn.f32 	%f434, %f430, %f391, %f423;
	fma.rn.f32 	%f435, %f431, %f391, %f426;
	fma.rn.f32 	%f436, %f431, %f392, %f434;
	fma.rn.f32 	%f437, %f432, %f391, %f428;
	fma.rn.f32 	%f438, %f432, %f392, %f435;
	fma.rn.f32 	%f439, %f432, %f393, %f436;
	fma.rn.f32 	%f440, %f433, %f391, %f429;
	fma.rn.f32 	%f441, %f433, %f392, %f437;
	fma.rn.f32 	%f442, %f433, %f393, %f438;
	ld.shared.v2.f32 	{%f443, %f444}, [%r88+2416];
	fma.rn.f32 	%f445, %f443, %f392, %f440;
	fma.rn.f32 	%f446, %f443, %f393, %f441;
	fma.rn.f32 	%f447, %f444, %f393, %f445;
	add.s32 	%r122, %r85, 6048;
	mul.wide.u32 	%rd83, %r122, 4;
	add.s64 	%rd84, %rd9, %rd83;
	ld.global.nc.f32 	%f448, [%rd84];
	add.s32 	%r123, %r85, 6144;
	mul.wide.u32 	%rd85, %r123, 4;
	add.s64 	%rd86, %rd9, %rd85;
	ld.global.nc.f32 	%f449, [%rd86];
	add.s32 	%r124, %r85, 6240;
	mul.wide.u32 	%rd87, %r124, 4;
	add.s64 	%rd88, %rd9, %rd87;
	ld.global.nc.f32 	%f450, [%rd88];
	add.s32 	%r125, %r85, 6336;
	mul.wide.u32 	%rd89, %r125, 4;
	add.s64 	%rd90, %rd9, %rd89;
	ld.global.nc.f32 	%f451, [%rd90];
	add.s32 	%r126, %r85, 6432;
	mul.wide.u32 	%rd91, %r126, 4;
	add.s64 	%rd92, %rd9, %rd91;
	ld.global.nc.f32 	%f452, [%rd92];
	add.s32 	%r127, %r85, 6528;
	mul.wide.u32 	%rd93, %r127, 4;
	add.s64 	%rd94, %rd9, %rd93;
	ld.global.nc.f32 	%f453, [%rd94];
	add.s32 	%r128, %r85, 6624;
	mul.wide.u32 	%rd95, %r128, 4;
	add.s64 	%rd96, %rd9, %rd95;
	ld.global.nc.f32 	%f454, [%rd96];
	add.s32 	%r129, %r85, 6720;
	mul.wide.u32 	%rd97, %r129, 4;
	add.s64 	%rd98, %rd9, %rd97;
	ld.global.nc.f32 	%f455, [%rd98];
	add.s32 	%r130, %r85, 6816;
	mul.wide.u32 	%rd99, %r130, 4;
	add.s64 	%rd100, %rd9, %rd99;
	ld.global.nc.f32 	%f456, [%rd100];
	ld.shared.v2.f32 	{%f457, %f458}, [%r88+2520];
	fma.rn.f32 	%f459, %f457, %f448, %f439;
	fma.rn.f32 	%f460, %f458, %f448, %f442;
	fma.rn.f32 	%f461, %f458, %f449, %f459;
	ld.shared.v4.f32 	{%f462, %f463, %f464, %f465}, [%r88+2528];
	fma.rn.f32 	%f466, %f462, %f448, %f446;
	fma.rn.f32 	%f467, %f462, %f449, %f460;
	fma.rn.f32 	%f468, %f462, %f450, %f461;
	fma.rn.f32 	%f469, %f463, %f448, %f447;
	fma.rn.f32 	%f470, %f463, %f449, %f466;
	fma.rn.f32 	%f471, %f463, %f450, %f467;
	fma.rn.f32 	%f472, %f464, %f449, %f469;
	fma.rn.f32 	%f473, %f464, %f450, %f470;
	fma.rn.f32 	%f474, %f465, %f450, %f472;
	ld.shared.v4.f32 	{%f475, %f476, %f477, %f478}, [%r88+2640];
	fma.rn.f32 	%f479, %f475, %f451, %f468;
	fma.rn.f32 	%f480, %f476, %f451, %f471;
	fma.rn.f32 	%f481, %f476, %f452, %f479;
	fma.rn.f32 	%f482, %f477, %f451, %f473;
	fma.rn.f32 	%f483, %f477, %f452, %f480;
	fma.rn.f32 	%f484, %f477, %f453, %f481;
	fma.rn.f32 	%f485, %f478, %f451, %f474;
	fma.rn.f32 	%f486, %f478, %f452, %f482;
	fma.rn.f32 	%f487, %f478, %f453, %f483;
	ld.shared.v2.f32 	{%f488, %f489}, [%r88+2656];
	fma.rn.f32 	%f490, %f488, %f452, %f485;
	fma.rn.f32 	%f491, %f488, %f453, %f486;
	fma.rn.f32 	%f492, %f489, %f453, %f490;
	ld.shared.v2.f32 	{%f493, %f494}, [%r88+2760];
	fma.rn.f32 	%f495, %f493, %f454, %f484;
	fma.rn.f32 	%f496, %f494, %f454, %f487;
	fma.rn.f32 	%f497, %f494, %f455, %f495;
	ld.shared.v4.f32 	{%f498, %f499, %f500, %f501}, [%r88+2768];
	fma.rn.f32 	%f502, %f498, %f454, %f491;
	fma.rn.f32 	%f503, %f498, %f455, %f496;
	fma.rn.f32 	%f504, %f498, %f456, %f497;
	fma.rn.f32 	%f505, %f499, %f454, %f492;
	fma.rn.f32 	%f506, %f499, %f455, %f502;
	fma.rn.f32 	%f507, %f499, %f456, %f503;
	fma.rn.f32 	%f508, %f500, %f455, %f505;
	fma.rn.f32 	%f509, %f500, %f456, %f506;
	fma.rn.f32 	%f510, %f501, %f456, %f508;
	add.s32 	%r131, %r85, 6912;
	mul.wide.u32 	%rd101, %r131, 4;
	add.s64 	%rd102, %rd9, %rd101;
	ld.global.nc.f32 	%f511, [%rd102];
	ld.global.nc.f32 	%f512, [%rd102+384];
	add.s32 	%r132, %r85, 7104;
	mul.wide.u32 	%rd103, %r132, 4;
	add.s64 	%rd104, %rd9, %rd103;
	ld.global.nc.f32 	%f513, [%rd104];
	add.s32 	%r133, %r85, 7200;
	mul.wide.u32 	%rd105, %r133, 4;
	add.s64 	%rd106, %rd9, %rd105;
	ld.global.nc.f32 	%f514, [%rd106];
	add.s32 	%r134, %r85, 7296;
	mul.wide.u32 	%rd107, %r134, 4;
	add.s64 	%rd108, %rd9, %rd107;
	ld.global.nc.f32 	%f515, [%rd108];
	add.s32 	%r135, %r85, 7392;
	mul.wide.u32 	%rd109, %r135, 4;
	add.s64 	%rd110, %rd9, %rd109;
	ld.global.nc.f32 	%f516, [%rd110];
	add.s32 	%r136, %r85, 7488;
	mul.wide.u32 	%rd111, %r136, 4;
	add.s64 	%rd112, %rd9, %rd111;
	ld.global.nc.f32 	%f517, [%rd112];
	add.s32 	%r137, %r85, 7584;
	mul.wide.u32 	%rd113, %r137, 4;
	add.s64 	%rd114, %rd9, %rd113;
	ld.global.nc.f32 	%f518, [%rd114];
	add.s32 	%r138, %r85, 7680;
	mul.wide.u32 	%rd115, %r138, 4;
	add.s64 	%rd116, %rd9, %rd115;
	ld.global.nc.f32 	%f519, [%rd116];
	ld.shared.v4.f32 	{%f520, %f521, %f522, %f523}, [%r88+2880];
	fma.rn.f32 	%f524, %f520, %f511, %f504;
	fma.rn.f32 	%f525, %f521, %f511, %f507;
	fma.rn.f32 	%f526, %f521, %f512, %f524;
	fma.rn.f32 	%f527, %f522, %f511, %f509;
	fma.rn.f32 	%f528, %f522, %f512, %f525;
	fma.rn.f32 	%f529, %f522, %f513, %f526;
	fma.rn.f32 	%f530, %f523, %f511, %f510;
	fma.rn.f32 	%f531, %f523, %f512, %f527;
	fma.rn.f32 	%f532, %f523, %f513, %f528;
	ld.shared.v2.f32 	{%f533, %f534}, [%r88+2896];
	fma.rn.f32 	%f535, %f533, %f512, %f530;
	fma.rn.f32 	%f536, %f533, %f513, %f531;
	fma.rn.f32 	%f537, %f534, %f513, %f535;
	ld.shared.v2.f32 	{%f538, %f539}, [%r88+3000];
	fma.rn.f32 	%f540, %f538, %f514, %f529;
	fma.rn.f32 	%f541, %f539, %f514, %f532;
	fma.rn.f32 	%f542, %f539, %f515, %f540;
	ld.shared.v4.f32 	{%f543, %f544, %f545, %f546}, [%r88+3008];
	fma.rn.f32 	%f547, %f543, %f514, %f536;
	fma.rn.f32 	%f548, %f543, %f515, %f541;
	fma.rn.f32 	%f549, %f543, %f516, %f542;
	fma.rn.f32 	%f550, %f544, %f514, %f537;
	fma.rn.f32 	%f551, %f544, %f515, %f547;
	fma.rn.f32 	%f552, %f544, %f516, %f548;
	fma.rn.f32 	%f553, %f545, %f515, %f550;
	fma.rn.f32 	%f554, %f545, %f516, %f551;
	fma.rn.f32 	%f555, %f546, %f516, %f553;
	ld.shared.v4.f32 	{%f556, %f557, %f558, %f559}, [%r88+3120];
	fma.rn.f32 	%f560, %f556, %f517, %f549;
	fma.rn.f32 	%f561, %f557, %f517, %f552;
	fma.rn.f32 	%f562, %f557, %f518, %f560;
	fma.rn.f32 	%f563, %f558, %f517, %f554;
	fma.rn.f32 	%f564, %f558, %f518, %f561;
	fma.rn.f32 	%f565, %f558, %f519, %f562;
	fma.rn.f32 	%f566, %f559, %f517, %f555;
	fma.rn.f32 	%f567, %f559, %f518, %f563;
	fma.rn.f32 	%f568, %f559, %f519, %f564;
	ld.shared.v2.f32 	{%f569, %f570}, [%r88+3136];
	fma.rn.f32 	%f571, %f569, %f518, %f566;
	fma.rn.f32 	%f572, %f569, %f519, %f567;
	fma.rn.f32 	%f573, %f570, %f519, %f571;
	add.s32 	%r139, %r85, 7776;
	mul.wide.u32 	%rd117, %r139, 4;
	add.s64 	%rd118, %rd9, %rd117;
	ld.global.nc.f32 	%f574, [%rd118];
	ld.global.nc.f32 	%f575, [%rd118+384];
	ld.global.nc.f32 	%f576, [%rd118+768];
	add.s32 	%r140, %r85, 8064;
	mul.wide.u32 	%rd119, %r140, 4;
	add.s64 	%rd120, %rd9, %rd119;
	ld.global.nc.f32 	%f577, [%rd120];
	add.s32 	%r141, %r85, 8160;
	mul.wide.u32 	%rd121, %r141, 4;
	add.s64 	%rd122, %rd9, %rd121;
	ld.global.nc.f32 	%f578, [%rd122];
	add.s32 	%r142, %r85, 8256;
	mul.wide.u32 	%rd123, %r142, 4;
	add.s64 	%rd124, %rd9, %rd123;
	ld.global.nc.f32 	%f579, [%rd124];
	add.s32 	%r143, %r85, 8352;
	mul.wide.u32 	%rd125, %r143, 4;
	add.s64 	%rd126, %rd9, %rd125;
	ld.global.nc.f32 	%f580, [%rd126];
	add.s32 	%r144, %r85, 8448;
	mul.wide.u32 	%rd127, %r144, 4;
	add.s64 	%rd128, %rd9, %rd127;
	ld.global.nc.f32 	%f581, [%rd128];
	add.s32 	%r145, %r85, 8544;
	mul.wide.u32 	%rd129, %r145, 4;
	add.s64 	%rd130, %rd9, %rd129;
	ld.global.nc.f32 	%f582, [%rd130];
	ld.shared.v2.f32 	{%f583, %f584}, [%r88+3240];
	fma.rn.f32 	%f585, %f583, %f574, %f565;
	fma.rn.f32 	%f586, %f584, %f574, %f568;
	fma.rn.f32 	%f587, %f584, %f575, %f585;
	ld.shared.v4.f32 	{%f588, %f589, %f590, %f591}, [%r88+3248];
	fma.rn.f32 	%f592, %f588, %f574, %f572;
	fma.rn.f32 	%f593, %f588, %f575, %f586;
	fma.rn.f32 	%f594, %f588, %f576, %f587;
	fma.rn.f32 	%f595, %f589, %f574, %f573;
	fma.rn.f32 	%f596, %f589, %f575, %f592;
	fma.rn.f32 	%f597, %f589, %f576, %f593;
	fma.rn.f32 	%f598, %f590, %f575, %f595;
	fma.rn.f32 	%f599, %f590, %f576, %f596;
	fma.rn.f32 	%f600, %f591, %f576, %f598;
	ld.shared.v4.f32 	{%f601, %f602, %f603, %f604}, [%r88+3360];
	fma.rn.f32 	%f605, %f601, %f577, %f594;
	fma.rn.f32 	%f606, %f602, %f577, %f597;
	fma.rn.f32 	%f607, %f602, %f578, %f605;
	fma.rn.f32 	%f608, %f603, %f577, %f599;
	fma.rn.f32 	%f609, %f603, %f578, %f606;
	fma.rn.f32 	%f610, %f603, %f579, %f607;
	fma.rn.f32 	%f611, %f604, %f577, %f600;
	fma.rn.f32 	%f612, %f604, %f578, %f608;
	fma.rn.f32 	%f613, %f604, %f579, %f609;
	ld.shared.v2.f32 	{%f614, %f615}, [%r88+3376];
	fma.rn.f32 	%f616, %f614, %f578, %f611;
	fma.rn.f32 	%f617, %f614, %f579, %f612;
	fma.rn.f32 	%f618, %f615, %f579, %f616;
	ld.shared.v2.f32 	{%f619, %f620}, [%r88+3480];
	fma.rn.f32 	%f621, %f619, %f580, %f610;
	fma.rn.f32 	%f622, %f620, %f580, %f613;
	fma.rn.f32 	%f623, %f620, %f581, %f621;
	ld.shared.v4.f32 	{%f624, %f625, %f626, %f627}, [%r88+3488];
	fma.rn.f32 	%f628, %f624, %f580, %f617;
	fma.rn.f32 	%f629, %f624, %f581, %f622;
	fma.rn.f32 	%f630, %f624, %f582, %f623;
	fma.rn.f32 	%f631, %f625, %f580, %f618;
	fma.rn.f32 	%f632, %f625, %f581, %f628;
	fma.rn.f32 	%f633, %f625, %f582, %f629;
	fma.rn.f32 	%f634, %f626, %f581, %f631;
	fma.rn.f32 	%f635, %f626, %f582, %f632;
	fma.rn.f32 	%f636, %f627, %f582, %f634;
	add.s32 	%r146, %r85, 8640;
	mul.wide.u32 	%rd131, %r146, 4;
	add.s64 	%rd132, %rd9, %rd131;
	ld.global.nc.f32 	%f637, [%rd132];
	add.s32 	%r147, %r85, 8736;
	mul.wide.u32 	%rd133, %r147, 4;
	add.s64 	%rd134, %rd9, %rd133;
	ld.global.nc.f32 	%f638, [%rd134];
	add.s32 	%r148, %r85, 8832;
	mul.wide.u32 	%rd135, %r148, 4;
	add.s64 	%rd136, %rd9, %rd135;
	ld.global.nc.f32 	%f639, [%rd136];
	add.s32 	%r149, %r85, 8928;
	mul.wide.u32 	%rd137, %r149, 4;
	add.s64 	%rd138, %rd9, %rd137;
	ld.global.nc.f32 	%f640, [%rd138];
	add.s32 	%r150, %r85, 9024;
	mul.wide.u32 	%rd139, %r150, 4;
	add.s64 	%rd140, %rd9, %rd139;
	ld.global.nc.f32 	%f641, [%rd140];
	add.s32 	%r151, %r85, 9120;
	mul.wide.u32 	%rd141, %r151, 4;
	add.s64 	%rd142, %rd9, %rd141;
	ld.global.nc.f32 	%f642, [%rd142];
	add.s32 	%r152, %r85, 9216;
	mul.wide.u32 	%rd143, %r152, 4;
	add.s64 	%rd144, %rd9, %rd143;
	ld.global.nc.f32 	%f643, [%rd144];
	add.s32 	%r153, %r85, 9312;
	mul.wide.u32 	%rd145, %r153, 4;
	add.s64 	%rd146, %rd9, %rd145;
	ld.global.nc.f32 	%f644, [%rd146];
	add.s32 	%r154, %r85, 9408;
	mul.wide.u32 	%rd147, %r154, 4;
	add.s64 	%rd148, %rd9, %rd147;
	ld.global.nc.f32 	%f645, [%rd148];
	ld.shared.v4.f32 	{%f646, %f647, %f648, %f649}, [%r88+3600];
	fma.rn.f32 	%f650, %f646, %f637, %f630;
	fma.rn.f32 	%f651, %f647, %f637, %f633;
	fma.rn.f32 	%f652, %f647, %f638, %f650;
	fma.rn.f32 	%f653, %f648, %f637, %f635;
	fma.rn.f32 	%f654, %f648, %f638, %f651;
	fma.rn.f32 	%f655, %f648, %f639, %f652;
	fma.rn.f32 	%f656, %f649, %f637, %f636;
	fma.rn.f32 	%f657, %f649, %f638, %f653;
	fma.rn.f32 	%f658, %f649, %f639, %f654;
	ld.shared.v2.f32 	{%f659, %f660}, [%r88+3616];
	fma.rn.f32 	%f661, %f659, %f638, %f656;
	fma.rn.f32 	%f662, %f659, %f639, %f657;
	fma.rn.f32 	%f663, %f660, %f639, %f661;
	ld.shared.v2.f32 	{%f664, %f665}, [%r88+3720];
	fma.rn.f32 	%f666, %f664, %f640, %f655;
	fma.rn.f32 	%f667, %f665, %f640, %f658;
	fma.rn.f32 	%f668, %f665, %f641, %f666;
	ld.shared.v4.f32 	{%f669, %f670, %f671, %f672}, [%r88+3728];
	fma.rn.f32 	%f673, %f669, %f640, %f662;
	fma.rn.f32 	%f674, %f669, %f641, %f667;
	fma.rn.f32 	%f675, %f669, %f642, %f668;
	fma.rn.f32 	%f676, %f670, %f640, %f663;
	fma.rn.f32 	%f677, %f670, %f641, %f673;
	fma.rn.f32 	%f678, %f670, %f642, %f674;
	fma.rn.f32 	%f679, %f671, %f641, %f676;
	fma.rn.f32 	%f680, %f671, %f642, %f677;
	fma.rn.f32 	%f681, %f672, %f642, %f679;
	ld.shared.v4.f32 	{%f682, %f683, %f684, %f685}, [%r88+3840];
	fma.rn.f32 	%f686, %f682, %f643, %f675;
	fma.rn.f32 	%f687, %f683, %f643, %f678;
	fma.rn.f32 	%f688, %f683, %f644, %f686;
	fma.rn.f32 	%f689, %f684, %f643, %f680;
	fma.rn.f32 	%f690, %f684, %f644, %f687;
	fma.rn.f32 	%f691, %f684, %f645, %f688;
	fma.rn.f32 	%f692, %f685, %f643, %f681;
	fma.rn.f32 	%f693, %f685, %f644, %f689;
	fma.rn.f32 	%f694, %f685, %f645, %f690;
	ld.shared.v2.f32 	{%f695, %f696}, [%r88+3856];
	fma.rn.f32 	%f697, %f695, %f644, %f692;
	fma.rn.f32 	%f698, %f695, %f645, %f693;
	fma.rn.f32 	%f699, %f696, %f645, %f697;
	add.s32 	%r155, %r85, 9504;
	mul.wide.u32 	%rd149, %r155, 4;
	add.s64 	%rd150, %rd9, %rd149;
	ld.global.nc.f32 	%f700, [%rd150];
	ld.global.nc.f32 	%f701, [%rd150+384];
	ld.global.nc.f32 	%f702, [%rd150+768];
	ld.global.nc.f32 	%f703, [%rd150+1152];
	ld.global.nc.f32 	%f704, [%rd150+1536];
	ld.global.nc.f32 	%f705, [%rd150+1920];
	add.s32 	%r156, %r85, 10080;
	mul.wide.u32 	%rd151, %r156, 4;
	add.s64 	%rd152, %rd9, %rd151;
	ld.global.nc.f32 	%f706, [%rd152];
	add.s32 	%r157, %r85, 10176;
	mul.wide.u32 	%rd153, %r157, 4;
	add.s64 	%rd154, %rd9, %rd153;
	ld.global.nc.f32 	%f707, [%rd154];
	add.s32 	%r158, %r85, 10272;
	mul.wide.u32 	%rd155, %r158, 4;
	add.s64 	%rd156, %rd9, %rd155;
	ld.global.nc.f32 	%f708, [%rd156];
	ld.shared.v2.f32 	{%f709, %f710}, [%r88+3960];
	fma.rn.f32 	%f711, %f709, %f700, %f691;
	fma.rn.f32 	%f712, %f710, %f700, %f694;
	fma.rn.f32 	%f713, %f710, %f701, %f711;
	ld.shared.v4.f32 	{%f714, %f715, %f716, %f717}, [%r88+3968];
	fma.rn.f32 	%f718, %f714, %f700, %f698;
	fma.rn.f32 	%f719, %f714, %f701, %f712;
	fma.rn.f32 	%f720, %f714, %f702, %f713;
	fma.rn.f32 	%f721, %f715, %f700, %f699;
	fma.rn.f32 	%f722, %f715, %f701, %f718;
	fma.rn.f32 	%f723, %f715, %f702, %f719;
	fma.rn.f32 	%f724, %f716, %f701, %f721;
	fma.rn.f32 	%f725, %f716, %f702, %f722;
	fma.rn.f32 	%f726, %f717, %f702, %f724;
	ld.shared.v4.f32 	{%f727, %f728, %f729, %f730}, [%r88+4080];
	fma.rn.f32 	%f731, %f727, %f703, %f720;
	fma.rn.f32 	%f732, %f728, %f703, %f723;
	fma.rn.f32 	%f733, %f728, %f704, %f731;
	fma.rn.f32 	%f734, %f729, %f703, %f725;
	fma.rn.f32 	%f735, %f729, %f704, %f732;
	fma.rn.f32 	%f736, %f729, %f705, %f733;
	fma.rn.f32 	%f737, %f730, %f703, %f726;
	fma.rn.f32 	%f738, %f730, %f704, %f734;
	fma.rn.f32 	%f739, %f730, %f705, %f735;
	ld.shared.v2.f32 	{%f740, %f741}, [%r88+4096];
	fma.rn.f32 	%f742, %f740, %f704, %f737;
	fma.rn.f32 	%f743, %f740, %f705, %f738;
	fma.rn.f32 	%f744, %f741, %f705, %f742;
	ld.shared.v2.f32 	{%f745, %f746}, [%r88+4200];
	fma.rn.f32 	%f747, %f745, %f706, %f736;
	fma.rn.f32 	%f748, %f746, %f706, %f739;
	fma.rn.f32 	%f749, %f746, %f707, %f747;
	ld.shared.v4.f32 	{%f750, %f751, %f752, %f753}, [%r88+4208];
	fma.rn.f32 	%f754, %f750, %f706, %f743;
	fma.rn.f32 	%f755, %f750, %f707, %f748;
	fma.rn.f32 	%f756, %f750, %f708, %f749;
	fma.rn.f32 	%f757, %f751, %f706, %f744;
	fma.rn.f32 	%f758, %f751, %f707, %f754;
	fma.rn.f32 	%f759, %f751, %f708, %f755;
	fma.rn.f32 	%f760, %f752, %f707, %f757;
	fma.rn.f32 	%f761, %f752, %f708, %f758;
	fma.rn.f32 	%f762, %f753, %f708, %f760;
	add.s32 	%r159, %r85, 10368;
	mul.wide.u32 	%rd157, %r159, 4;
	add.s64 	%rd158, %rd9, %rd157;
	ld.global.nc.f32 	%f763, [%rd158];
	ld.global.nc.f32 	%f764, [%rd158+384];
	ld.global.nc.f32 	%f765, [%rd158+768];
	ld.global.nc.f32 	%f766, [%rd158+1152];
	ld.global.nc.f32 	%f767, [%rd158+1536];
	ld.global.nc.f32 	%f768, [%rd158+1920];
	ld.global.nc.f32 	%f769, [%rd158+2304];
	ld.global.nc.f32 	%f770, [%rd158+2688];
	ld.global.nc.f32 	%f771, [%rd158+3072];
	ld.shared.v4.f32 	{%f772, %f773, %f774, %f775}, [%r88+4320];
	fma.rn.f32 	%f776, %f772, %f763, %f756;
	fma.rn.f32 	%f777, %f773, %f763, %f759;
	fma.rn.f32 	%f778, %f773, %f764, %f776;
	fma.rn.f32 	%f779, %f774, %f763, %f761;
	fma.rn.f32 	%f780, %f774, %f764, %f777;
	fma.rn.f32 	%f781, %f774, %f765, %f778;
	fma.rn.f32 	%f782, %f775, %f763, %f762;
	fma.rn.f32 	%f783, %f775, %f764, %f779;
	fma.rn.f32 	%f784, %f775, %f765, %f780;
	ld.shared.v2.f32 	{%f785, %f786}, [%r88+4336];
	fma.rn.f32 	%f787, %f785, %f764, %f782;
	fma.rn.f32 	%f788, %f785, %f765, %f783;
	fma.rn.f32 	%f789, %f786, %f765, %f787;
	ld.shared.v2.f32 	{%f790, %f791}, [%r88+4440];
	fma.rn.f32 	%f792, %f790, %f766, %f781;
	fma.rn.f32 	%f793, %f791, %f766, %f784;
	fma.rn.f32 	%f794, %f791, %f767, %f792;
	ld.shared.v4.f32 	{%f795, %f796, %f797, %f798}, [%r88+4448];
	fma.rn.f32 	%f799, %f795, %f766, %f788;
	fma.rn.f32 	%f800, %f795, %f767, %f793;
	fma.rn.f32 	%f801, %f795, %f768, %f794;
	fma.rn.f32 	%f802, %f796, %f766, %f789;
	fma.rn.f32 	%f803, %f796, %f767, %f799;
	fma.rn.f32 	%f804, %f796, %f768, %f800;
	fma.rn.f32 	%f805, %f797, %f767, %f802;
	fma.rn.f32 	%f806, %f797, %f768, %f803;
	fma.rn.f32 	%f807, %f798, %f768, %f805;
	ld.shared.v4.f32 	{%f808, %f809, %f810, %f811}, [%r88+4560];
	fma.rn.f32 	%f812, %f808, %f769, %f801;
	fma.rn.f32 	%f813, %f809, %f769, %f804;
	fma.rn.f32 	%f814, %f809, %f770, %f812;
	fma.rn.f32 	%f815, %f810, %f769, %f806;
	fma.rn.f32 	%f816, %f810, %f770, %f813;
	fma.rn.f32 	%f817, %f810, %f771, %f814;
	fma.rn.f32 	%f818, %f811, %f769, %f807;
	fma.rn.f32 	%f819, %f811, %f770, %f815;
	fma.rn.f32 	%f820, %f811, %f771, %f816;
	ld.shared.v2.f32 	{%f821, %f822}, [%r88+4576];
	fma.rn.f32 	%f823, %f821, %f770, %f818;
	fma.rn.f32 	%f824, %f821, %f771, %f819;
	fma.rn.f32 	%f825, %f822, %f771, %f823;
	add.s32 	%r160, %r85, 11232;
	mul.wide.u32 	%rd159, %r160, 4;
	add.s64 	%rd160, %rd9, %rd159;
	ld.global.nc.f32 	%f826, [%rd160];
	add.s32 	%r161, %r85, 11328;
	mul.wide.u32 	%rd161, %r161, 4;
	add.s64 	%rd162, %rd9, %rd161;
	ld.global.nc.f32 	%f827, [%rd162];
	add.s32 	%r162, %r85, 11424;
	mul.wide.u32 	%rd163, %r162, 4;
	add.s64 	%rd164, %rd9, %rd163;
	ld.global.nc.f32 	%f828, [%rd164];
	add.s32 	%r163, %r85, 11520;
	mul.wide.u32 	%rd165, %r163, 4;
	add.s64 	%rd166, %rd9, %rd165;
	ld.global.nc.f32 	%f829, [%rd166];
	add.s32 	%r164, %r85, 11616;
	mul.wide.u32 	%rd167, %r164, 4;
	add.s64 	%rd168, %rd9, %rd167;
	ld.global.nc.f32 	%f830, [%rd168];
	add.s32 	%r165, %r85, 11712;
	mul.wide.u32 	%rd169, %r165, 4;
	add.s64 	%rd170, %rd9, %rd169;
	ld.global.nc.f32 	%f831, [%rd170];
	add.s32 	%r166, %r85, 11808;
	mul.wide.u32 	%rd171, %r166, 4;
	add.s64 	%rd172, %rd9, %rd171;
	ld.global.nc.f32 	%f832, [%rd172];
	add.s32 	%r167, %r85, 11904;
	mul.wide.u32 	%rd173, %r167, 4;
	add.s64 	%rd174, %rd9, %rd173;
	ld.global.nc.f32 	%f833, [%rd174];
	add.s32 	%r168, %r85, 12000;
	mul.wide.u32 	%rd175, %r168, 4;
	add.s64 	%rd176, %rd9, %rd175;
	ld.global.nc.f32 	%f834, [%rd176];
	ld.shared.v2.f32 	{%f835, %f836}, [%r88+4680];
	fma.rn.f32 	%f837, %f835, %f826, %f817;
	fma.rn.f32 	%f838, %f836, %f826, %f820;
	fma.rn.f32 	%f839, %f836, %f827, %f837;
	ld.shared.v4.f32 	{%f840, %f841, %f842, %f843}, [%r88+4688];
	fma.rn.f32 	%f844, %f840, %f826, %f824;
	fma.rn.f32 	%f845, %f840, %f827, %f838;
	fma.rn.f32 	%f846, %f840, %f828, %f839;
	fma.rn.f32 	%f847, %f841, %f826, %f825;
	fma.rn.f32 	%f848, %f841, %f827, %f844;
	fma.rn.f32 	%f849, %f841, %f828, %f845;
	fma.rn.f32 	%f850, %f842, %f827, %f847;
	fma.rn.f32 	%f851, %f842, %f828, %f848;
	fma.rn.f32 	%f852, %f843, %f828, %f850;
	ld.shared.v4.f32 	{%f853, %f854, %f855, %f856}, [%r88+4800];
	fma.rn.f32 	%f857, %f853, %f829, %f846;
	fma.rn.f32 	%f858, %f854, %f829, %f849;
	fma.rn.f32 	%f859, %f854, %f830, %f857;
	fma.rn.f32 	%f860, %f855, %f829, %f851;
	fma.rn.f32 	%f861, %f855, %f830, %f858;
	fma.rn.f32 	%f862, %f855, %f831, %f859;
	fma.rn.f32 	%f863, %f856, %f829, %f852;
	fma.rn.f32 	%f864, %f856, %f830, %f860;
	fma.rn.f32 	%f865, %f856, %f831, %f861;
	ld.shared.v2.f32 	{%f866, %f867}, [%r88+4816];
	fma.rn.f32 	%f868, %f866, %f830, %f863;
	fma.rn.f32 	%f869, %f866, %f831, %f864;
	fma.rn.f32 	%f870, %f867, %f831, %f868;
	ld.shared.v2.f32 	{%f871, %f872}, [%r88+4920];
	fma.rn.f32 	%f873, %f871, %f832, %f862;
	fma.rn.f32 	%f874, %f872, %f832, %f865;
	fma.rn.f32 	%f875, %f872, %f833, %f873;
	ld.shared.v4.f32 	{%f876, %f877, %f878, %f879}, [%r88+4928];
	fma.rn.f32 	%f880, %f876, %f832, %f869;
	fma.rn.f32 	%f881, %f876, %f833, %f874;
	fma.rn.f32 	%f882, %f876, %f834, %f875;
	fma.rn.f32 	%f883, %f877, %f832, %f870;
	fma.rn.f32 	%f884, %f877, %f833, %f880;
	fma.rn.f32 	%f885, %f877, %f834, %f881;
	fma.rn.f32 	%f886, %f878, %f833, %f883;
	fma.rn.f32 	%f887, %f878, %f834, %f884;
	fma.rn.f32 	%f888, %f879, %f834, %f886;
	add.s32 	%r169, %r85, 12096;
	mul.wide.u32 	%rd177, %r169, 4;
	add.s64 	%rd178, %rd9, %rd177;
	ld.global.nc.f32 	%f889, [%rd178];
	add.s32 	%r170, %r85, 12192;
	mul.wide.u32 	%rd179, %r170, 4;
	add.s64 	%rd180, %rd9, %rd179;
	ld.global.nc.f32 	%f890, [%rd180];
	add.s32 	%r171, %r85, 12288;
	mul.wide.u32 	%rd181, %r171, 4;
	add.s64 	%rd182, %rd9, %rd181;
	ld.global.nc.f32 	%f891, [%rd182];
	add.s32 	%r172, %r85, 12384;
	mul.wide.u32 	%rd183, %r172, 4;
	add.s64 	%rd184, %rd9, %rd183;
	ld.global.nc.f32 	%f892, [%rd184];
	add.s32 	%r173, %r85, 12480;
	mul.wide.u32 	%rd185, %r173, 4;
	add.s64 	%rd186, %rd9, %rd185;
	ld.global.nc.f32 	%f893, [%rd186];
	add.s32 	%r174, %r85, 12576;
	mul.wide.u32 	%rd187, %r174, 4;
	add.s64 	%rd188, %rd9, %rd187;
	ld.global.nc.f32 	%f894, [%rd188];
	add.s32 	%r175, %r85, 12672;
	mul.wide.u32 	%rd189, %r175, 4;
	add.s64 	%rd190, %rd9, %rd189;
	ld.global.nc.f32 	%f895, [%rd190];
	add.s32 	%r176, %r85, 12768;
	mul.wide.u32 	%rd191, %r176, 4;
	add.s64 	%rd192, %rd9, %rd191;
	ld.global.nc.f32 	%f896, [%rd192];
	add.s32 	%r177, %r85, 12864;
	mul.wide.u32 	%rd193, %r177, 4;
	add.s64 	%rd194, %rd9, %rd193;
	ld.global.nc.f32 	%f897, [%rd194];
	ld.shared.v4.f32 	{%f898, %f899, %f900, %f901}, [%r88+5040];
	fma.rn.f32 	%f902, %f898, %f889, %f882;
	fma.rn.f32 	%f903, %f899, %f889, %f885;
	fma.rn.f32 	%f904, %f899, %f890, %f902;
	fma.rn.f32 	%f905, %f900, %f889, %f887;
	fma.rn.f32 	%f906, %f900, %f890, %f903;
	fma.rn.f32 	%f907, %f900, %f891, %f904;
	fma.rn.f32 	%f908, %f901, %f889, %f888;
	fma.rn.f32 	%f909, %f901, %f890, %f905;
	fma.rn.f32 	%f910, %f901, %f891, %f906;
	ld.shared.v2.f32 	{%f911, %f912}, [%r88+5056];
	fma.rn.f32 	%f913, %f911, %f890, %f908;
	fma.rn.f32 	%f914, %f911, %f891, %f909;
	fma.rn.f32 	%f915, %f912, %f891, %f913;
	ld.shared.v2.f32 	{%f916, %f917}, [%r88+5160];
	fma.rn.f32 	%f918, %f916, %f892, %f907;
	fma.rn.f32 	%f919, %f917, %f892, %f910;
	fma.rn.f32 	%f920, %f917, %f893, %f918;
	ld.shared.v4.f32 	{%f921, %f922, %f923, %f924}, [%r88+5168];
	fma.rn.f32 	%f925, %f921, %f892, %f914;
	fma.rn.f32 	%f926, %f921, %f893, %f919;
	fma.rn.f32 	%f927, %f921, %f894, %f920;
	fma.rn.f32 	%f928, %f922, %f892, %f915;
	fma.rn.f32 	%f929, %f922, %f893, %f925;
	fma.rn.f32 	%f930, %f922, %f894, %f926;
	fma.rn.f32 	%f931, %f923, %f893, %f928;
	fma.rn.f32 	%f932, %f923, %f894, %f929;
	fma.rn.f32 	%f933, %f924, %f894, %f931;
	ld.shared.v4.f32 	{%f934, %f935, %f936, %f937}, [%r88+5280];
	fma.rn.f32 	%f938, %f934, %f895, %f927;
	fma.rn.f32 	%f939, %f935, %f895, %f930;
	fma.rn.f32 	%f940, %f935, %f896, %f938;
	fma.rn.f32 	%f941, %f936, %f895, %f932;
	fma.rn.f32 	%f942, %f936, %f896, %f939;
	fma.rn.f32 	%f943, %f936, %f897, %f940;
	fma.rn.f32 	%f944, %f937, %f895, %f933;
	fma.rn.f32 	%f945, %f937, %f896, %f941;
	fma.rn.f32 	%f946, %f937, %f897, %f942;
	ld.shared.v2.f32 	{%f947, %f948}, [%r88+5296];
	fma.rn.f32 	%f949, %f947, %f896, %f944;
	fma.rn.f32 	%f950, %f947, %f897, %f945;
	fma.rn.f32 	%f951, %f948, %f897, %f949;
	add.s32 	%r178, %r85, 12960;
	mul.wide.u32 	%rd195, %r178, 4;
	add.s64 	%rd196, %rd9, %rd195;
	ld.global.nc.f32 	%f952, [%rd196];
	add.s32 	%r179, %r85, 13056;
	mul.wide.u32 	%rd197, %r179, 4;
	add.s64 	%rd198, %rd9, %rd197;
	ld.global.nc.f32 	%f953, [%rd198];
	add.s32 	%r180, %r85, 13152;
	mul.wide.u32 	%rd199, %r180, 4;
	add.s64 	%rd200, %rd9, %rd199;
	ld.global.nc.f32 	%f954, [%rd200];
	add.s32 	%r181, %r85, 13248;
	mul.wide.u32 	%rd201, %r181, 4;
	add.s64 	%rd202, %rd9, %rd201;
	ld.global.nc.f32 	%f955, [%rd202];
	add.s32 	%r182, %r85, 13344;
	mul.wide.u32 	%rd203, %r182, 4;
	add.s64 	%rd204, %rd9, %rd203;
	ld.global.nc.f32 	%f956, [%rd204];
	add.s32 	%r183, %r85, 13440;
	mul.wide.u32 	%rd205, %r183, 4;
	add.s64 	%rd206, %rd9, %rd205;
	ld.global.nc.f32 	%f957, [%rd206];
	add.s32 	%r184, %r85, 13536;
	mul.wide.u32 	%rd207, %r184, 4;
	add.s64 	%rd208, %rd9, %rd207;
	ld.global.nc.f32 	%f958, [%rd208];
	add.s32 	%r185, %r85, 13632;
	mul.wide.u32 	%rd209, %r185, 4;
	add.s64 	%rd210, %rd9, %rd209;
	ld.global.nc.f32 	%f959, [%rd210];
	add.s32 	%r186, %r85, 13728;
	mul.wide.u32 	%rd211, %r186, 4;
	add.s64 	%rd212, %rd9, %rd211;
	ld.global.nc.f32 	%f960, [%rd212];
	ld.shared.v2.f32 	{%f961, %f962}, [%r88+5400];
	fma.rn.f32 	%f963, %f961, %f952, %f943;
	fma.rn.f32 	%f964, %f962, %f952, %f946;
	fma.rn.f32 	%f965, %f962, %f953, %f963;
	ld.shared.v4.f32 	{%f966, %f967, %f968, %f969}, [%r88+5408];
	fma.rn.f32 	%f970, %f966, %f952, %f950;
	fma.rn.f32 	%f971, %f966, %f953, %f964;
	fma.rn.f32 	%f972, %f966, %f954, %f965;
	fma.rn.f32 	%f973, %f967, %f952, %f951;
	fma.rn.f32 	%f974, %f967, %f953, %f970;
	fma.rn.f32 	%f975, %f967, %f954, %f971;
	fma.rn.f32 	%f976, %f968, %f953, %f973;
	fma.rn.f32 	%f977, %f968, %f954, %f974;
	fma.rn.f32 	%f978, %f969, %f954, %f976;
	ld.shared.v4.f32 	{%f979, %f980, %f981, %f982}, [%r88+5520];
	fma.rn.f32 	%f983, %f979, %f955, %f972;
	fma.rn.f32 	%f984, %f980, %f955, %f975;
	fma.rn.f32 	%f985, %f980, %f956, %f983;
	fma.rn.f32 	%f986, %f981, %f955, %f977;
	fma.rn.f32 	%f987, %f981, %f956, %f984;
	fma.rn.f32 	%f988, %f981, %f957, %f985;
	fma.rn.f32 	%f989, %f982, %f955, %f978;
	fma.rn.f32 	%f990, %f982, %f956, %f986;
	fma.rn.f32 	%f991, %f982, %f957, %f987;
	ld.shared.v2.f32 	{%f992, %f993}, [%r88+5536];
	fma.rn.f32 	%f994, %f992, %f956, %f989;
	fma.rn.f32 	%f995, %f992, %f957, %f990;
	fma.rn.f32 	%f996, %f993, %f957, %f994;
	ld.shared.v2.f32 	{%f997, %f998}, [%r88+5640];
	fma.rn.f32 	%f999, %f997, %f958, %f988;
	fma.rn.f32 	%f1000, %f998, %f958, %f991;
	fma.rn.f32 	%f1001, %f998, %f959, %f999;
	ld.shared.v4.f32 	{%f1002, %f1003, %f1004, %f1005}, [%r88+5648];
	fma.rn.f32 	%f1006, %f1002, %f958, %f995;
	fma.rn.f32 	%f1007, %f1002, %f959, %f1000;
	fma.rn.f32 	%f1008, %f1002, %f960, %f1001;
	fma.rn.f32 	%f1009, %f1003, %f958, %f996;
	fma.rn.f32 	%f1010, %f1003, %f959, %f1006;
	fma.rn.f32 	%f1011, %f1003, %f960, %f1007;
	fma.rn.f32 	%f1012, %f1004, %f959, %f1009;
	fma.rn.f32 	%f1013, %f1004, %f960, %f1010;
	fma.rn.f32 	%f1014, %f1005, %f960, %f1012;
	add.s32 	%r187, %r85, 13824;
	mul.wide.u32 	%rd213, %r187, 4;
	add.s64 	%rd214, %rd9, %rd213;
	ld.global.nc.f32 	%f1015, [%rd214];
	ld.global.nc.f32 	%f1016, [%rd214+384];
	ld.global.nc.f32 	%f1017, [%rd214+768];
	ld.global.nc.f32 	%f1018, [%rd214+1152];
	ld.global.nc.f32 	%f1019, [%rd214+1536];
	add.s32 	%r188, %r85, 14304;
	mul.wide.u32 	%rd215, %r188, 4;
	add.s64 	%rd216, %rd9, %rd215;
	ld.global.nc.f32 	%f1020, [%rd216];
	add.s32 	%r189, %r85, 14400;
	mul.wide.u32 	%rd217, %r189, 4;
	add.s64 	%rd218, %rd9, %rd217;
	ld.global.nc.f32 	%f1021, [%rd218];
	add.s32 	%r190, %r85, 14496;
	mul.wide.u32 	%rd219, %r190, 4;
	add.s64 	%rd220, %rd9, %rd219;
	ld.global.nc.f32 	%f1022, [%rd220];
	add.s32 	%r191, %r85, 14592;
	mul.wide.u32 	%rd221, %r191, 4;
	add.s64 	%rd222, %rd9, %rd221;
	ld.global.nc.f32 	%f1023, [%rd222];
	ld.shared.v4.f32 	{%f1024, %f1025, %f1026, %f1027}, [%r88+5760];
	fma.rn.f32 	%f1028, %f1024, %f1015, %f1008;
	fma.rn.f32 	%f1029, %f1025, %f1015, %f1011;
	fma.rn.f32 	%f1030, %f1025, %f1016, %f1028;
	fma.rn.f32 	%f1031, %f1026, %f1015, %f1013;
	fma.rn.f32 	%f1032, %f1026, %f1016, %f1029;
	fma.rn.f32 	%f1033, %f1026, %f1017, %f1030;
	fma.rn.f32 	%f1034, %f1027, %f1015, %f1014;
	fma.rn.f32 	%f1035, %f1027, %f1016, %f1031;
	fma.rn.f32 	%f1036, %f1027, %f1017, %f1032;
	ld.shared.v2.f32 	{%f1037, %f1038}, [%r88+5776];
	fma.rn.f32 	%f1039, %f1037, %f1016, %f1034;
	fma.rn.f32 	%f1040, %f1037, %f1017, %f1035;
	fma.rn.f32 	%f1041, %f1038, %f1017, %f1039;
	ld.shared.v2.f32 	{%f1042, %f1043}, [%r88+5880];
	fma.rn.f32 	%f1044, %f1042, %f1018, %f1033;
	fma.rn.f32 	%f1045, %f1043, %f1018, %f1036;
	fma.rn.f32 	%f1046, %f1043, %f1019, %f1044;
	ld.shared.v4.f32 	{%f1047, %f1048, %f1049, %f1050}, [%r88+5888];
	fma.rn.f32 	%f1051, %f1047, %f1018, %f1040;
	fma.rn.f32 	%f1052, %f1047, %f1019, %f1045;
	fma.rn.f32 	%f1053, %f1047, %f1020, %f1046;
	fma.rn.f32 	%f1054, %f1048, %f1018, %f1041;
	fma.rn.f32 	%f1055, %f1048, %f1019, %f1051;
	fma.rn.f32 	%f1056, %f1048, %f1020, %f1052;
	fma.rn.f32 	%f1057, %f1049, %f1019, %f1054;
	fma.rn.f32 	%f1058, %f1049, %f1020, %f1055;
	fma.rn.f32 	%f1059, %f1050, %f1020, %f1057;
	ld.shared.v4.f32 	{%f1060, %f1061, %f1062, %f1063}, [%r88+6000];
	fma.rn.f32 	%f1064, %f1060, %f1021, %f1053;
	fma.rn.f32 	%f1065, %f1061, %f1021, %f1056;
	fma.rn.f32 	%f1066, %f1061, %f1022, %f1064;
	fma.rn.f32 	%f1067, %f1062, %f1021, %f1058;
	fma.rn.f32 	%f1068, %f1062, %f1022, %f1065;
	fma.rn.f32 	%f1069, %f1062, %f1023, %f1066;
	fma.rn.f32 	%f1070, %f1063, %f1021, %f1059;
	fma.rn.f32 	%f1071, %f1063, %f1022, %f1067;
	fma.rn.f32 	%f1072, %f1063, %f1023, %f1068;
	ld.shared.v2.f32 	{%f1073, %f1074}, [%r88+6016];
	fma.rn.f32 	%f1075, %f1073, %f1022, %f1070;
	fma.rn.f32 	%f1076, %f1073, %f1023, %f1071;
	fma.rn.f32 	%f1077, %f1074, %f1023, %f1075;
	add.s32 	%r192, %r85, 14688;
	mul.wide.u32 	%rd223, %r192, 4;
	add.s64 	%rd224, %rd9, %rd223;
	ld.global.nc.f32 	%f1078, [%rd224];
	ld.global.nc.f32 	%f1079, [%rd224+384];
	ld.global.nc.f32 	%f1080, [%rd224+768];
	ld.global.nc.f32 	%f1081, [%rd224+1152];
	ld.global.nc.f32 	%f1082, [%rd224+1536];
	ld.global.nc.f32 	%f1083, [%rd224+1920];
	add.s32 	%r193, %r85, 15264;
	mul.wide.u32 	%rd225, %r193, 4;
	add.s64 	%rd226, %rd9, %rd225;
	ld.global.nc.f32 	%f1084, [%rd226];
	add.s32 	%r194, %r85, 15360;
	mul.wide.u32 	%rd227, %r194, 4;
	add.s64 	%rd228, %rd9, %rd227;
	ld.global.nc.f32 	%f1085, [%rd228];
	add.s32 	%r195, %r85, 15456;
	mul.wide.u32 	%rd229, %r195, 4;
	add.s64 	%rd230, %rd9, %rd229;
	ld.global.nc.f32 	%f1086, [%rd230];
	ld.shared.v2.f32 	{%f1087, %f1088}, [%r88+6120];
	fma.rn.f32 	%f1089, %f1087, %f1078, %f1069;
	fma.rn.f32 	%f1090, %f1088, %f1078, %f1072;
	fma.rn.f32 	%f1091, %f1088, %f1079, %f1089;
	ld.shared.v4.f32 	{%f1092, %f1093, %f1094, %f1095}, [%r88+6128];
	fma.rn.f32 	%f1096, %f1092, %f1078, %f1076;
	fma.rn.f32 	%f1097, %f1092, %f1079, %f1090;
	fma.rn.f32 	%f1098, %f1092, %f1080, %f1091;
	fma.rn.f32 	%f1099, %f1093, %f1078, %f1077;
	fma.rn.f32 	%f1100, %f1093, %f1079, %f1096;
	fma.rn.f32 	%f1101, %f1093, %f1080, %f1097;
	fma.rn.f32 	%f1102, %f1094, %f1079, %f1099;
	fma.rn.f32 	%f1103, %f1094, %f1080, %f1100;
	fma.rn.f32 	%f1104, %f1095, %f1080, %f1102;
	ld.shared.v4.f32 	{%f1105, %f1106, %f1107, %f1108}, [%r88+6240];
	fma.rn.f32 	%f1109, %f1105, %f1081, %f1098;
	fma.rn.f32 	%f1110, %f1106, %f1081, %f1101;
	fma.rn.f32 	%f1111, %f1106, %f1082, %f1109;
	fma.rn.f32 	%f1112, %f1107, %f1081, %f1103;
	fma.rn.f32 	%f1113, %f1107, %f1082, %f1110;
	fma.rn.f32 	%f1114, %f1107, %f1083, %f1111;
	fma.rn.f32 	%f1115, %f1108, %f1081, %f1104;
	fma.rn.f32 	%f1116, %f1108, %f1082, %f1112;
	fma.rn.f32 	%f1117, %f1108, %f1083, %f1113;
	ld.shared.v2.f32 	{%f1118, %f1119}, [%r88+6256];
	fma.rn.f32 	%f1120, %f1118, %f1082, %f1115;
	fma.rn.f32 	%f1121, %f1118, %f1083, %f1116;
	fma.rn.f32 	%f1122, %f1119, %f1083, %f1120;
	ld.shared.v2.f32 	{%f1123, %f1124}, [%r88+6360];
	fma.rn.f32 	%f1125, %f1123, %f1084, %f1114;
	fma.rn.f32 	%f1126, %f1124, %f1084, %f1117;
	fma.rn.f32 	%f1127, %f1124, %f1085, %f1125;
	ld.shared.v4.f32 	{%f1128, %f1129, %f1130, %f1131}, [%r88+6368];
	fma.rn.f32 	%f1132, %f1128, %f1084, %f1121;
	fma.rn.f32 	%f1133, %f1128, %f1085, %f1126;
	fma.rn.f32 	%f1134, %f1128, %f1086, %f1127;
	fma.rn.f32 	%f1135, %f1129, %f1084, %f1122;
	fma.rn.f32 	%f1136, %f1129, %f1085, %f1132;
	fma.rn.f32 	%f1137, %f1129, %f1086, %f1133;
	fma.rn.f32 	%f1138, %f1130, %f1085, %f1135;
	fma.rn.f32 	%f1139, %f1130, %f1086, %f1136;
	fma.rn.f32 	%f1140, %f1131, %f1086, %f1138;
	add.s32 	%r196, %r85, 15552;
	mul.wide.u32 	%rd231, %r196, 4;
	add.s64 	%rd232, %rd9, %rd231;
	ld.global.nc.f32 	%f1141, [%rd232];
	ld.global.nc.f32 	%f1142, [%rd232+384];
	ld.global.nc.f32 	%f1143, [%rd232+768];
	ld.global.nc.f32 	%f1144, [%rd232+1152];
	ld.global.nc.f32 	%f1145, [%rd232+1536];
	ld.global.nc.f32 	%f1146, [%rd232+1920];
	add.s32 	%r197, %r85, 16128;
	mul.wide.u32 	%rd233, %r197, 4;
	add.s64 	%rd234, %rd9, %rd233;
	ld.global.nc.f32 	%f1147, [%rd234];
	add.s32 	%r198, %r85, 16224;
	mul.wide.u32 	%rd235, %r198, 4;
	add.s64 	%rd236, %rd9, %rd235;
	ld.global.nc.f32 	%f1148, [%rd236];
	add.s32 	%r199, %r85, 16320;
	mul.wide.u32 	%rd237, %r199, 4;
	add.s64 	%rd238, %rd9, %rd237;
	ld.global.nc.f32 	%f1149, [%rd238];
	ld.shared.v4.f32 	{%f1150, %f1151, %f1152, %f1153}, [%r88+6480];
	fma.rn.f32 	%f1154, %f1150, %f1141, %f1134;
	fma.rn.f32 	%f1155, %f1151, %f1141, %f1137;
	fma.rn.f32 	%f1156, %f1151, %f1142, %f1154;
	fma.rn.f32 	%f1157, %f1152, %f1141, %f1139;
	fma.rn.f32 	%f1158, %f1152, %f1142, %f1155;
	fma.rn.f32 	%f1159, %f1152, %f1143, %f1156;
	fma.rn.f32 	%f1160, %f1153, %f1141, %f1140;
	fma.rn.f32 	%f1161, %f1153, %f1142, %f1157;
	fma.rn.f32 	%f1162, %f1153, %f1143, %f1158;
	ld.shared.v2.f32 	{%f1163, %f1164}, [%r88+6496];
	fma.rn.f32 	%f1165, %f1163, %f1142, %f1160;
	fma.rn.f32 	%f1166, %f1163, %f1143, %f1161;
	fma.rn.f32 	%f1167, %f1164, %f1143, %f1165;
	ld.shared.v2.f32 	{%f1168, %f1169}, [%r88+6600];
	fma.rn.f32 	%f1170, %f1168, %f1144, %f1159;
	fma.rn.f32 	%f1171, %f1169, %f1144, %f1162;
	fma.rn.f32 	%f1172, %f1169, %f1145, %f1170;
	ld.shared.v4.f32 	{%f1173, %f1174, %f1175, %f1176}, [%r88+6608];
	fma.rn.f32 	%f1177, %f1173, %f1144, %f1166;
	fma.rn.f32 	%f1178, %f1173, %f1145, %f1171;
	fma.rn.f32 	%f1179, %f1173, %f1146, %f1172;
	fma.rn.f32 	%f1180, %f1174, %f1144, %f1167;
	fma.rn.f32 	%f1181, %f1174, %f1145, %f1177;
	fma.rn.f32 	%f1182, %f1174, %f1146, %f1178;
	fma.rn.f32 	%f1183, %f1175, %f1145, %f1180;
	fma.rn.f32 	%f1184, %f1175, %f1146, %f1181;
	fma.rn.f32 	%f1185, %f1176, %f1146, %f1183;
	ld.shared.v4.f32 	{%f1186, %f1187, %f1188, %f1189}, [%r88+6720];
	fma.rn.f32 	%f1190, %f1186, %f1147, %f1179;
	fma.rn.f32 	%f1191, %f1187, %f1147, %f1182;
	fma.rn.f32 	%f1192, %f1187, %f1148, %f1190;
	fma.rn.f32 	%f1193, %f1188, %f1147, %f1184;
	fma.rn.f32 	%f1194, %f1188, %f1148, %f1191;
	fma.rn.f32 	%f1195, %f1188, %f1149, %f1192;
	fma.rn.f32 	%f1196, %f1189, %f1147, %f1185;
	fma.rn.f32 	%f1197, %f1189, %f1148, %f1193;
	fma.rn.f32 	%f1198, %f1189, %f1149, %f1194;
	ld.shared.v2.f32 	{%f1199, %f1200}, [%r88+6736];
	fma.rn.f32 	%f1201, %f1199, %f1148, %f1196;
	fma.rn.f32 	%f1202, %f1199, %f1149, %f1197;
	fma.rn.f32 	%f1203, %f1200, %f1149, %f1201;
	add.s32 	%r200, %r85, 16416;
	mul.wide.u32 	%rd239, %r200, 4;
	add.s64 	%rd240, %rd9, %rd239;
	ld.global.nc.f32 	%f1204, [%rd240];
	ld.global.nc.f32 	%f1205, [%rd240+384];
	ld.global.nc.f32 	%f1206, [%rd240+768];
	ld.global.nc.f32 	%f1207, [%rd240+1152];
	ld.global.nc.f32 	%f1208, [%rd240+1536];
	ld.global.nc.f32 	%f1209, [%rd240+1920];
	ld.global.nc.f32 	%f1210, [%rd240+2304];
	ld.global.nc.f32 	%f1211, [%rd240+2688];
	ld.global.nc.f32 	%f1212, [%rd240+3072];
	ld.shared.v2.f32 	{%f1213, %f1214}, [%r88+6840];
	fma.rn.f32 	%f1215, %f1213, %f1204, %f1195;
	fma.rn.f32 	%f1216, %f1214, %f1204, %f1198;
	fma.rn.f32 	%f1217, %f1214, %f1205, %f1215;
	ld.shared.v4.f32 	{%f1218, %f1219, %f1220, %f1221}, [%r88+6848];
	fma.rn.f32 	%f1222, %f1218, %f1204, %f1202;
	fma.rn.f32 	%f1223, %f1218, %f1205, %f1216;
	fma.rn.f32 	%f1224, %f1218, %f1206, %f1217;
	fma.rn.f32 	%f1225, %f1219, %f1204, %f1203;
	fma.rn.f32 	%f1226, %f1219, %f1205, %f1222;
	fma.rn.f32 	%f1227, %f1219, %f1206, %f1223;
	fma.rn.f32 	%f1228, %f1220, %f1205, %f1225;
	fma.rn.f32 	%f1229, %f1220, %f1206, %f1226;
	fma.rn.f32 	%f1230, %f1221, %f1206, %f1228;
	ld.shared.v4.f32 	{%f1231, %f1232, %f1233, %f1234}, [%r88+6960];
	fma.rn.f32 	%f1235, %f1231, %f1207, %f1224;
	fma.rn.f32 	%f1236, %f1232, %f1207, %f1227;
	fma.rn.f32 	%f1237, %f1232, %f1208, %f1235;
	fma.rn.f32 	%f1238, %f1233, %f1207, %f1229;
	fma.rn.f32 	%f1239, %f1233, %f1208, %f1236;
	fma.rn.f32 	%f1240, %f1233, %f1209, %f1237;
	fma.rn.f32 	%f1241, %f1234, %f1207, %f1230;
	fma.rn.f32 	%f1242, %f1234, %f1208, %f1238;
	fma.rn.f32 	%f1243, %f1234, %f1209, %f1239;
	ld.shared.v2.f32 	{%f1244, %f1245}, [%r88+6976];
	fma.rn.f32 	%f1246, %f1244, %f1208, %f1241;
	fma.rn.f32 	%f1247, %f1244, %f1209, %f1242;
	fma.rn.f32 	%f1248, %f1245, %f1209, %f1246;
	ld.shared.v2.f32 	{%f1249, %f1250}, [%r88+7080];
	fma.rn.f32 	%f1251, %f1249, %f1210, %f1240;
	fma.rn.f32 	%f1252, %f1250, %f1210, %f1243;
	fma.rn.f32 	%f1253, %f1250, %f1211, %f1251;
	ld.shared.v4.f32 	{%f1254, %f1255, %f1256, %f1257}, [%r88+7088];
	fma.rn.f32 	%f1258, %f1254, %f1210, %f1247;
	fma.rn.f32 	%f1259, %f1254, %f1211, %f1252;
	fma.rn.f32 	%f1260, %f1254, %f1212, %f1253;
	fma.rn.f32 	%f1261, %f1255, %f1210, %f1248;
	fma.rn.f32 	%f1262, %f1255, %f1211, %f1258;
	fma.rn.f32 	%f1263, %f1255, %f1212, %f1259;
	fma.rn.f32 	%f1264, %f1256, %f1211, %f1261;
	fma.rn.f32 	%f1265, %f1256, %f1212, %f1262;
	fma.rn.f32 	%f1266, %f1257, %f1212, %f1264;
	add.s32 	%r201, %r85, 17280;
	mul.wide.u32 	%rd241, %r201, 4;
	add.s64 	%rd242, %rd9, %rd241;
	ld.global.nc.f32 	%f1267, [%rd242];
	add.s32 	%r202, %r85, 17376;
	mul.wide.u32 	%rd243, %r202, 4;
	add.s64 	%rd244, %rd9, %rd243;
	ld.global.nc.f32 	%f1268, [%rd244];
	add.s32 	%r203, %r85, 17472;
	mul.wide.u32 	%rd245, %r203, 4;
	add.s64 	%rd246, %rd9, %rd245;
	ld.global.nc.f32 	%f1269, [%rd246];
	add.s32 	%r204, %r85, 17568;
	mul.wide.u32 	%rd247, %r204, 4;
	add.s64 	%rd248, %rd9, %rd247;
	ld.global.nc.f32 	%f1270, [%rd248];
	add.s32 	%r205, %r85, 17664;
	mul.wide.u32 	%rd249, %r205, 4;
	add.s64 	%rd250, %rd9, %rd249;
	ld.global.nc.f32 	%f1271, [%rd250];
	add.s32 	%r206, %r85, 17760;
	mul.wide.u32 	%rd251, %r206, 4;
	add.s64 	%rd252, %rd9, %rd251;
	ld.global.nc.f32 	%f1272, [%rd252];
	add.s32 	%r207, %r85, 17856;
	mul.wide.u32 	%rd253, %r207, 4;
	add.s64 	%rd254, %rd9, %rd253;
	ld.global.nc.f32 	%f1273, [%rd254];
	add.s32 	%r208, %r85, 17952;
	mul.wide.u32 	%rd255, %r208, 4;
	add.s64 	%rd256, %rd9, %rd255;
	ld.global.nc.f32 	%f1274, [%rd256];
	add.s32 	%r209, %r85, 18048;
	mul.wide.u32 	%rd257, %r209, 4;
	add.s64 	%rd258, %rd9, %rd257;
	ld.global.nc.f32 	%f1275, [%rd258];
	ld.shared.v4.f32 	{%f1276, %f1277, %f1278, %f1279}, [%r88+7200];
	fma.rn.f32 	%f1280, %f1276, %f1267, %f1260;
	fma.rn.f32 	%f1281, %f1277, %f1267, %f1263;
	fma.rn.f32 	%f1282, %f1277, %f1268, %f1280;
	fma.rn.f32 	%f1283, %f1278, %f1267, %f1265;
	fma.rn.f32 	%f1284, %f1278, %f1268, %f1281;
	fma.rn.f32 	%f1285, %f1278, %f1269, %f1282;
	fma.rn.f32 	%f1286, %f1279, %f1267, %f1266;
	fma.rn.f32 	%f1287, %f1279, %f1268, %f1283;
	fma.rn.f32 	%f1288, %f1279, %f1269, %f1284;
	ld.shared.v2.f32 	{%f1289, %f1290}, [%r88+7216];
	fma.rn.f32 	%f1291, %f1289, %f1268, %f1286;
	fma.rn.f32 	%f1292, %f1289, %f1269, %f1287;
	fma.rn.f32 	%f1293, %f1290, %f1269, %f1291;
	ld.shared.v2.f32 	{%f1294, %f1295}, [%r88+7320];
	fma.rn.f32 	%f1296, %f1294, %f1270, %f1285;
	fma.rn.f32 	%f1297, %f1295, %f1270, %f1288;
	fma.rn.f32 	%f1298, %f1295, %f1271, %f1296;
	ld.shared.v4.f32 	{%f1299, %f1300, %f1301, %f1302}, [%r88+7328];
	fma.rn.f32 	%f1303, %f1299, %f1270, %f1292;
	fma.rn.f32 	%f1304, %f1299, %f1271, %f1297;
	fma.rn.f32 	%f1305, %f1299, %f1272, %f1298;
	fma.rn.f32 	%f1306, %f1300, %f1270, %f1293;
	fma.rn.f32 	%f1307, %f1300, %f1271, %f1303;
	fma.rn.f32 	%f1308, %f1300, %f1272, %f1304;
	fma.rn.f32 	%f1309, %f1301, %f1271, %f1306;
	fma.rn.f32 	%f1310, %f1301, %f1272, %f1307;
	fma.rn.f32 	%f1311, %f1302, %f1272, %f1309;
	ld.shared.v4.f32 	{%f1312, %f1313, %f1314, %f1315}, [%r88+7440];
	fma.rn.f32 	%f1316, %f1312, %f1273, %f1305;
	fma.rn.f32 	%f1317, %f1313, %f1273, %f1308;
	fma.rn.f32 	%f1318, %f1313, %f1274, %f1316;
	fma.rn.f32 	%f1319, %f1314, %f1273, %f1310;
	fma.rn.f32 	%f1320, %f1314, %f1274, %f1317;
	fma.rn.f32 	%f1321, %f1314, %f1275, %f1318;
	fma.rn.f32 	%f1322, %f1315, %f1273, %f1311;
	fma.rn.f32 	%f1323, %f1315, %f1274, %f1319;
	fma.rn.f32 	%f1324, %f1315, %f1275, %f1320;
	ld.shared.v2.f32 	{%f1325, %f1326}, [%r88+7456];
	fma.rn.f32 	%f1327, %f1325, %f1274, %f1322;
	fma.rn.f32 	%f1328, %f1325, %f1275, %f1323;
	fma.rn.f32 	%f1329, %f1326, %f1275, %f1327;
	add.s32 	%r210, %r85, 18144;
	mul.wide.u32 	%rd259, %r210, 4;
	add.s64 	%rd260, %rd9, %rd259;
	ld.global.nc.f32 	%f1330, [%rd260];
	add.s32 	%r211, %r85, 18240;
	mul.wide.u32 	%rd261, %r211, 4;
	add.s64 	%rd262, %rd9, %rd261;
	ld.global.nc.f32 	%f1331, [%rd262];
	add.s32 	%r212, %r85, 18336;
	mul.wide.u32 	%rd263, %r212, 4;
	add.s64 	%rd264, %rd9, %rd263;
	ld.global.nc.f32 	%f1332, [%rd264];
	add.s32 	%r213, %r85, 18432;
	mul.wide.u32 	%rd265, %r213, 4;
	add.s64 	%rd266, %rd9, %rd265;
	ld.global.nc.f32 	%f1333, [%rd266];
	add.s32 	%r214, %r85, 18528;
	mul.wide.u32 	%rd267, %r214, 4;
	add.s64 	%rd268, %rd9, %rd267;
	ld.global.nc.f32 	%f1334, [%rd268];
	add.s32 	%r215, %r85, 18624;
	mul.wide.u32 	%rd269, %r215, 4;
	add.s64 	%rd270, %rd9, %rd269;
	ld.global.nc.f32 	%f1335, [%rd270];
	add.s32 	%r216, %r85, 18720;
	mul.wide.u32 	%rd271, %r216, 4;
	add.s64 	%rd272, %rd9, %rd271;
	ld.global.nc.f32 	%f1336, [%rd272];
	add.s32 	%r217, %r85, 18816;
	mul.wide.u32 	%rd273, %r217, 4;
	add.s64 	%rd274, %rd9, %rd273;
	ld.global.nc.f32 	%f1337, [%rd274];
	add.s32 	%r218, %r85, 18912;
	mul.wide.u32 	%rd275, %r218, 4;
	add.s64 	%rd276, %rd9, %rd275;
	ld.global.nc.f32 	%f1338, [%rd276];
	ld.shared.v2.f32 	{%f1339, %f1340}, [%r88+7560];
	fma.rn.f32 	%f1341, %f1339, %f1330, %f1321;
	fma.rn.f32 	%f1342, %f1340, %f1330, %f1324;
	fma.rn.f32 	%f1343, %f1340, %f1331, %f1341;
	ld.shared.v4.f32 	{%f1344, %f1345, %f1346, %f1347}, [%r88+7568];
	fma.rn.f32 	%f1348, %f1344, %f1330, %f1328;
	fma.rn.f32 	%f1349, %f1344, %f1331, %f1342;
	fma.rn.f32 	%f1350, %f1344, %f1332, %f1343;
	fma.rn.f32 	%f1351, %f1345, %f1330, %f1329;
	fma.rn.f32 	%f1352, %f1345, %f1331, %f1348;
	fma.rn.f32 	%f1353, %f1345, %f1332, %f1349;
	fma.rn.f32 	%f1354, %f1346, %f1331, %f1351;
	fma.rn.f32 	%f1355, %f1346, %f1332, %f1352;
	fma.rn.f32 	%f1356, %f1347, %f1332, %f1354;
	ld.shared.v4.f32 	{%f1357, %f1358, %f1359, %f1360}, [%r88+7680];
	fma.rn.f32 	%f1361, %f1357, %f1333, %f1350;
	fma.rn.f32 	%f1362, %f1358, %f1333, %f1353;
	fma.rn.f32 	%f1363, %f1358, %f1334, %f1361;
	fma.rn.f32 	%f1364, %f1359, %f1333, %f1355;
	fma.rn.f32 	%f1365, %f1359, %f1334, %f1362;
	fma.rn.f32 	%f1366, %f1359, %f1335, %f1363;
	fma.rn.f32 	%f1367, %f1360, %f1333, %f1356;
	fma.rn.f32 	%f1368, %f1360, %f1334, %f1364;
	fma.rn.f32 	%f1369, %f1360, %f1335, %f1365;
	ld.shared.v2.f32 	{%f1370, %f1371}, [%r88+7696];
	fma.rn.f32 	%f1372, %f1370, %f1334, %f1367;
	fma.rn.f32 	%f1373, %f1370, %f1335, %f1368;
	fma.rn.f32 	%f1374, %f1371, %f1335, %f1372;
	ld.shared.v2.f32 	{%f1375, %f1376}, [%r88+7800];
	fma.rn.f32 	%f1377, %f1375, %f1336, %f1366;
	fma.rn.f32 	%f1378, %f1376, %f1336, %f1369;
	fma.rn.f32 	%f1379, %f1376, %f1337, %f1377;
	ld.shared.v4.f32 	{%f1380, %f1381, %f1382, %f1383}, [%r88+7808];
	fma.rn.f32 	%f1384, %f1380, %f1336, %f1373;
	fma.rn.f32 	%f1385, %f1380, %f1337, %f1378;
	fma.rn.f32 	%f1386, %f1380, %f1338, %f1379;
	fma.rn.f32 	%f1387, %f1381, %f1336, %f1374;
	fma.rn.f32 	%f1388, %f1381, %f1337, %f1384;
	fma.rn.f32 	%f1389, %f1381, %f1338, %f1385;
	fma.rn.f32 	%f1390, %f1382, %f1337, %f1387;
	fma.rn.f32 	%f1391, %f1382, %f1338, %f1388;
	fma.rn.f32 	%f1392, %f1383, %f1338, %f1390;
	add.s32 	%r219, %r85, 19008;
	mul.wide.u32 	%rd277, %r219, 4;
	add.s64 	%rd278, %rd9, %rd277;
	ld.global.nc.f32 	%f1393, [%rd278];
	ld.global.nc.f32 	%f1394, [%rd278+384];
	ld.global.nc.f32 	%f1395, [%rd278+768];
	add.s32 	%r220, %r85, 19296;
	mul.wide.u32 	%rd279, %r220, 4;
	add.s64 	%rd280, %rd9, %rd279;
	ld.global.nc.f32 	%f1396, [%rd280];
	add.s32 	%r221, %r85, 19392;
	mul.wide.u32 	%rd281, %r221, 4;
	add.s64 	%rd282, %rd9, %rd281;
	ld.global.nc.f32 	%f1397, [%rd282];
	add.s32 	%r222, %r85, 19488;
	mul.wide.u32 	%rd283, %r222, 4;
	add.s64 	%rd284, %rd9, %rd283;
	ld.global.nc.f32 	%f1398, [%rd284];
	add.s32 	%r223, %r85, 19584;
	mul.wide.u32 	%rd285, %r223, 4;
	add.s64 	%rd286, %rd9, %rd285;
	ld.global.nc.f32 	%f1399, [%rd286];
	add.s32 	%r224, %r85, 19680;
	mul.wide.u32 	%rd287, %r224, 4;
	add.s64 	%rd288, %rd9, %rd287;
	ld.global.nc.f32 	%f1400, [%rd288];
	add.s32 	%r225, %r85, 19776;
	mul.wide.u32 	%rd289, %r225, 4;
	add.s64 	%rd290, %rd9, %rd289;
	ld.global.nc.f32 	%f1401, [%rd290];
	ld.shared.v4.f32 	{%f1402, %f1403, %f1404, %f1405}, [%r88+7920];
	fma.rn.f32 	%f1406, %f1402, %f1393, %f1386;
	fma.rn.f32 	%f1407, %f1403, %f1393, %f1389;
	fma.rn.f32 	%f1408, %f1403, %f1394, %f1406;
	fma.rn.f32 	%f1409, %f1404, %f1393, %f1391;
	fma.rn.f32 	%f1410, %f1404, %f1394, %f1407;
	fma.rn.f32 	%f1411, %f1404, %f1395, %f1408;
	fma.rn.f32 	%f1412, %f1405, %f1393, %f1392;
	fma.rn.f32 	%f1413, %f1405, %f1394, %f1409;
	fma.rn.f32 	%f1414, %f1405, %f1395, %f1410;
	ld.shared.v2.f32 	{%f1415, %f1416}, [%r88+7936];
	fma.rn.f32 	%f1417, %f1415, %f1394, %f1412;
	fma.rn.f32 	%f1418, %f1415, %f1395, %f1413;
	fma.rn.f32 	%f1419, %f1416, %f1395, %f1417;
	ld.shared.v2.f32 	{%f1420, %f1421}, [%r88+8040];
	fma.rn.f32 	%f1422, %f1420, %f1396, %f1411;
	fma.rn.f32 	%f1423, %f1421, %f1396, %f1414;
	fma.rn.f32 	%f1424, %f1421, %f1397, %f1422;
	ld.shared.v4.f32 	{%f1425, %f1426, %f1427, %f1428}, [%r88+8048];
	fma.rn.f32 	%f1429, %f1425, %f1396, %f1418;
	fma.rn.f32 	%f1430, %f1425, %f1397, %f1423;
	fma.rn.f32 	%f1431, %f1425, %f1398, %f1424;
	fma.rn.f32 	%f1432, %f1426, %f1396, %f1419;
	fma.rn.f32 	%f1433, %f1426, %f1397, %f1429;
	fma.rn.f32 	%f1434, %f1426, %f1398, %f1430;
	fma.rn.f32 	%f1435, %f1427, %f1397, %f1432;
	fma.rn.f32 	%f1436, %f1427, %f1398, %f1433;
	fma.rn.f32 	%f1437, %f1428, %f1398, %f1435;
	ld.shared.v4.f32 	{%f1438, %f1439, %f1440, %f1441}, [%r88+8160];
	fma.rn.f32 	%f1442, %f1438, %f1399, %f1431;
	fma.rn.f32 	%f1443, %f1439, %f1399, %f1434;
	fma.rn.f32 	%f1444, %f1439, %f1400, %f1442;
	fma.rn.f32 	%f1445, %f1440, %f1399, %f1436;
	fma.rn.f32 	%f1446, %f1440, %f1400, %f1443;
	fma.rn.f32 	%f1447, %f1440, %f1401, %f1444;
	fma.rn.f32 	%f1448, %f1441, %f1399, %f1437;
	fma.rn.f32 	%f1449, %f1441, %f1400, %f1445;
	fma.rn.f32 	%f1450, %f1441, %f1401, %f1446;
	ld.shared.v2.f32 	{%f1451, %f1452}, [%r88+8176];
	fma.rn.f32 	%f1453, %f1451, %f1400, %f1448;
	fma.rn.f32 	%f1454, %f1451, %f1401, %f1449;
	fma.rn.f32 	%f1455, %f1452, %f1401, %f1453;
	add.s32 	%r226, %r85, 19872;
	mul.wide.u32 	%rd291, %r226, 4;
	add.s64 	%rd292, %rd9, %rd291;
	ld.global.nc.f32 	%f1456, [%rd292];
	add.s32 	%r227, %r85, 19968;
	mul.wide.u32 	%rd293, %r227, 4;
	add.s64 	%rd294, %rd9, %rd293;
	ld.global.nc.f32 	%f1457, [%rd294];
	add.s32 	%r228, %r85, 20064;
	mul.wide.u32 	%rd295, %r228, 4;
	add.s64 	%rd296, %rd9, %rd295;
	ld.global.nc.f32 	%f1458, [%rd296];
	add.s32 	%r229, %r85, 20160;
	mul.wide.u32 	%rd297, %r229, 4;
	add.s64 	%rd298, %rd9, %rd297;
	ld.global.nc.f32 	%f1459, [%rd298];
	add.s32 	%r230, %r85, 20256;
	mul.wide.u32 	%rd299, %r230, 4;
	add.s64 	%rd300, %rd9, %rd299;
	ld.global.nc.f32 	%f1460, [%rd300];
	add.s32 	%r231, %r85, 20352;
	mul.wide.u32 	%rd301, %r231, 4;
	add.s64 	%rd302, %rd9, %rd301;
	ld.global.nc.f32 	%f1461, [%rd302];
	add.s32 	%r232, %r85, 20448;
	mul.wide.u32 	%rd303, %r232, 4;
	add.s64 	%rd304, %rd9, %rd303;
	ld.global.nc.f32 	%f1462, [%rd304];
	add.s32 	%r233, %r85, 20544;
	mul.wide.u32 	%rd305, %r233, 4;
	add.s64 	%rd306, %rd9, %rd305;
	ld.global.nc.f32 	%f1463, [%rd306];
	add.s32 	%r234, %r85, 20640;
	mul.wide.u32 	%rd307, %r234, 4;
	add.s64 	%rd308, %rd9, %rd307;
	ld.global.nc.f32 	%f1464, [%rd308];
	ld.shared.v2.f32 	{%f1465, %f1466}, [%r88+8280];
	fma.rn.f32 	%f1467, %f1465, %f1456, %f1447;
	fma.rn.f32 	%f1468, %f1466, %f1456, %f1450;
	fma.rn.f32 	%f1469, %f1466, %f1457, %f1467;
	ld.shared.v4.f32 	{%f1470, %f1471, %f1472, %f1473}, [%r88+8288];
	fma.rn.f32 	%f1474, %f1470, %f1456, %f1454;
	fma.rn.f32 	%f1475, %f1470, %f1457, %f1468;
	fma.rn.f32 	%f1476, %f1470, %f1458, %f1469;
	fma.rn.f32 	%f1477, %f1471, %f1456, %f1455;
	fma.rn.f32 	%f1478, %f1471, %f1457, %f1474;
	fma.rn.f32 	%f1479, %f1471, %f1458, %f1475;
	fma.rn.f32 	%f1480, %f1472, %f1457, %f1477;
	fma.rn.f32 	%f1481, %f1472, %f1458, %f1478;
	fma.rn.f32 	%f1482, %f1473, %f1458, %f1480;
	ld.shared.v4.f32 	{%f1483, %f1484, %f1485, %f1486}, [%r88+8400];
	fma.rn.f32 	%f1487, %f1483, %f1459, %f1476;
	fma.rn.f32 	%f1488, %f1484, %f1459, %f1479;
	fma.rn.f32 	%f1489, %f1484, %f1460, %f1487;
	fma.rn.f32 	%f1490, %f1485, %f1459, %f1481;
	fma.rn.f32 	%f1491, %f1485, %f1460, %f1488;
	fma.rn.f32 	%f1492, %f1485, %f1461, %f1489;
	fma.rn.f32 	%f1493, %f1486, %f1459, %f1482;
	fma.rn.f32 	%f1494, %f1486, %f1460, %f1490;
	fma.rn.f32 	%f1495, %f1486, %f1461, %f1491;
	ld.shared.v2.f32 	{%f1496, %f1497}, [%r88+8416];
	fma.rn.f32 	%f1498, %f1496, %f1460, %f1493;
	fma.rn.f32 	%f1499, %f1496, %f1461, %f1494;
	fma.rn.f32 	%f1500, %f1497, %f1461, %f1498;
	ld.shared.v2.f32 	{%f1501, %f1502}, [%r88+8520];
	fma.rn.f32 	%f1503, %f1501, %f1462, %f1492;
	fma.rn.f32 	%f1504, %f1502, %f1462, %f1495;
	fma.rn.f32 	%f1505, %f1502, %f1463, %f1503;
	ld.shared.v4.f32 	{%f1506, %f1507, %f1508, %f1509}, [%r88+8528];
	fma.rn.f32 	%f1510, %f1506, %f1462, %f1499;
	fma.rn.f32 	%f1511, %f1506, %f1463, %f1504;
	fma.rn.f32 	%f1512, %f1506, %f1464, %f1505;
	fma.rn.f32 	%f1513, %f1507, %f1462, %f1500;
	fma.rn.f32 	%f1514, %f1507, %f1463, %f1510;
	fma.rn.f32 	%f1515, %f1507, %f1464, %f1511;
	fma.rn.f32 	%f1516, %f1508, %f1463, %f1513;
	fma.rn.f32 	%f1517, %f1508, %f1464, %f1514;
	fma.rn.f32 	%f1518, %f1509, %f1464, %f1516;
	add.s32 	%r235, %r85, 20736;
	mul.wide.u32 	%rd309, %r235, 4;
	add.s64 	%rd310, %rd9, %rd309;
	ld.global.nc.f32 	%f1519, [%rd310];
	ld.global.nc.f32 	%f1520, [%rd310+384];
	ld.global.nc.f32 	%f1521, [%rd310+768];
	ld.global.nc.f32 	%f1522, [%rd310+1152];
	ld.global.nc.f32 	%f1523, [%rd310+1536];
	ld.global.nc.f32 	%f1524, [%rd310+1920];
	ld.global.nc.f32 	%f1525, [%rd310+2304];
	add.s32 	%r236, %r85, 21408;
	mul.wide.u32 	%rd311, %r236, 4;
	add.s64 	%rd312, %rd9, %rd311;
	ld.global.nc.f32 	%f1526, [%rd312];
	add.s32 	%r237, %r85, 21504;
	mul.wide.u32 	%rd313, %r237, 4;
	add.s64 	%rd314, %rd9, %rd313;
	ld.global.nc.f32 	%f1527, [%rd314];
	ld.shared.v4.f32 	{%f1528, %f1529, %f1530, %f1531}, [%r88+8640];
	fma.rn.f32 	%f1532, %f1528, %f1519, %f1512;
	fma.rn.f32 	%f1533, %f1529, %f1519, %f1515;
	fma.rn.f32 	%f1534, %f1529, %f1520, %f1532;
	fma.rn.f32 	%f1535, %f1530, %f1519, %f1517;
	fma.rn.f32 	%f1536, %f1530, %f1520, %f1533;
	fma.rn.f32 	%f1537, %f1530, %f1521, %f1534;
	fma.rn.f32 	%f1538, %f1531, %f1519, %f1518;
	fma.rn.f32 	%f1539, %f1531, %f1520, %f1535;
	fma.rn.f32 	%f1540, %f1531, %f1521, %f1536;
	ld.shared.v2.f32 	{%f1541, %f1542}, [%r88+8656];
	fma.rn.f32 	%f1543, %f1541, %f1520, %f1538;
	fma.rn.f32 	%f1544, %f1541, %f1521, %f1539;
	fma.rn.f32 	%f1545, %f1542, %f1521, %f1543;
	ld.shared.v2.f32 	{%f1546, %f1547}, [%r88+8760];
	fma.rn.f32 	%f1548, %f1546, %f1522, %f1537;
	fma.rn.f32 	%f1549, %f1547, %f1522, %f1540;
	fma.rn.f32 	%f1550, %f1547, %f1523, %f1548;
	ld.shared.v4.f32 	{%f1551, %f1552, %f1553, %f1554}, [%r88+8768];
	fma.rn.f32 	%f1555, %f1551, %f1522, %f1544;
	fma.rn.f32 	%f1556, %f1551, %f1523, %f1549;
	fma.rn.f32 	%f1557, %f1551, %f1524, %f1550;
	fma.rn.f32 	%f1558, %f1552, %f1522, %f1545;
	fma.rn.f32 	%f1559, %f1552, %f1523, %f1555;
	fma.rn.f32 	%f1560, %f1552, %f1524, %f1556;
	fma.rn.f32 	%f1561, %f1553, %f1523, %f1558;
	fma.rn.f32 	%f1562, %f1553, %f1524, %f1559;
	fma.rn.f32 	%f1563, %f1554, %f1524, %f1561;
	ld.shared.v4.f32 	{%f1564, %f1565, %f1566, %f1567}, [%r88+8880];
	fma.rn.f32 	%f1568, %f1564, %f1525, %f1557;
	fma.rn.f32 	%f1569, %f1565, %f1525, %f1560;
	fma.rn.f32 	%f1570, %f1565, %f1526, %f1568;
	fma.rn.f32 	%f1571, %f1566, %f1525, %f1562;
	fma.rn.f32 	%f1572, %f1566, %f1526, %f1569;
	fma.rn.f32 	%f1573, %f1566, %f1527, %f1570;
	fma.rn.f32 	%f1574, %f1567, %f1525, %f1563;
	fma.rn.f32 	%f1575, %f1567, %f1526, %f1571;
	fma.rn.f32 	%f1576, %f1567, %f1527, %f1572;
	ld.shared.v2.f32 	{%f1577, %f1578}, [%r88+8896];
	fma.rn.f32 	%f1579, %f1577, %f1526, %f1574;
	fma.rn.f32 	%f1580, %f1577, %f1527, %f1575;
	fma.rn.f32 	%f1581, %f1578, %f1527, %f1579;
	add.s32 	%r238, %r85, 21600;
	mul.wide.u32 	%rd315, %r238, 4;
	add.s64 	%rd316, %rd9, %rd315;
	ld.global.nc.f32 	%f1582, [%rd316];
	ld.global.nc.f32 	%f1583, [%rd316+384];
	ld.global.nc.f32 	%f1584, [%rd316+768];
	ld.global.nc.f32 	%f1585, [%rd316+1152];
	ld.global.nc.f32 	%f1586, [%rd316+1536];
	ld.global.nc.f32 	%f1587, [%rd316+1920];
	ld.global.nc.f32 	%f1588, [%rd316+2304];
	ld.global.nc.f32 	%f1589, [%rd316+2688];
	ld.global.nc.f32 	%f1590, [%rd316+3072];
	ld.shared.v2.f32 	{%f1591, %f1592}, [%r88+9000];
	fma.rn.f32 	%f1593, %f1591, %f1582, %f1573;
	fma.rn.f32 	%f1594, %f1592, %f1582, %f1576;
	fma.rn.f32 	%f1595, %f1592, %f1583, %f1593;
	ld.shared.v4.f32 	{%f1596, %f1597, %f1598, %f1599}, [%r88+9008];
	fma.rn.f32 	%f1600, %f1596, %f1582, %f1580;
	fma.rn.f32 	%f1601, %f1596, %f1583, %f1594;
	fma.rn.f32 	%f1602, %f1596, %f1584, %f1595;
	fma.rn.f32 	%f1603, %f1597, %f1582, %f1581;
	fma.rn.f32 	%f1604, %f1597, %f1583, %f1600;
	fma.rn.f32 	%f1605, %f1597, %f1584, %f1601;
	fma.rn.f32 	%f1606, %f1598, %f1583, %f1603;
	fma.rn.f32 	%f1607, %f1598, %f1584, %f1604;
	fma.rn.f32 	%f1608, %f1599, %f1584, %f1606;
	ld.shared.v4.f32 	{%f1609, %f1610, %f1611, %f1612}, [%r88+9120];
	fma.rn.f32 	%f1613, %f1609, %f1585, %f1602;
	fma.rn.f32 	%f1614, %f1610, %f1585, %f1605;
	fma.rn.f32 	%f1615, %f1610, %f1586, %f1613;
	fma.rn.f32 	%f1616, %f1611, %f1585, %f1607;
	fma.rn.f32 	%f1617, %f1611, %f1586, %f1614;
	fma.rn.f32 	%f1618, %f1611, %f1587, %f1615;
	fma.rn.f32 	%f1619, %f1612, %f1585, %f1608;
	fma.rn.f32 	%f1620, %f1612, %f1586, %f1616;
	fma.rn.f32 	%f1621, %f1612, %f1587, %f1617;
	ld.shared.v2.f32 	{%f1622, %f1623}, [%r88+9136];
	fma.rn.f32 	%f1624, %f1622, %f1586, %f1619;
	fma.rn.f32 	%f1625, %f1622, %f1587, %f1620;
	fma.rn.f32 	%f1626, %f1623, %f1587, %f1624;
	ld.shared.v2.f32 	{%f1627, %f1628}, [%r88+9240];
	fma.rn.f32 	%f1629, %f1627, %f1588, %f1618;
	fma.rn.f32 	%f1630, %f1628, %f1588, %f1621;
	fma.rn.f32 	%f1631, %f1628, %f1589, %f1629;
	ld.shared.v4.f32 	{%f1632, %f1633, %f1634, %f1635}, [%r88+9248];
	fma.rn.f32 	%f1636, %f1632, %f1588, %f1625;
	fma.rn.f32 	%f1637, %f1632, %f1589, %f1630;
	fma.rn.f32 	%f1638, %f1632, %f1590, %f1631;
	fma.rn.f32 	%f1639, %f1633, %f1588, %f1626;
	fma.rn.f32 	%f1640, %f1633, %f1589, %f1636;
	fma.rn.f32 	%f1641, %f1633, %f1590, %f1637;
	fma.rn.f32 	%f1642, %f1634, %f1589, %f1639;
	fma.rn.f32 	%f1643, %f1634, %f1590, %f1640;
	fma.rn.f32 	%f1644, %f1635, %f1590, %f1642;
	add.s32 	%r239, %r85, 22464;
	mul.wide.u32 	%rd317, %r239, 4;
	add.s64 	%rd318, %rd9, %rd317;
	ld.global.nc.f32 	%f1645, [%rd318];
	add.s32 	%r240, %r85, 22560;
	mul.wide.u32 	%rd319, %r240, 4;
	add.s64 	%rd320, %rd9, %rd319;
	ld.global.nc.f32 	%f1646, [%rd320];
	add.s32 	%r241, %r85, 22656;
	mul.wide.u32 	%rd321, %r241, 4;
	add.s64 	%rd322, %rd9, %rd321;
	ld.global.nc.f32 	%f1647, [%rd322];
	add.s32 	%r242, %r85, 22752;
	mul.wide.u32 	%rd323, %r242, 4;
	add.s64 	%rd324, %rd9, %rd323;
	ld.global.nc.f32 	%f1648, [%rd324];
	add.s32 	%r243, %r85, 22848;
	mul.wide.u32 	%rd325, %r243, 4;
	add.s64 	%rd326, %rd9, %rd325;
	ld.global.nc.f32 	%f1649, [%rd326];
	add.s32 	%r244, %r85, 22944;
	mul.wide.u32 	%rd327, %r244, 4;
	add.s64 	%rd328, %rd9, %rd327;
	ld.global.nc.f32 	%f1650, [%rd328];
	add.s32 	%r245, %r85, 23040;
	mul.wide.u32 	%rd329, %r245, 4;
	add.s64 	%rd330, %rd9, %rd329;
	ld.global.nc.f32 	%f1651, [%rd330];
	add.s32 	%r246, %r85, 23136;
	mul.wide.u32 	%rd331, %r246, 4;
	add.s64 	%rd332, %rd9, %rd331;
	ld.global.nc.f32 	%f1652, [%rd332];
	add.s32 	%r247, %r85, 23232;
	mul.wide.u32 	%rd333, %r247, 4;
	add.s64 	%rd334, %rd9, %rd333;
	ld.global.nc.f32 	%f1653, [%rd334];
	ld.shared.v4.f32 	{%f1654, %f1655, %f1656, %f1657}, [%r88+9360];
	fma.rn.f32 	%f1658, %f1654, %f1645, %f1638;
	fma.rn.f32 	%f1659, %f1655, %f1645, %f1641;
	fma.rn.f32 	%f1660, %f1655, %f1646, %f1658;
	fma.rn.f32 	%f1661, %f1656, %f1645, %f1643;
	fma.rn.f32 	%f1662, %f1656, %f1646, %f1659;
	fma.rn.f32 	%f1663, %f1656, %f1647, %f1660;
	fma.rn.f32 	%f1664, %f1657, %f1645, %f1644;
	fma.rn.f32 	%f1665, %f1657, %f1646, %f1661;
	fma.rn.f32 	%f1666, %f1657, %f1647, %f1662;
	ld.shared.v2.f32 	{%f1667, %f1668}, [%r88+9376];
	fma.rn.f32 	%f1669, %f1667, %f1646, %f1664;
	fma.rn.f32 	%f1670, %f1667, %f1647, %f1665;
	fma.rn.f32 	%f1671, %f1668, %f1647, %f1669;
	ld.shared.v2.f32 	{%f1672, %f1673}, [%r88+9480];
	fma.rn.f32 	%f1674, %f1672, %f1648, %f1663;
	fma.rn.f32 	%f1675, %f1673, %f1648, %f1666;
	fma.rn.f32 	%f1676, %f1673, %f1649, %f1674;
	ld.shared.v4.f32 	{%f1677, %f1678, %f1679, %f1680}, [%r88+9488];
	fma.rn.f32 	%f1681, %f1677, %f1648, %f1670;
	fma.rn.f32 	%f1682, %f1677, %f1649, %f1675;
	fma.rn.f32 	%f1683, %f1677, %f1650, %f1676;
	fma.rn.f32 	%f1684, %f1678, %f1648, %f1671;
	fma.rn.f32 	%f1685, %f1678, %f1649, %f1681;
	fma.rn.f32 	%f1686, %f1678, %f1650, %f1682;
	fma.rn.f32 	%f1687, %f1679, %f1649, %f1684;
	fma.rn.f32 	%f1688, %f1679, %f1650, %f1685;
	fma.rn.f32 	%f1689, %f1680, %f1650, %f1687;
	ld.shared.v4.f32 	{%f1690, %f1691, %f1692, %f1693}, [%r88+9600];
	fma.rn.f32 	%f1694, %f1690, %f1651, %f1683;
	fma.rn.f32 	%f1695, %f1691, %f1651, %f1686;
	fma.rn.f32 	%f1696, %f1691, %f1652, %f1694;
	fma.rn.f32 	%f1697, %f1692, %f1651, %f1688;
	fma.rn.f32 	%f1698, %f1692, %f1652, %f1695;
	fma.rn.f32 	%f1699, %f1692, %f1653, %f1696;
	fma.rn.f32 	%f1700, %f1693, %f1651, %f1689;
	fma.rn.f32 	%f1701, %f1693, %f1652, %f1697;
	fma.rn.f32 	%f1702, %f1693, %f1653, %f1698;
	ld.shared.v2.f32 	{%f1703, %f1704}, [%r88+9616];
	fma.rn.f32 	%f1705, %f1703, %f1652, %f1700;
	fma.rn.f32 	%f1706, %f1703, %f1653, %f1701;
	fma.rn.f32 	%f1707, %f1704, %f1653, %f1705;
	add.s32 	%r248, %r85, 23328;
	mul.wide.u32 	%rd335, %r248, 4;
	add.s64 	%rd336, %rd9, %rd335;
	ld.global.nc.f32 	%f1708, [%rd336];
	add.s32 	%r249, %r85, 23424;
	mul.wide.u32 	%rd337, %r249, 4;
	add.s64 	%rd338, %rd9, %rd337;
	ld.global.nc.f32 	%f1709, [%rd338];
	add.s32 	%r250, %r85, 23520;
	mul.wide.u32 	%rd339, %r250, 4;
	add.s64 	%rd340, %rd9, %rd339;
	ld.global.nc.f32 	%f1710, [%rd340];
	add.s32 	%r251, %r85, 23616;
	mul.wide.u32 	%rd341, %r251, 4;
	add.s64 	%rd342, %rd9, %rd341;
	ld.global.nc.f32 	%f1711, [%rd342];
	add.s32 	%r252, %r85, 23712;
	mul.wide.u32 	%rd343, %r252, 4;
	add.s64 	%rd344, %rd9, %rd343;
	ld.global.nc.f32 	%f1712, [%rd344];
	add.s32 	%r253, %r85, 23808;
	mul.wide.u32 	%rd345, %r253, 4;
	add.s64 	%rd346, %rd9, %rd345;
	ld.global.nc.f32 	%f1713, [%rd346];
	add.s32 	%r254, %r85, 23904;
	mul.wide.u32 	%rd347, %r254, 4;
	add.s64 	%rd348, %rd9, %rd347;
	ld.global.nc.f32 	%f1714, [%rd348];
	add.s32 	%r255, %r85, 24000;
	mul.wide.u32 	%rd349, %r255, 4;
	add.s64 	%rd350, %rd9, %rd349;
	ld.global.nc.f32 	%f1715, [%rd350];
	add.s32 	%r256, %r85, 24096;
	mul.wide.u32 	%rd351, %r256, 4;
	add.s64 	%rd352, %rd9, %rd351;
	ld.global.nc.f32 	%f1716, [%rd352];
	ld.shared.v2.f32 	{%f1717, %f1718}, [%r88+9720];
	fma.rn.f32 	%f1719, %f1717, %f1708, %f1699;
	fma.rn.f32 	%f1720, %f1718, %f1708, %f1702;
	fma.rn.f32 	%f1721, %f1718, %f1709, %f1719;
	ld.shared.v4.f32 	{%f1722, %f1723, %f1724, %f1725}, [%r88+9728];
	fma.rn.f32 	%f1726, %f1722, %f1708, %f1706;
	fma.rn.f32 	%f1727, %f1722, %f1709, %f1720;
	fma.rn.f32 	%f1728, %f1722, %f1710, %f1721;
	fma.rn.f32 	%f1729, %f1723, %f1708, %f1707;
	fma.rn.f32 	%f1730, %f1723, %f1709, %f1726;
	fma.rn.f32 	%f1731, %f1723, %f1710, %f1727;
	fma.rn.f32 	%f1732, %f1724, %f1709, %f1729;
	fma.rn.f32 	%f1733, %f1724, %f1710, %f1730;
	fma.rn.f32 	%f1734, %f1725, %f1710, %f1732;
	ld.shared.v4.f32 	{%f1735, %f1736, %f1737, %f1738}, [%r88+9840];
	fma.rn.f32 	%f1739, %f1735, %f1711, %f1728;
	fma.rn.f32 	%f1740, %f1736, %f1711, %f1731;
	fma.rn.f32 	%f1741, %f1736, %f1712, %f1739;
	fma.rn.f32 	%f1742, %f1737, %f1711, %f1733;
	fma.rn.f32 	%f1743, %f1737, %f1712, %f1740;
	fma.rn.f32 	%f1744, %f1737, %f1713, %f1741;
	fma.rn.f32 	%f1745, %f1738, %f1711, %f1734;
	fma.rn.f32 	%f1746, %f1738, %f1712, %f1742;
	fma.rn.f32 	%f1747, %f1738, %f1713, %f1743;
	ld.shared.v2.f32 	{%f1748, %f1749}, [%r88+9856];
	fma.rn.f32 	%f1750, %f1748, %f1712, %f1745;
	fma.rn.f32 	%f1751, %f1748, %f1713, %f1746;
	fma.rn.f32 	%f1752, %f1749, %f1713, %f1750;
	ld.shared.v2.f32 	{%f1753, %f1754}, [%r88+9960];
	fma.rn.f32 	%f1755, %f1753, %f1714, %f1744;
	fma.rn.f32 	%f1756, %f1754, %f1714, %f1747;
	fma.rn.f32 	%f1757, %f1754, %f1715, %f1755;
	ld.shared.v4.f32 	{%f1758, %f1759, %f1760, %f1761}, [%r88+9968];
	fma.rn.f32 	%f1762, %f1758, %f1714, %f1751;
	fma.rn.f32 	%f1763, %f1758, %f1715, %f1756;
	fma.rn.f32 	%f1764, %f1758, %f1716, %f1757;
	fma.rn.f32 	%f1765, %f1759, %f1714, %f1752;
	fma.rn.f32 	%f1766, %f1759, %f1715, %f1762;
	fma.rn.f32 	%f1767, %f1759, %f1716, %f1763;
	fma.rn.f32 	%f1768, %f1760, %f1715, %f1765;
	fma.rn.f32 	%f1769, %f1760, %f1716, %f1766;
	fma.rn.f32 	%f1770, %f1761, %f1716, %f1768;
	add.s32 	%r257, %r85, 24192;
	mul.wide.u32 	%rd353, %r257, 4;
	add.s64 	%rd354, %rd9, %rd353;
	ld.global.nc.f32 	%f1771, [%rd354];
	ld.global.nc.f32 	%f1772, [%rd354+384];
	ld.global.nc.f32 	%f1773, [%rd354+768];
	add.s32 	%r258, %r85, 24480;
	mul.wide.u32 	%rd355, %r258, 4;
	add.s64 	%rd356, %rd9, %rd355;
	ld.global.nc.f32 	%f1774, [%rd356];
	add.s32 	%r259, %r85, 24576;
	mul.wide.u32 	%rd357, %r259, 4;
	add.s64 	%rd358, %rd9, %rd357;
	ld.global.nc.f32 	%f1775, [%rd358];
	add.s32 	%r260, %r85, 24672;
	mul.wide.u32 	%rd359, %r260, 4;
	add.s64 	%rd360, %rd9, %rd359;
	ld.global.nc.f32 	%f1776, [%rd360];
	add.s32 	%r261, %r85, 24768;
	mul.wide.u32 	%rd361, %r261, 4;
	add.s64 	%rd362, %rd9, %rd361;
	ld.global.nc.f32 	%f1777, [%rd362];
	add.s32 	%r262, %r85, 24864;
	mul.wide.u32 	%rd363, %r262, 4;
	add.s64 	%rd364, %rd9, %rd363;
	ld.global.nc.f32 	%f1778, [%rd364];
	add.s32 	%r263, %r85, 24960;
	mul.wide.u32 	%rd365, %r263, 4;
	add.s64 	%rd366, %rd9, %rd365;
	ld.global.nc.f32 	%f1779, [%rd366];
	ld.shared.v4.f32 	{%f1780, %f1781, %f1782, %f1783}, [%r88+10080];
	fma.rn.f32 	%f1784, %f1780, %f1771, %f1764;
	fma.rn.f32 	%f1785, %f1781, %f1771, %f1767;
	fma.rn.f32 	%f1786, %f1781, %f1772, %f1784;
	fma.rn.f32 	%f1787, %f1782, %f1771, %f1769;
	fma.rn.f32 	%f1788, %f1782, %f1772, %f1785;
	fma.rn.f32 	%f1789, %f1782, %f1773, %f1786;
	fma.rn.f32 	%f1790, %f1783, %f1771, %f1770;
	fma.rn.f32 	%f1791, %f1783, %f1772, %f1787;
	fma.rn.f32 	%f1792, %f1783, %f1773, %f1788;
	ld.shared.v2.f32 	{%f1793, %f1794}, [%r88+10096];
	fma.rn.f32 	%f1795, %f1793, %f1772, %f1790;
	fma.rn.f32 	%f1796, %f1793, %f1773, %f1791;
	fma.rn.f32 	%f1797, %f1794, %f1773, %f1795;
	ld.shared.v2.f32 	{%f1798, %f1799}, [%r88+10200];
	fma.rn.f32 	%f1800, %f1798, %f1774, %f1789;
	fma.rn.f32 	%f1801, %f1799, %f1774, %f1792;
	fma.rn.f32 	%f1802, %f1799, %f1775, %f1800;
	ld.shared.v4.f32 	{%f1803, %f1804, %f1805, %f1806}, [%r88+10208];
	fma.rn.f32 	%f1807, %f1803, %f1774, %f1796;
	fma.rn.f32 	%f1808, %f1803, %f1775, %f1801;
	fma.rn.f32 	%f1809, %f1803, %f1776, %f1802;
	fma.rn.f32 	%f1810, %f1804, %f1774, %f1797;
	fma.rn.f32 	%f1811, %f1804, %f1775, %f1807;
	fma.rn.f32 	%f1812, %f1804, %f1776, %f1808;
	fma.rn.f32 	%f1813, %f1805, %f1775, %f1810;
	fma.rn.f32 	%f1814, %f1805, %f1776, %f1811;
	fma.rn.f32 	%f1815, %f1806, %f1776, %f1813;
	ld.shared.v4.f32 	{%f1816, %f1817, %f1818, %f1819}, [%r88+10320];
	fma.rn.f32 	%f1820, %f1816, %f1777, %f1809;
	fma.rn.f32 	%f1821, %f1817, %f1777, %f1812;
	fma.rn.f32 	%f1822, %f1817, %f1778, %f1820;
	fma.rn.f32 	%f1823, %f1818, %f1777, %f1814;
	fma.rn.f32 	%f1824, %f1818, %f1778, %f1821;
	fma.rn.f32 	%f1825, %f1818, %f1779, %f1822;
	fma.rn.f32 	%f1826, %f1819, %f1777, %f1815;
	fma.rn.f32 	%f1827, %f1819, %f1778, %f1823;
	fma.rn.f32 	%f1828, %f1819, %f1779, %f1824;
	ld.shared.v2.f32 	{%f1829, %f1830}, [%r88+10336];
	fma.rn.f32 	%f1831, %f1829, %f1778, %f1826;
	fma.rn.f32 	%f1832, %f1829, %f1779, %f1827;
	fma.rn.f32 	%f1833, %f1830, %f1779, %f1831;
	add.s32 	%r264, %r85, 25056;
	mul.wide.u32 	%rd367, %r264, 4;
	add.s64 	%rd368, %rd9, %rd367;
	ld.global.nc.f32 	%f1834, [%rd368];
	add.s32 	%r265, %r85, 25152;
	mul.wide.u32 	%rd369, %r265, 4;
	add.s64 	%rd370, %rd9, %rd369;
	ld.global.nc.f32 	%f1835, [%rd370];
	add.s32 	%r266, %r85, 25248;
	mul.wide.u32 	%rd371, %r266, 4;
	add.s64 	%rd372, %rd9, %rd371;
	ld.global.nc.f32 	%f1836, [%rd372];
	add.s32 	%r267, %r85, 25344;
	mul.wide.u32 	%rd373, %r267, 4;
	add.s64 	%rd374, %rd9, %rd373;
	ld.global.nc.f32 	%f1837, [%rd374];
	add.s32 	%r268, %r85, 25440;
	mul.wide.u32 	%rd375, %r268, 4;
	add.s64 	%rd376, %rd9, %rd375;
	ld.global.nc.f32 	%f1838, [%rd376];
	add.s32 	%r269, %r85, 25536;
	mul.wide.u32 	%rd377, %r269, 4;
	add.s64 	%rd378, %rd9, %rd377;
	ld.global.nc.f32 	%f1839, [%rd378];
	add.s32 	%r270, %r85, 25632;
	mul.wide.u32 	%rd379, %r270, 4;
	add.s64 	%rd380, %rd9, %rd379;
	ld.global.nc.f32 	%f1840, [%rd380];
	add.s32 	%r271, %r85, 25728;
	mul.wide.u32 	%rd381, %r271, 4;
	add.s64 	%rd382, %rd9, %rd381;
	ld.global.nc.f32 	%f1841, [%rd382];
	add.s32 	%r272, %r85, 25824;
	mul.wide.u32 	%rd383, %r272, 4;
	add.s64 	%rd384, %rd9, %rd383;
	ld.global.nc.f32 	%f1842, [%rd384];
	ld.shared.v2.f32 	{%f1843, %f1844}, [%r88+10440];
	fma.rn.f32 	%f1845, %f1843, %f1834, %f1825;
	fma.rn.f32 	%f1846, %f1844, %f1834, %f1828;
	fma.rn.f32 	%f1847, %f1844, %f1835, %f1845;
	ld.shared.v4.f32 	{%f1848, %f1849, %f1850, %f1851}, [%r88+10448];
	fma.rn.f32 	%f1852, %f1848, %f1834, %f1832;
	fma.rn.f32 	%f1853, %f1848, %f1835, %f1846;
	fma.rn.f32 	%f1854, %f1848, %f1836, %f1847;
	fma.rn.f32 	%f1855, %f1849, %f1834, %f1833;
	fma.rn.f32 	%f1856, %f1849, %f1835, %f1852;
	fma.rn.f32 	%f1857, %f1849, %f1836, %f1853;
	fma.rn.f32 	%f1858, %f1850, %f1835, %f1855;
	fma.rn.f32 	%f1859, %f1850, %f1836, %f1856;
	fma.rn.f32 	%f1860, %f1851, %f1836, %f1858;
	ld.shared.v4.f32 	{%f1861, %f1862, %f1863, %f1864}, [%r88+10560];
	fma.rn.f32 	%f1865, %f1861, %f1837, %f1854;
	fma.rn.f32 	%f1866, %f1862, %f1837, %f1857;
	fma.rn.f32 	%f1867, %f1862, %f1838, %f1865;
	fma.rn.f32 	%f1868, %f1863, %f1837, %f1859;
	fma.rn.f32 	%f1869, %f1863, %f1838, %f1866;
	fma.rn.f32 	%f1870, %f1863, %f1839, %f1867;
	fma.rn.f32 	%f1871, %f1864, %f1837, %f1860;
	fma.rn.f32 	%f1872, %f1864, %f1838, %f1868;
	fma.rn.f32 	%f1873, %f1864, %f1839, %f1869;
	ld.shared.v2.f32 	{%f1874, %f1875}, [%r88+10576];
	fma.rn.f32 	%f1876, %f1874, %f1838, %f1871;
	fma.rn.f32 	%f1877, %f1874, %f1839, %f1872;
	fma.rn.f32 	%f1878, %f1875, %f1839, %f1876;
	ld.shared.v2.f32 	{%f1879, %f1880}, [%r88+10680];
	fma.rn.f32 	%f1881, %f1879, %f1840, %f1870;
	fma.rn.f32 	%f1882, %f1880, %f1840, %f1873;
	fma.rn.f32 	%f1883, %f1880, %f1841, %f1881;
	ld.shared.v4.f32 	{%f1884, %f1885, %f1886, %f1887}, [%r88+10688];
	fma.rn.f32 	%f1888, %f1884, %f1840, %f1877;
	fma.rn.f32 	%f1889, %f1884, %f1841, %f1882;
	fma.rn.f32 	%f1890, %f1884, %f1842, %f1883;
	fma.rn.f32 	%f1891, %f1885, %f1840, %f1878;
	fma.rn.f32 	%f1892, %f1885, %f1841, %f1888;
	fma.rn.f32 	%f1893, %f1885, %f1842, %f1889;
	fma.rn.f32 	%f1894, %f1886, %f1841, %f1891;
	fma.rn.f32 	%f1895, %f1886, %f1842, %f1892;
	fma.rn.f32 	%f1896, %f1887, %f1842, %f1894;
	add.s32 	%r273, %r85, 25920;
	mul.wide.u32 	%rd385, %r273, 4;
	add.s64 	%rd386, %rd9, %rd385;
	ld.global.nc.f32 	%f1897, [%rd386];
	ld.global.nc.f32 	%f1898, [%rd386+384];
	ld.global.nc.f32 	%f1899, [%rd386+768];
	ld.global.nc.f32 	%f1900, [%rd386+1152];
	ld.global.nc.f32 	%f1901, [%rd386+1536];
	ld.global.nc.f32 	%f1902, [%rd386+1920];
	add.s32 	%r274, %r85, 26496;
	mul.wide.u32 	%rd387, %r274, 4;
	add.s64 	%rd388, %rd9, %rd387;
	ld.global.nc.f32 	%f1903, [%rd388];
	add.s32 	%r275, %r85, 26592;
	mul.wide.u32 	%rd389, %r275, 4;
	add.s64 	%rd390, %rd9, %rd389;
	ld.global.nc.f32 	%f1904, [%rd390];
	add.s32 	%r276, %r85, 26688;
	mul.wide.u32 	%rd391, %r276, 4;
	add.s64 	%rd392, %rd9, %rd391;
	ld.global.nc.f32 	%f1905, [%rd392];
	ld.shared.v4.f32 	{%f1906, %f1907, %f1908, %f1909}, [%r88+10800];
	fma.rn.f32 	%f1910, %f1906, %f1897, %f1890;
	fma.rn.f32 	%f1911, %f1907, %f1897, %f1893;
	fma.rn.f32 	%f1912, %f1907, %f1898, %f1910;
	fma.rn.f32 	%f1913, %f1908, %f1897, %f1895;
	fma.rn.f32 	%f1914, %f1908, %f1898, %f1911;
	fma.rn.f32 	%f1915, %f1908, %f1899, %f1912;
	fma.rn.f32 	%f1916, %f1909, %f1897, %f1896;
	fma.rn.f32 	%f1917, %f1909, %f1898, %f1913;
	fma.rn.f32 	%f1918, %f1909, %f1899, %f1914;
	ld.shared.v2.f32 	{%f1919, %f1920}, [%r88+10816];
	fma.rn.f32 	%f1921, %f1919, %f1898, %f1916;
	fma.rn.f32 	%f1922, %f1919, %f1899, %f1917;
	fma.rn.f32 	%f1923, %f1920, %f1899, %f1921;
	ld.shared.v2.f32 	{%f1924, %f1925}, [%r88+10920];
	fma.rn.f32 	%f1926, %f1924, %f1900, %f1915;
	fma.rn.f32 	%f1927, %f1925, %f1900, %f1918;
	fma.rn.f32 	%f1928, %f1925, %f1901, %f1926;
	ld.shared.v4.f32 	{%f1929, %f1930, %f1931, %f1932}, [%r88+10928];
	fma.rn.f32 	%f1933, %f1929, %f1900, %f1922;
	fma.rn.f32 	%f1934, %f1929, %f1901, %f1927;
	fma.rn.f32 	%f1935, %f1929, %f1902, %f1928;
	fma.rn.f32 	%f1936, %f1930, %f1900, %f1923;
	fma.rn.f32 	%f1937, %f1930, %f1901, %f1933;
	fma.rn.f32 	%f1938, %f1930, %f1902, %f1934;
	fma.rn.f32 	%f1939, %f1931, %f1901, %f1936;
	fma.rn.f32 	%f1940, %f1931, %f1902, %f1937;
	fma.rn.f32 	%f1941, %f1932, %f1902, %f1939;
	ld.shared.v4.f32 	{%f1942, %f1943, %f1944, %f1945}, [%r88+11040];
	fma.rn.f32 	%f1946, %f1942, %f1903, %f1935;
	fma.rn.f32 	%f1947, %f1943, %f1903, %f1938;
	fma.rn.f32 	%f1948, %f1943, %f1904, %f1946;
	fma.rn.f32 	%f1949, %f1944, %f1903, %f1940;
	fma.rn.f32 	%f1950, %f1944, %f1904, %f1947;
	fma.rn.f32 	%f1951, %f1944, %f1905, %f1948;
	fma.rn.f32 	%f1952, %f1945, %f1903, %f1941;
	fma.rn.f32 	%f1953, %f1945, %f1904, %f1949;
	fma.rn.f32 	%f1954, %f1945, %f1905, %f1950;
	ld.shared.v2.f32 	{%f1955, %f1956}, [%r88+11056];
	fma.rn.f32 	%f1957, %f1955, %f1904, %f1952;
	fma.rn.f32 	%f1958, %f1955, %f1905, %f1953;
	fma.rn.f32 	%f1959, %f1956, %f1905, %f1957;
	add.s32 	%r277, %r85, 26784;
	mul.wide.u32 	%rd393, %r277, 4;
	add.s64 	%rd394, %rd9, %rd393;
	ld.global.nc.f32 	%f1960, [%rd394];
	ld.global.nc.f32 	%f1961, [%rd394+384];
	ld.global.nc.f32 	%f1962, [%rd394+768];
	ld.global.nc.f32 	%f1963, [%rd394+1152];
	ld.global.nc.f32 	%f1964, [%rd394+1536];
	ld.global.nc.f32 	%f1965, [%rd394+1920];
	add.s32 	%r278, %r85, 27360;
	mul.wide.u32 	%rd395, %r278, 4;
	add.s64 	%rd396, %rd9, %rd395;
	ld.global.nc.f32 	%f1966, [%rd396];
	add.s32 	%r279, %r85, 27456;
	mul.wide.u32 	%rd397, %r279, 4;
	add.s64 	%rd398, %rd9, %rd397;
	ld.global.nc.f32 	%f1967, [%rd398];
	add.s32 	%r280, %r85, 27552;
	mul.wide.u32 	%rd399, %r280, 4;
	add.s64 	%rd400, %rd9, %rd399;
	ld.global.nc.f32 	%f1968, [%rd400];
	ld.shared.v2.f32 	{%f1969, %f1970}, [%r88+11160];
	fma.rn.f32 	%f1971, %f1969, %f1960, %f1951;
	fma.rn.f32 	%f1972, %f1970, %f1960, %f1954;
	fma.rn.f32 	%f1973, %f1970, %f1961, %f1971;
	ld.shared.v4.f32 	{%f1974, %f1975, %f1976, %f1977}, [%r88+11168];
	fma.rn.f32 	%f1978, %f1974, %f1960, %f1958;
	fma.rn.f32 	%f1979, %f1974, %f1961, %f1972;
	fma.rn.f32 	%f1980, %f1974, %f1962, %f1973;
	fma.rn.f32 	%f1981, %f1975, %f1960, %f1959;
	fma.rn.f32 	%f1982, %f1975, %f1961, %f1978;
	fma.rn.f32 	%f1983, %f1975, %f1962, %f1979;
	fma.rn.f32 	%f1984, %f1976, %f1961, %f1981;
	fma.rn.f32 	%f1985, %f1976, %f1962, %f1982;
	fma.rn.f32 	%f1986, %f1977, %f1962, %f1984;
	ld.shared.v4.f32 	{%f1987, %f1988, %f1989, %f1990}, [%r88+11280];
	fma.rn.f32 	%f1991, %f1987, %f1963, %f1980;
	fma.rn.f32 	%f1992, %f1988, %f1963, %f1983;
	fma.rn.f32 	%f1993, %f1988, %f1964, %f1991;
	fma.rn.f32 	%f1994, %f1989, %f1963, %f1985;
	fma.rn.f32 	%f1995, %f1989, %f1964, %f1992;
	fma.rn.f32 	%f1996, %f1989, %f1965, %f1993;
	fma.rn.f32 	%f1997, %f1990, %f1963, %f1986;
	fma.rn.f32 	%f1998, %f1990, %f1964, %f1994;
	fma.rn.f32 	%f1999, %f1990, %f1965, %f1995;
	ld.shared.v2.f32 	{%f2000, %f2001}, [%r88+11296];
	fma.rn.f32 	%f2002, %f2000, %f1964, %f1997;
	fma.rn.f32 	%f2003, %f2000, %f1965, %f1998;
	fma.rn.f32 	%f2004, %f2001, %f1965, %f2002;
	ld.shared.v2.f32 	{%f2005, %f2006}, [%r88+11400];
	fma.rn.f32 	%f2007, %f2005, %f1966, %f1996;
	fma.rn.f32 	%f2008, %f2006, %f1966, %f1999;
	fma.rn.f32 	%f2009, %f2006, %f1967, %f2007;
	ld.shared.v4.f32 	{%f2010, %f2011, %f2012, %f2013}, [%r88+11408];
	fma.rn.f32 	%f2014, %f2010, %f1966, %f2003;
	fma.rn.f32 	%f2015, %f2010, %f1967, %f2008;
	fma.rn.f32 	%f1, %f2010, %f1968, %f2009;
	fma.rn.f32 	%f2016, %f2011, %f1966, %f2004;
	fma.rn.f32 	%f2017, %f2011, %f1967, %f2014;
	fma.rn.f32 	%f2, %f2011, %f1968, %f2015;
	fma.rn.f32 	%f2018, %f2012, %f1967, %f2016;
	fma.rn.f32 	%f3, %f2012, %f1968, %f2017;
	fma.rn.f32 	%f4, %f2013, %f1968, %f2018;
	setp.gt.u32 	%p12, %r3, 671;
	@%p12 bra 	$L__BB1_19;
	mul.lo.s32 	%r281, %r2, 28;
	mad.lo.s32 	%r282, %r5, 784, %r281;
	add.s32 	%r283, %r282, %r41;
	cvta.to.global.u64 	%rd401, %rd3;
	mul.wide.u32 	%rd402, %r283, 4;
	add.s64 	%rd403, %rd401, %rd402;
	atom.global.add.f32 	%f2019, [%rd403], %f1;
	atom.global.add.f32 	%f2020, [%rd403+4], %f2;
	atom.global.add.f32 	%f2021, [%rd403+8], %f3;
	atom.global.add.f32 	%f2022, [%rd403+12], %f4;
$L__BB1_19:
	ret;

}


// ===== COMPILED SASS (sm_100) =====

	.target	sm_100

	.elftype	@"ET_EXEC"


//--------------------- .note.nv.tkinfo           --------------------------
	.section	.note.nv.tkinfo,"",@"SHT_NOTE"
	.sectionflags	@"SHF_NOTE_NV_TKINFO"
	.tkinfo
        /*0018*/ 	.word	0x00000002
        /*0030*/ 	.string	""
        /*0030*/ 	.string	"ptxas"
        /*0030*/ 	.string	"Cuda compilation tools, release 13.0, V13.0.88"
        /*0030*/ 	.string	"Build cuda_13.0.r13.0/compiler.36424714_0"
        /*0030*/ 	.string	"-arch sm_100 -m 64 "



//--------------------- .note.nv.cuinfo           --------------------------
	.section	.note.nv.cuinfo,"",@"SHT_NOTE"
	.sectionflags	@"SHF_NOTE_NV_CUINFO"
        /*0018*/ 	.short	0x0002
        /*001a*/ 	.short	0x0064
        /*001c*/ 	.short	0x0082
	.zero		2


//--------------------- .nv.info                  --------------------------
	.section	.nv.info,"",@"SHT_CUDA_INFO"
	.align	4


	//----- nvinfo : EIATTR_REGCOUNT
	.align		4
        /*0000*/ 	.byte	0x04, 0x2f
        /*0002*/ 	.short	(.L_1 - .L_0)
	.align		4
.L_0:
        /*0004*/ 	.word	index@(default_function_kernel0)
        /*0008*/ 	.word	0x000000ff


	//----- nvinfo : EIATTR_FRAME_SIZE
	.align		4
.L_1:
        /*000c*/ 	.byte	0x04, 0x11
        /*000e*/ 	.short	(.L_3 - .L_2)
	.align		4
.L_2:
        /*0010*/ 	.word	index@(default_function_kernel0)
        /*0014*/ 	.word	0x00000160


	//----- nvinfo : EIATTR_REGCOUNT
	.align		4
.L_3:
        /*0018*/ 	.byte	0x04, 0x2f
        /*001a*/ 	.short	(.L_5 - .L_4)
	.align		4
.L_4:
        /*001c*/ 	.word	index@(_Z6conv2dPfPKfS_)
        /*0020*/ 	.word	0x00000027


	//----- nvinfo : EIATTR_FRAME_SIZE
	.align		4
.L_5:
        /*0024*/ 	.byte	0x04, 0x11
        /*0026*/ 	.short	(.L_7 - .L_6)
	.align		4
.L_6:
        /*0028*/ 	.word	index@($__internal_0_$__cuda_sm20_div_u16)
        /*002c*/ 	.word	0x00000000


	//----- nvinfo : EIATTR_FRAME_SIZE
	.align		4
.L_7:
        /*0030*/ 	.byte	0x04, 0x11
        /*0032*/ 	.short	(.L_9 - .L_8)
	.align		4
.L_8:
        /*0034*/ 	.word	index@(_Z6conv2dPfPKfS_)
        /*0038*/ 	.word	0x00000000


	//----- nvinfo : EIATTR_MIN_STACK_SIZE
	.align		4
.L_9:
        /*003c*/ 	.byte	0x04, 0x12
        /*003e*/ 	.short	(.L_11 - .L_10)
	.align		4
.L_10:
        /*0040*/ 	.word	index@(_Z6conv2dPfPKfS_)
        /*0044*/ 	.word	0x00000000


	//----- nvinfo : EIATTR_MIN_STACK_SIZE
	.align		4
.L_11:
        /*0048*/ 	.byte	0x04, 0x12
        /*004a*/ 	.short	(.L_13 - .L_12)
	.align		4
.L_12:
        /*004c*/ 	.word	index@(default_function_kernel0)
        /*0050*/ 	.word	0x00000160
.L_13:


//--------------------- .nv.compat                --------------------------
	.section	.nv.compat,"",@"SHT_CUDA_COMPAT_INFO"
	.align	4
        /*0000*/ 	.byte	0x02, 0x09, 0x00, 0x00, 0x02, 0x02, 0x01, 0x00, 0x02, 0x05, 0x05, 0x00, 0x03, 0x07, 0x01, 0x01
        /*0010*/ 	.byte	0x02, 0x03, 0x00, 0x00, 0x02, 0x06, 0x01, 0x00, 0x04, 0x0b, 0x08, 0x00, 0x01, 0x00, 0x00, 0x00
        /*0020*/ 	.byte	0x00, 0x00, 0x00, 0x00


//--------------------- .nv.info._Z6conv2dPfPKfS_ --------------------------
	.section	.nv.info._Z6conv2dPfPKfS_,"",@"SHT_CUDA_INFO"
	.sectionflags	@""
	.align	4


	//----- nvinfo : EIATTR_CUDA_API_VERSION
	.align		4
        /*0000*/ 	.byte	0x04, 0x37
        /*0002*/ 	.short	(.L_15 - .L_14)
.L_14:
        /*0004*/ 	.word	0x00000082


	//----- nvinfo : EIATTR_KPARAM_INFO
	.align		4
.L_15:
        /*0008*/ 	.byte	0x04, 0x17
        /*000a*/ 	.short	(.L_17 - .L_16)
.L_16:
        /*000c*/ 	.word	0x00000000
        /*0010*/ 	.short	0x0002
        /*0012*/ 	.short	0x0010
        /*0014*/ 	.byte	0x00, 0xf5, 0x21, 0x00


	//----- nvinfo : EIATTR_KPARAM_INFO
	.align		4
.L_17:
        /*0018*/ 	.byte	0x04, 0x17
        /*001a*/ 	.short	(.L_19 - .L_18)
.L_18:
        /*001c*/ 	.word	0x00000000
        /*0020*/ 	.short	0x0001
        /*0022*/ 	.short	0x0008
        /*0024*/ 	.byte	0x00, 0xf5, 0x21, 0x00


	//----- nvinfo : EIATTR_KPARAM_INFO
	.align		4
.L_19:
        /*0028*/ 	.byte	0x04, 0x17
        /*002a*/ 	.short	(.L_21 - .L_20)
.L_20:
        /*002c*/ 	.word	0x00000000
        /*0030*/ 	.short	0x0000
        /*0032*/ 	.short	0x0000
        /*0034*/ 	.byte	0x00, 0xf5, 0x21, 0x00


	//----- nvinfo : EIATTR_SPARSE_MMA_MASK
	.align		4
.L_21:
        /*0038*/ 	.byte	0x03, 0x50
        /*003a*/ 	.short	0x0000


	//----- nvinfo : EIATTR_MAXREG_COUNT
	.align		4
        /*003c*/ 	.byte	0x03, 0x1b
        /*003e*/ 	.short	0x00ff


	//----- nvinfo : EIATTR_NUM_BARRIERS
	.align		4
        /*0040*/ 	.byte	0x02, 0x4c
        /*0042*/ 	.byte	0x01
	.zero		1


	//----- nvinfo : EIATTR_MERCURY_ISA_VERSION
	.align		4
        /*0044*/ 	.byte	0x03, 0x5f
        /*0046*/ 	.short	0x0101


	//----- nvinfo : EIATTR_VRC_CTA_INIT_COUNT
	.align		4
        /*0048*/ 	.byte	0x02, 0x4a
	.zero		1
	.zero		1


	//----- nvinfo : EIATTR_EXIT_INSTR_OFFSETS
	.align		4
        /*004c*/ 	.byte	0x04, 0x1c
        /*004e*/ 	.short	(.L_23 - .L_22)


	//   ....[0]....
.L_22:
        /*0050*/ 	.word	0x000093c0


	//   ....[1]....
        /*0054*/ 	.word	0x000095b0


	//----- nvinfo : EIATTR_CRS_STACK_SIZE
	.align		4
.L_23:
        /*0058*/ 	.byte	0x04, 0x1e
        /*005a*/ 	.short	(.L_25 - .L_24)
.L_24:
        /*005c*/ 	.word	0x00000000


	//----- nvinfo : EIATTR_CBANK_PARAM_SIZE
	.align		4
.L_25:
        /*0060*/ 	.byte	0x03, 0x19
        /*0062*/ 	.short	0x0018


	//----- nvinfo : EIATTR_PARAM_CBANK
	.align		4
        /*0064*/ 	.byte	0x04, 0x0a
        /*0066*/ 	.short	(.L_27 - .L_26)
	.align		4
.L_26:
        /*0068*/ 	.word	index@(.nv.constant0._Z6conv2dPfPKfS_)
        /*006c*/ 	.short	0x0380
        /*006e*/ 	.short	0x0018


	//----- nvinfo : EIATTR_SW_WAR
	.align		4
.L_27:
        /*0070*/ 	.byte	0x04, 0x36
        /*0072*/ 	.short	(.L_29 - .L_28)
.L_28:
        /*0074*/ 	.word	0x00000008
.L_29:


//--------------------- .nv.info.default_function_kernel0 --------------------------
	.section	.nv.info.default_function_kernel0,"",@"SHT_CUDA_INFO"
	.sectionflags	@""
	.align	4


	//----- nvinfo : EIATTR_CUDA_API_VERSION
	.align		4
        /*0000*/ 	.byte	0x04, 0x37
        /*0002*/ 	.short	(.L_31 - .L_30)
.L_30:
        /*0004*/ 	.word	0x00000082


	//----- nvinfo : EIATTR_KPARAM_INFO
	.align		4
.L_31:
        /*0008*/ 	.byte	0x04, 0x17
        /*000a*/ 	.short	(.L_33 - .L_32)
.L_32:
        /*000c*/ 	.word	0x00000000
        /*0010*/ 	.short	0x0002
        /*0012*/ 	.short	0x0010
        /*0014*/ 	.byte	0x00, 0xf5, 0x21, 0x00


	//----- nvinfo : EIATTR_KPARAM_INFO
	.align		4
.L_33:
        /*0018*/ 	.byte	0x04, 0x17
        /*001a*/ 	.short	(.L_35 - .L_34)
.L_34:
        /*001c*/ 	.word	0x00000000
        /*0020*/ 	.short	0x0001
        /*0022*/ 	.short	0x0008
        /*0024*/ 	.byte	0x00, 0xf5, 0x21, 0x00


	//----- nvinfo : EIATTR_KPARAM_INFO
	.align		4
.L_35:
        /*0028*/ 	.byte	0x04, 0x17
        /*002a*/ 	.short	(.L_37 - .L_36)
.L_36:
        /*002c*/ 	.word	0x00000000
        /*0030*/ 	.short	0x0000
        /*0032*/ 	.short	0x0000
        /*0034*/ 	.byte	0x00, 0xf5, 0x21, 0x00


	//----- nvinfo : EIATTR_SPARSE_MMA_MASK
	.align		4
.L_37:
        /*0038*/ 	.byte	0x03, 0x50
        /*003a*/ 	.short	0x0000


	//----- nvinfo : EIATTR_MAXREG_COUNT
	.align		4
        /*003c*/ 	.byte	0x03, 0x1b
        /*003e*/ 	.short	0x00ff


	//----- nvinfo : EIATTR_NUM_BARRIERS
	.align		4
        /*0040*/ 	.byte	0x02, 0x4c
        /*0042*/ 	.byte	0x01
	.zero		1


	//----- nvinfo : EIATTR_ANNOTATIONS
	.align		4
        /*0044*/ 	.byte	0x04, 0x55
        /*0046*/ 	.short	(.L_39 - .L_38)


	//   ....[0]....
.L_38:
        /*0048*/ 	.word	0x00000001
        /*004c*/ 	.byte	0x20, 0x00, 0x00, 0x00, 0x01, 0x00, 0x00, 0x00, 0x60, 0x2b, 0x00, 0x00, 0x01, 0x00, 0x00, 0x00
        /* <DEDUP_REMOVED lines=88> */
        /*05dc*/ 	.byte	0x70, 0x15, 0x02, 0x00


	//----- nvinfo : EIATTR_MERCURY_ISA_VERSION
	.align		4
.L_39:
        /*05e0*/ 	.byte	0x03, 0x5f
        /*05e2*/ 	.short	0x0101


	//----- nvinfo : EIATTR_VRC_CTA_INIT_COUNT
	.align		4
        /*05e4*/ 	.byte	0x02, 0x4a
	.zero		1
	.zero		1


	//----- nvinfo : EIATTR_EXIT_INSTR_OFFSETS
	.align		4
        /*05e8*/ 	.byte	0x04, 0x1c
        /*05ea*/ 	.short	(.L_41 - .L_40)


	//   ....[0]....
.L_40:
        /*05ec*/ 	.word	0x000216f0


	//----- nvinfo : EIATTR_CRS_STACK_SIZE
	.align		4
.L_41:
        /*05f0*/ 	.byte	0x04, 0x1e
        /*05f2*/ 	.short	(.L_43 - .L_42)
.L_42:
        /*05f4*/ 	.word	0x00000000


	//----- nvinfo : EIATTR_CBANK_PARAM_SIZE
	.align		4
.L_43:
        /*05f8*/ 	.byte	0x03, 0x19
        /*05fa*/ 	.short	0x0018


	//----- nvinfo : EIATTR_PARAM_CBANK
	.align		4
        /*05fc*/ 	.byte	0x04, 0x0a
        /*05fe*/ 	.short	(.L_45 - .L_44)
	.align		4
.L_44:
        /*0600*/ 	.word	index@(.nv.constant0.default_function_kernel0)
        /*0604*/ 	.short	0x0380
        /*0606*/ 	.short	0x0018


	//----- nvinfo : EIATTR_SW_WAR
	.align		4
.L_45:
        /*0608*/ 	.byte	0x04, 0x36
        /*060a*/ 	.short	(.L_47 - .L_46)
.L_46:
        /*060c*/ 	.word	0x00000008
.L_47:


//--------------------- .nv.callgraph             --------------------------
	.section	.nv.callgraph,"",@"SHT_CUDA_CALLGRAPH"
	.align	4
	.sectionentsize	8
	.align		4
        /*0000*/ 	.word	0x00000000
	.align		4
        /*0004*/ 	.word	0xffffffff
	.align		4
        /*0008*/ 	.word	0x00000000
	.align		4
        /*000c*/ 	.word	0xfffffffe
	.align		4
        /*0010*/ 	.word	0x00000000
	.align		4
        /*0014*/ 	.word	0xfffffffd
	.align		4
        /*0018*/ 	.word	0x00000000
	.align		4
        /*001c*/ 	.word	0xfffffffc


//--------------------- .text._Z6conv2dPfPKfS_    --------------------------
	.section	.text._Z6conv2dPfPKfS_,"ax",@progbits
	.align	128
        .global         _Z6conv2dPfPKfS_
        .type           _Z6conv2dPfPKfS_,@function
        .size           _Z6conv2dPfPKfS_,(.L_x_113 - _Z6conv2dPfPKfS_)
        .other          _Z6conv2dPfPKfS_,@"STO_CUDA_ENTRY STV_DEFAULT"
_Z6conv2dPfPKfS_:
.text._Z6conv2dPfPKfS_:
[----:B------:R-:W-:Y:S01]  /*0000*/  LDC R1, c[0x0][0x37c] ;  /* 0x0000df00ff017b82 */ /* 0x000fe20000000800 */
[----:B------:R-:W0:Y:S07]  /*0010*/  S2R R3, SR_TID.X ;  /* 0x0000000000037919 */ /* 0x000e2e0000002100 */
[----:B------:R-:W1:Y:S01]  /*0020*/  LDC R8, c[0x0][0x360] ;  /* 0x0000d800ff087b82 */ /* 0x000e620000000800 */
[----:B------:R-:W-:Y:S01]  /*0030*/  MOV R13, 0x180 ;  /* 0x00000180000d7802 */ /* 0x000fe20000000f00 */
[----:B------:R-:W2:Y:S01]  /*0040*/  S2R R7, SR_CTAID.X ;  /* 0x0000000000077919 */ /* 0x000ea20000002500 */
[----:B-1----:R-:W-:-:S02]  /*0050*/  LOP3.LUT R9, R8, 0xffff, RZ, 0xc0, !PT ;  /* 0x0000ffff08097812 */ /* 0x002fc400078ec0ff */
[C---:B0-----:R-:W-:Y:S02]  /*0060*/  LOP3.LUT R0, R3.reuse, 0xffff, RZ, 0xc0, !PT ;  /* 0x0000ffff03007812 */ /* 0x041fe400078ec0ff */
[----:B------:R-:W-:Y:S01]  /*0070*/  IADD3 R5, PT, PT, R3, R8, RZ ;  /* 0x0000000803057210 */ /* 0x000fe20007ffe0ff */
[----:B--2---:R-:W-:-:S03]  /*0080*/  IMAD.HI.U32 R4, R7, -0x6db6db6d, RZ ;  /* 0x9249249307047827 */ /* 0x004fc600078e00ff */
[----:B------:R-:W-:Y:S01]  /*0090*/  IADD3 R5, PT, PT, RZ, -R5, RZ ;  /* 0x80000005ff057210 */ /* 0x000fe20007ffe0ff */
[----:B------:R-:W-:Y:S01]  /*00a0*/  IMAD R0, R0, 0x2ab, RZ ;  /* 0x000002ab00007824 */ /* 0x000fe200078e02ff */
[----:B------:R-:W-:Y:S02]  /*00b0*/  SHF.R.U32.HI R4, RZ, 0x4, R4 ;  /* 0x00000004ff047819 */ /* 0x000fe40000011604 */
[----:B------:R-:W-:Y:S02]  /*00c0*/  PRMT R6, R5, 0x7710, RZ ;  /* 0x0000771005067816 */ /* 0x000fe400000000ff */
[----:B------:R-:W-:Y:S01]  /*00d0*/  SHF.R.U32.HI R0, RZ, 0x10, R0 ;  /* 0x00000010ff007819 */ /* 0x000fe20000011600 */
[----:B------:R-:W-:Y:S01]  /*00e0*/  IMAD R5, R4, -0x1c, R7 ;  /* 0xffffffe404057824 */ /* 0x000fe200078e0207 */
[----:B------:R-:W-:Y:S02]  /*00f0*/  IADD3 R6, PT, PT, R6, 0xb3f, RZ ;  /* 0x00000b3f06067810 */ /* 0x000fe40007ffe0ff */
[----:B------:R-:W-:-:S02]  /*0100*/  PRMT R2, R0, 0x9910, RZ ;  /* 0x0000991000027816 */ /* 0x000fc400000000ff */
[----:B------:R-:W-:-:S03]  /*0110*/  LOP3.LUT R7, R6, 0xffff, RZ, 0xc0, !PT ;  /* 0x0000ffff06077812 */ /* 0x000fc600078ec0ff */
[----:B------:R-:W-:-:S05]  /*0120*/  IMAD R2, R2, 0x60, RZ ;  /* 0x0000006002027824 */ /* 0x000fca00078e02ff */
[----:B------:R-:W-:-:S04]  /*0130*/  IADD3 R2, PT, PT, RZ, -R2, RZ ;  /* 0x80000002ff027210 */ /* 0x000fc80007ffe0ff */
[----:B------:R-:W-:-:S04]  /*0140*/  PRMT R2, R2, 0x7710, RZ ;  /* 0x0000771002027816 */ /* 0x000fc800000000ff */
[----:B------:R-:W-:-:S04]  /*0150*/  IADD3 R2, PT, PT, R2, R3, RZ ;  /* 0x0000000302027210 */ /* 0x000fc80007ffe0ff */
[----:B------:R-:W-:-:S07]  /*0160*/  LOP3.LUT R6, R2, 0xffff, RZ, 0xc0, !PT ;  /* 0x0000ffff02067812 */ /* 0x000fce00078ec0ff */
[----:B------:R-:W-:Y:S05]  /*0170*/  CALL.REL.NOINC `($__internal_0_$__cuda_sm20_div_u16) ;  /* 0x0000009400107944 */ /* 0x000fea0003c00000 */
[C---:B------:R-:W-:Y:S01]  /*0180*/  LOP3.LUT R14, R9.reuse, 0x3, RZ, 0xc0, !PT ;  /* 0x00000003090e7812 */ /* 0x040fe200078ec0ff */
[----:B------:R-:W-:Y:S01]  /*0190*/  BSSY.RECONVERGENT B0, `(.L_x_0) ;  /* 0x0000012000007945 */ /* 0x000fe20003800200 */
[----:B------:R-:W-:Y:S02]  /*01a0*/  LOP3.LUT R7, R9, 0xffff, RZ, 0xc0, !PT ;  /* 0x0000ffff09077812 */ /* 0x000fe400078ec0ff */
[----:B------:R-:W-:Y:S02]  /*01b0*/  ISETP.NE.AND P0, PT, R14, 0x2, PT ;  /* 0x000000020e00780c */ /* 0x000fe40003f05270 */
[----:B------:R-:W-:Y:S02]  /*01c0*/  ISETP.GE.U32.AND P1, PT, R7, 0x2, PT ;  /* 0x000000020700780c */ /* 0x000fe40003f26070 */
[----:B------:R-:W-:-:S09]  /*01d0*/  MOV R7, R3 ;  /* 0x0000000300077202 */ /* 0x000fd20000000f00 */
[----:B------:R-:W-:Y:S05]  /*01e0*/  @!P0 BRA `(.L_x_1) ;  /* 0x0000000000308947 */ /* 0x000fea0003800000 */
[----:B------:R-:W0:Y:S01]  /*01f0*/  S2R R11, SR_CgaCtaId ;  /* 0x00000000000b7919 */ /* 0x000e220000008800 */
[----:B------:R-:W-:Y:S01]  /*0200*/  MOV R10, 0x400 ;  /* 0x00000400000a7802 */ /* 0x000fe20000000f00 */
[----:B------:R-:W-:Y:S01]  /*0210*/  HFMA2 R9, -RZ, RZ, 0, 0 ;  /* 0x00000000ff097431 */ /* 0x000fe200000001ff */
[----:B------:R-:W-:Y:S02]  /*0220*/  MOV R7, R3 ;  /* 0x0000000300077202 */ /* 0x000fe40000000f00 */
[----:B0-----:R-:W-:-:S07]  /*0230*/  LEA R10, R11, R10, 0x18 ;  /* 0x0000000a0b0a7211 */ /* 0x001fce00078ec0ff */
.L_x_2:
[----:B------:R-:W-:Y:S02]  /*0240*/  LEA R11, R7, R10, 0x2 ;  /* 0x0000000a070b7211 */ /* 0x000fe400078e10ff */
[----:B------:R-:W-:Y:S02]  /*0250*/  IADD3 R9, PT, PT, R9, 0x1, RZ ;  /* 0x0000000109097810 */ /* 0x000fe40007ffe0ff */
[----:B------:R-:W-:Y:S01]  /*0260*/  IADD3 R7, PT, PT, R8, R7, RZ ;  /* 0x0000000708077210 */ /* 0x000fe20007ffe0ff */
[----:B------:R0:W-:Y:S01]  /*0270*/  STS [R11], RZ ;  /* 0x000000ff0b007388 */ /* 0x0001e20000000800 */
[----:B------:R-:W-:-:S04]  /*0280*/  LOP3.LUT R12, R9, R14, RZ, 0x3c, !PT ;  /* 0x0000000e090c7212 */ /* 0x000fc800078e3cff */
[----:B------:R-:W-:-:S13]  /*0290*/  ISETP.NE.AND P0, PT, R12, 0x2, PT ;  /* 0x000000020c00780c */ /* 0x000fda0003f05270 */
[----:B0-----:R-:W-:Y:S05]  /*02a0*/  @P0 BRA `(.L_x_2) ;  /* 0xfffffffc00e40947 */ /* 0x001fea000383ffff */
.L_x_1:
[----:B------:R-:W-:Y:S05]  /*02b0*/  BSYNC.RECONVERGENT B0 ;  /* 0x0000000000007941 */ /* 0x000fea0003800200 */
.L_x_0:
[----:B------:R-:W-:Y:S04]  /*02c0*/  BSSY.RECONVERGENT B0, `(.L_x_3) ;  /* 0x0000011000007945 */ /* 0x000fe80003800200 */
[----:B------:R-:W-:Y:S05]  /*02d0*/  @!P1 BRA `(.L_x_4) ;  /* 0x00000000003c9947 */ /* 0x000fea0003800000 */
[----:B------:R-:W0:Y:S01]  /*02e0*/  S2UR UR5, SR_CgaCtaId ;  /* 0x00000000000579c3 */ /* 0x000e220000008800 */
[----:B------:R-:W-:Y:S02]  /*02f0*/  UMOV UR4, 0x400 ;  /* 0x0000040000047882 */ /* 0x000fe40000000000 */
[----:B0-----:R-:W-:-:S06]  /*0300*/  ULEA UR4, UR5, UR4, 0x18 ;  /* 0x0000000405047291 */ /* 0x001fcc000f8ec0ff */
[----:B------:R-:W-:-:S07]  /*0310*/  LEA R9, R7, UR4, 0x2 ;  /* 0x0000000407097c11 */ /* 0x000fce000f8e10ff */
.L_x_5:
[CC--:B-1----:R-:W-:Y:S01]  /*0320*/  LEA R10, R8.reuse, R9.reuse, 0x2 ;  /* 0x00000009080a7211 */ /* 0x0c2fe200078e10ff */
[C---:B------:R-:W-:Y:S01]  /*0330*/  IMAD R12, R8.reuse, 0xc, R9 ;  /* 0x0000000c080c7824 */ /* 0x040fe200078e0209 */
[C---:B------:R-:W-:Y:S01]  /*0340*/  LEA R11, R8.reuse, R9, 0x3 ;  /* 0x00000009080b7211 */ /* 0x040fe200078e18ff */
[----:B------:R0:W-:Y:S01]  /*0350*/  STS [R9], RZ ;  /* 0x000000ff09007388 */ /* 0x0001e20000000800 */
[----:B------:R-:W-:-:S03]  /*0360*/  LEA R7, R8, R7, 0x2 ;  /* 0x0000000708077211 */ /* 0x000fc600078e10ff */
[----:B------:R1:W-:Y:S01]  /*0370*/  STS [R10], RZ ;  /* 0x000000ff0a007388 */ /* 0x0003e20000000800 */
[----:B------:R-:W-:-:S03]  /*0380*/  ISETP.GE.U32.AND P0, PT, R7, 0xb40, PT ;  /* 0x00000b400700780c */ /* 0x000fc60003f06070 */
[----:B------:R1:W-:Y:S01]  /*0390*/  STS [R11], RZ ;  /* 0x000000ff0b007388 */ /* 0x0003e20000000800 */
[----:B0-----:R-:W-:-:S03]  /*03a0*/  LEA R9, R8, R9, 0x4 ;  /* 0x0000000908097211 */ /* 0x001fc600078e20ff */
[----:B------:R1:W-:Y:S06]  /*03b0*/  STS [R12], RZ ;  /* 0x000000ff0c007388 */ /* 0x0003ec0000000800 */
[----:B------:R-:W-:Y:S05]  /*03c0*/  @!P0 BRA `(.L_x_5) ;  /* 0xfffffffc00d48947 */ /* 0x000fea000383ffff */
.L_x_4:
[----:B------:R-:W-:Y:S05]  /*03d0*/  BSYNC.RECONVERGENT B0 ;  /* 0x0000000000007941 */ /* 0x000fea0003800200 */
.L_x_3:
[----:B------:R-:W-:Y:S01]  /*03e0*/  BAR.SYNC.DEFER_BLOCKING 0x0 ;  /* 0x0000000000007b1d */ /* 0x000fe20000010000 */
[C---:B------:R-:W-:Y:S02]  /*03f0*/  ISETP.NE.AND P0, PT, R5.reuse, RZ, PT ;  /* 0x000000ff0500720c */ /* 0x040fe40003f05270 */
[C---:B------:R-:W-:Y:S02]  /*0400*/  VIMNMX.U32 R7, PT, PT, R5.reuse, 0x1a, PT ;  /* 0x0000001a05077848 */ /* 0x040fe40003fe0000 */
[----:B------:R-:W-:Y:S01]  /*0410*/  VIMNMX.U32 R18, PT, PT, R5, 0x1, !PT ;  /* 0x0000000105127848 */ /* 0x000fe20007fe0000 */
[----:B------:R-:W0:Y:S01]  /*0420*/  LDCU.64 UR6, c[0x0][0x358] ;  /* 0x00006b00ff0677ac */ /* 0x000e220008000a00 */
[----:B------:R-:W-:Y:S02]  /*0430*/  IADD3 R8, PT, PT, R7, 0x2, RZ ;  /* 0x0000000207087810 */ /* 0x000fe40007ffe0ff */
[----:B------:R-:W-:-:S05]  /*0440*/  IADD3 R7, PT, PT, R18, -0x1, RZ ;  /* 0xffffffff12077810 */ /* 0x000fca0007ffe0ff */
[----:B------:R-:W-:Y:S05]  /*0450*/  @P0 BRA `(.L_x_6) ;  /* 0x0000000800380947 */ /* 0x000fea0003800000 */
[----:B------:R-:W-:Y:S01]  /*0460*/  HFMA2 R9, -RZ, RZ, 0, 1.6689300537109375e-06 ;  /* 0x0000001cff097431 */ /* 0x000fe200000001ff */
[----:B------:R-:W-:Y:S01]  /*0470*/  IADD3 R19, PT, PT, -R7, R8, RZ ;  /* 0x0000000807137210 */ /* 0x000fe20007ffe1ff */
[----:B------:R-:W-:Y:S01]  /*0480*/  BSSY.RECONVERGENT B1, `(.L_x_7) ;  /* 0x000008a000017945 */ /* 0x000fe20003800200 */
[----:B------:R-:W-:-:S03]  /*0490*/  MOV R7, R0 ;  /* 0x0000000000077202 */ /* 0x000fc60000000f00 */
[----:B------:R-:W-:Y:S02]  /*04a0*/  IMAD R19, R19, 0x1c, RZ ;  /* 0x0000001c13137824 */ /* 0x000fe400078e02ff */
[----:B------:R-:W-:-:S07]  /*04b0*/  IMAD R18, R18, R9, -0x1c ;  /* 0xffffffe412127424 */ /* 0x000fce00078e0209 */
.L_x_15:
[----:B------:R-:W-:Y:S01]  /*04c0*/  ISETP.GT.U32.AND P0, PT, R19, R6, PT ;  /* 0x000000061300720c */ /* 0x000fe20003f04070 */
[----:B------:R-:W-:-:S12]  /*04d0*/  BSSY.RECONVERGENT B0, `(.L_x_8) ;  /* 0x0000081000007945 */ /* 0x000fd80003800200 */
[----:B-12---:R-:W-:Y:S05]  /*04e0*/  @!P0 BRA `(.L_x_9) ;  /* 0x0000000400fc8947 */ /* 0x006fea0003800000 */
[----:B------:R-:W-:Y:S02]  /*04f0*/  ISETP.GE.U32.AND P2, PT, R6, R19, PT ;  /* 0x000000130600720c */ /* 0x000fe40003f46070 */
[----:B-1----:R-:W-:Y:S02]  /*0500*/  LEA R11, R4, R7, 0x5 ;  /* 0x00000007040b7211 */ /* 0x002fe400078e28ff */
[----:B------:R-:W-:-:S03]  /*0510*/  MOV R24, R6 ;  /* 0x0000000600187202 */ /* 0x000fc60000000f00 */
[----:B------:R-:W-:-:S06]  /*0520*/  IMAD R20, R11, 0x310, R18 ;  /* 0x000003100b147824 */ /* 0x000fcc00078e0212 */
[----:B------:R-:W1:Y:S01]  /*0530*/  @P2 LDC.64 R8, c[0x0][0x380] ;  /* 0x0000e000ff082b82 */ /* 0x000e620000000a00 */
[----:B------:R-:W-:-:S05]  /*0540*/  @P2 IADD3 R11, PT, PT, R20, R24, RZ ;  /* 0x00000018140b2210 */ /* 0x000fca0007ffe0ff */
[----:B-1----:R-:W-:-:S06]  /*0550*/  @P2 IMAD.WIDE.U32 R8, R11, 0x4, R8 ;  /* 0x000000040b082825 */ /* 0x002fcc00078e0008 */
[----:B0-----:R0:W2:Y:S01]  /*0560*/  @P2 LDG.E.CONSTANT R8, desc[UR6][R8.64] ;  /* 0x0000000608082981 */ /* 0x0010a2000c1e9900 */
[----:B------:R-:W-:Y:S01]  /*0570*/  @P2 SHF.R.U32.HI R10, RZ, 0x2, R24 ;  /* 0x00000002ff0a2819 */ /* 0x000fe20000011618 */
[----:B------:R-:W-:Y:S01]  /*0580*/  BSSY.RECONVERGENT B2, `(.L_x_10) ;  /* 0x0000044000027945 */ /* 0x000fe20003800200 */
[----:B------:R-:W-:Y:S01]  /*0590*/  @P2 MOV R13, 0x400 ;  /* 0x00000400000d2802 */ /* 0x000fe20000000f00 */
[----:B------:R-:W0:Y:S01]  /*05a0*/  @P2 S2R R14, SR_CgaCtaId ;  /* 0x00000000000e2919 */ /* 0x000e220000008800 */
[----:B------:R-:W-:Y:S01]  /*05b0*/  PLOP3.LUT P0, PT, P2, PT, PT, 0x8, 0x80 ;  /* 0x000000000080781c */ /* 0x000fe2000170e170 */
[----:B------:R-:W-:-:S04]  /*05c0*/  @P2 IMAD.HI.U32 R11, R10, 0x24924925, RZ ;  /* 0x249249250a0b2827 */ /* 0x000fc800078e00ff */
[----:B------:R-:W-:Y:S01]  /*05d0*/  @P2 IMAD R10, R11, -0x1c, R24 ;  /* 0xffffffe40b0a2824 */ /* 0x000fe200078e0218 */
[----:B------:R-:W-:-:S03]  /*05e0*/  @P2 IADD3 R24, PT, PT, R24, 0x60, RZ ;  /* 0x0000006018182810 */ /* 0x000fc60007ffe0ff */
[----:B------:R-:W-:Y:S01]  /*05f0*/  @P2 IMAD R12, R7, 0x5a, R10 ;  /* 0x0000005a070c2824 */ /* 0x000fe200078e020a */
[CC--:B------:R-:W-:Y:S02]  /*0600*/  ISETP.GT.U32.AND P1, PT, R19.reuse, R24.reuse, PT ;  /* 0x000000181300720c */ /* 0x0c0fe40003f24070 */
[----:B------:R-:W-:Y:S01]  /*0610*/  IADD3 R10, PT, PT, R19, -R24, RZ ;  /* 0x80000018130a7210 */ /* 0x000fe20007ffe0ff */
[----:B------:R-:W-:-:S03]  /*0620*/  @P2 IMAD R12, R11, 0x1e, R12 ;  /* 0x0000001e0b0c2824 */ /* 0x000fc600078e020c */
[----:B------:R-:W-:Y:S02]  /*0630*/  ISETP.LE.U32.OR P1, PT, R10, 0x120, !P1 ;  /* 0x000001200a00780c */ /* 0x000fe40004f23470 */
[----:B0-----:R-:W-:-:S04]  /*0640*/  @P2 LEA R9, R14, R13, 0x18 ;  /* 0x0000000d0e092211 */ /* 0x001fc800078ec0ff */
[----:B------:R-:W-:-:S05]  /*0650*/  @P2 LEA R9, R12, R9, 0x2 ;  /* 0x000000090c092211 */ /* 0x000fca00078e10ff */
[----:B--2---:R0:W-:Y:S02]  /*0660*/  @P2 STS [R9+0x7c], R8 ;  /* 0x00007c0809002388 */ /* 0x0041e40000000800 */
[----:B------:R-:W-:Y:S05]  /*0670*/  @P1 BRA `(.L_x_11) ;  /* 0x0000000000d01947 */ /* 0x000fea0003800000 */
[----:B------:R-:W1:Y:S01]  /*0680*/  S2R R11, SR_CgaCtaId ;  /* 0x00000000000b7919 */ /* 0x000e620000008800 */
[----:B0-----:R-:W0:Y:S01]  /*0690*/  LDC.64 R8, c[0x0][0x380] ;  /* 0x0000e000ff087b82 */ /* 0x001e220000000a00 */
[----:B------:R-:W-:Y:S02]  /*06a0*/  MOV R22, 0x400 ;  /* 0x0000040000167802 */ /* 0x000fe40000000f00 */
[----:B------:R-:W-:Y:S02]  /*06b0*/  PLOP3.LUT P0, PT, PT, PT, PT, 0x8, 0x80 ;  /* 0x000000000080781c */ /* 0x000fe40003f0e170 */
[----:B------:R-:W-:Y:S02]  /*06c0*/  IADD3 R21, PT, PT, R19, -0x120, RZ ;  /* 0xfffffee013157810 */ /* 0x000fe40007ffe0ff */
[----:B-1----:R-:W-:-:S09]  /*06d0*/  LEA R22, R11, R22, 0x18 ;  /* 0x000000160b167211 */ /* 0x002fd200078ec0ff */
.L_x_12:
[C---:B------:R-:W-:Y:S02]  /*06e0*/  IADD3 R25, PT, PT, R24.reuse, 0x60, RZ ;  /* 0x0000006018197810 */ /* 0x040fe40007ffe0ff */
[C---:B------:R-:W-:Y:S02]  /*06f0*/  IADD3 R23, PT, PT, R24.reuse, 0xc0, RZ ;  /* 0x000000c018177810 */ /* 0x040fe40007ffe0ff */
[----:B------:R-:W-:Y:S02]  /*0700*/  IADD3 R27, PT, PT, R24, 0x120, RZ ;  /* 0x00000120181b7810 */ /* 0x000fe40007ffe0ff */
[C---:B-1----:R-:W-:Y:S02]  /*0710*/  IADD3 R17, PT, PT, R20.reuse, R24, RZ ;  /* 0x0000001814117210 */ /* 0x042fe40007ffe0ff */
[C---:B------:R-:W-:Y:S02]  /*0720*/  IADD3 R11, PT, PT, R20.reuse, R25, RZ ;  /* 0x00000019140b7210 */ /* 0x040fe40007ffe0ff */
[C---:B------:R-:W-:Y:S01]  /*0730*/  IADD3 R13, PT, PT, R20.reuse, R23, RZ ;  /* 0x00000017140d7210 */ /* 0x040fe20007ffe0ff */
[----:B0-----:R-:W-:Y:S01]  /*0740*/  IMAD.WIDE.U32 R16, R17, 0x4, R8 ;  /* 0x0000000411107825 */ /* 0x001fe200078e0008 */
[----:B------:R-:W-:-:S03]  /*0750*/  IADD3 R15, PT, PT, R20, R27, RZ ;  /* 0x0000001b140f7210 */ /* 0x000fc60007ffe0ff */
[--C-:B------:R-:W-:Y:S02]  /*0760*/  IMAD.WIDE.U32 R10, R11, 0x4, R8.reuse ;  /* 0x000000040b0a7825 */ /* 0x100fe400078e0008 */
[----:B------:R0:W2:Y:S02]  /*0770*/  LDG.E.CONSTANT R16, desc[UR6][R16.64] ;  /* 0x0000000610107981 */ /* 0x0000a4000c1e9900 */
[--C-:B------:R-:W-:Y:S02]  /*0780*/  IMAD.WIDE.U32 R12, R13, 0x4, R8.reuse ;  /* 0x000000040d0c7825 */ /* 0x100fe400078e0008 */
[----:B------:R-:W3:Y:S02]  /*0790*/  LDG.E.CONSTANT R10, desc[UR6][R10.64] ;  /* 0x000000060a0a7981 */ /* 0x000ee4000c1e9900 */
[----:B------:R-:W-:Y:S02]  /*07a0*/  IMAD.WIDE.U32 R14, R15, 0x4, R8 ;  /* 0x000000040f0e7825 */ /* 0x000fe400078e0008 */
[----:B------:R1:W4:Y:S04]  /*07b0*/  LDG.E.CONSTANT R12, desc[UR6][R12.64] ;  /* 0x000000060c0c7981 */ /* 0x000328000c1e9900 */
[----:B------:R5:W4:Y:S01]  /*07c0*/  LDG.E.CONSTANT R14, desc[UR6][R14.64] ;  /* 0x000000060e0e7981 */ /* 0x000b22000c1e9900 */
[----:B------:R-:W-:-:S02]  /*07d0*/  SHF.R.U32.HI R28, RZ, 0x2, R25 ;  /* 0x00000002ff1c7819 */ /* 0x000fc40000011619 */
[----:B------:R-:W-:-:S03]  /*07e0*/  SHF.R.U32.HI R26, RZ, 0x2, R24 ;  /* 0x00000002ff1a7819 */ /* 0x000fc60000011618 */
[----:B------:R-:W-:-:S04]  /*07f0*/  IMAD.HI.U32 R28, R28, 0x24924925, RZ ;  /* 0x249249251c1c7827 */ /* 0x000fc800078e00ff */
[----:B------:R-:W-:-:S04]  /*0800*/  IMAD.HI.U32 R29, R26, 0x24924925, RZ ;  /* 0x249249251a1d7827 */ /* 0x000fc800078e00ff */
[C---:B------:R-:W-:Y:S02]  /*0810*/  IMAD R30, R28.reuse, -0x1c, R25 ;  /* 0xffffffe41c1e7824 */ /* 0x040fe400078e0219 */
[----:B------:R-:W-:Y:S02]  /*0820*/  IMAD R26, R29, -0x1c, R24 ;  /* 0xffffffe41d1a7824 */ /* 0x000fe400078e0218 */
[C---:B0-----:R-:W-:Y:S02]  /*0830*/  IMAD R17, R7.reuse, 0x5a, R30 ;  /* 0x0000005a07117824 */ /* 0x041fe400078e021e */
[----:B------:R-:W-:Y:S02]  /*0840*/  IMAD R26, R7, 0x5a, R26 ;  /* 0x0000005a071a7824 */ /* 0x000fe400078e021a */
[----:B-1----:R-:W-:Y:S01]  /*0850*/  IMAD R13, R28, 0x1e, R17 ;  /* 0x0000001e1c0d7824 */ /* 0x002fe200078e0211 */
[----:B------:R-:W-:Y:S01]  /*0860*/  SHF.R.U32.HI R28, RZ, 0x2, R23 ;  /* 0x00000002ff1c7819 */ /* 0x000fe20000011617 */
[----:B------:R-:W-:Y:S01]  /*0870*/  IMAD R11, R29, 0x1e, R26 ;  /* 0x0000001e1d0b7824 */ /* 0x000fe200078e021a */
[----:B------:R-:W-:-:S03]  /*0880*/  SHF.R.U32.HI R26, RZ, 0x2, R27 ;  /* 0x00000002ff1a7819 */ /* 0x000fc6000001161b */
[----:B------:R-:W-:-:S04]  /*0890*/  IMAD.HI.U32 R28, R28, 0x24924925, RZ ;  /* 0x249249251c1c7827 */ /* 0x000fc800078e00ff */
[----:B------:R-:W-:-:S04]  /*08a0*/  IMAD.HI.U32 R26, R26, 0x24924925, RZ ;  /* 0x249249251a1a7827 */ /* 0x000fc800078e00ff */
[----:B------:R-:W-:Y:S02]  /*08b0*/  IMAD R30, R28, -0x1c, R23 ;  /* 0xffffffe41c1e7824 */ /* 0x000fe400078e0217 */
[----:B------:R-:W-:Y:S02]  /*08c0*/  IMAD R32, R26, -0x1c, R27 ;  /* 0xffffffe41a207824 */ /* 0x000fe400078e021b */
[C---:B-----5:R-:W-:Y:S02]  /*08d0*/  IMAD R15, R7.reuse, 0x5a, R30 ;  /* 0x0000005a070f7824 */ /* 0x060fe400078e021e */
[----:B------:R-:W-:Y:S02]  /*08e0*/  IMAD R17, R7, 0x5a, R32 ;  /* 0x0000005a07117824 */ /* 0x000fe400078e0220 */
[----:B------:R-:W-:Y:S02]  /*08f0*/  IMAD R15, R28, 0x1e, R15 ;  /* 0x0000001e1c0f7824 */ /* 0x000fe400078e020f */
[----:B------:R-:W-:Y:S01]  /*0900*/  IMAD R17, R26, 0x1e, R17 ;  /* 0x0000001e1a117824 */ /* 0x000fe200078e0211 */
[----:B------:R-:W-:-:S02]  /*0910*/  LEA R11, R11, R22, 0x2 ;  /* 0x000000160b0b7211 */ /* 0x000fc400078e10ff */
[-C--:B------:R-:W-:Y:S02]  /*0920*/  LEA R13, R13, R22.reuse, 0x2 ;  /* 0x000000160d0d7211 */ /* 0x080fe400078e10ff */
[-C--:B------:R-:W-:Y:S02]  /*0930*/  LEA R15, R15, R22.reuse, 0x2 ;  /* 0x000000160f0f7211 */ /* 0x080fe400078e10ff */
[----:B------:R-:W-:Y:S02]  /*0940*/  LEA R17, R17, R22, 0x2 ;  /* 0x0000001611117211 */ /* 0x000fe400078e10ff */
[----:B------:R-:W-:-:S04]  /*0950*/  IADD3 R24, PT, PT, R24, 0x180, RZ ;  /* 0x0000018018187810 */ /* 0x000fc80007ffe0ff */
[----:B------:R-:W-:Y:S01]  /*0960*/  ISETP.GE.U32.AND P1, PT, R24, R21, PT ;  /* 0x000000151800720c */ /* 0x000fe20003f26070 */
[----:B--2---:R1:W-:Y:S04]  /*0970*/  STS [R11+0x7c], R16 ;  /* 0x00007c100b007388 */ /* 0x0043e80000000800 */
[----:B---3--:R1:W-:Y:S04]  /*0980*/  STS [R13+0x7c], R10 ;  /* 0x00007c0a0d007388 */ /* 0x0083e80000000800 */
[----:B----4-:R1:W-:Y:S04]  /*0990*/  STS [R15+0x7c], R12 ;  /* 0x00007c0c0f007388 */ /* 0x0103e80000000800 */
[----:B------:R1:W-:Y:S01]  /*09a0*/  STS [R17+0x7c], R14 ;  /* 0x00007c0e11007388 */ /* 0x0003e20000000800 */
[----:B------:R-:W-:Y:S05]  /*09b0*/  @!P1 BRA `(.L_x_12) ;  /* 0xfffffffc00489947 */ /* 0x000fea000383ffff */
.L_x_11:
[----:B------:R-:W-:Y:S05]  /*09c0*/  BSYNC.RECONVERGENT B2 ;  /* 0x0000000000027941 */ /* 0x000fea0003800200 */
.L_x_10:
[CC--:B------:R-:W-:Y:S01]  /*09d0*/  ISETP.GT.U32.AND P1, PT, R19.reuse, R24.reuse, PT ;  /* 0x000000181300720c */ /* 0x0c0fe20003f24070 */
[----:B------:R-:W-:Y:S01]  /*09e0*/  BSSY.RECONVERGENT B2, `(.L_x_13) ;  /* 0x000001f000027945 */ /* 0x000fe20003800200 */
[----:B0-----:R-:W-:-:S04]  /*09f0*/  IADD3 R8, PT, PT, R19, -R24, RZ ;  /* 0x8000001813087210 */ /* 0x001fc80007ffe0ff */
[----:B------:R-:W-:-:S13]  /*0a00*/  ISETP.LE.U32.OR P1, PT, R8, 0x60, !P1 ;  /* 0x000000600800780c */ /* 0x000fda0004f23470 */
[----:B------:R-:W-:Y:S05]  /*0a10*/  @P1 BRA `(.L_x_14) ;  /* 0x00000000006c1947 */ /* 0x000fea0003800000 */
[----:B-1----:R-:W0:Y:S01]  /*0a20*/  LDC.64 R10, c[0x0][0x380] ;  /* 0x0000e000ff0a7b82 */ /* 0x002e220000000a00 */
[----:B------:R-:W-:Y:S02]  /*0a30*/  IADD3 R15, PT, PT, R24, 0x60, RZ ;  /* 0x00000060180f7810 */ /* 0x000fe40007ffe0ff */
[C---:B------:R-:W-:Y:S02]  /*0a40*/  IADD3 R9, PT, PT, R20.reuse, R24, RZ ;  /* 0x0000001814097210 */ /* 0x040fe40007ffe0ff */
[----:B------:R-:W-:-:S03]  /*0a50*/  IADD3 R13, PT, PT, R20, R15, RZ ;  /* 0x0000000f140d7210 */ /* 0x000fc60007ffe0ff */
[----:B0-----:R-:W-:-:S04]  /*0a60*/  IMAD.WIDE.U32 R8, R9, 0x4, R10 ;  /* 0x0000000409087825 */ /* 0x001fc800078e000a */
[----:B------:R-:W-:Y:S02]  /*0a70*/  IMAD.WIDE.U32 R10, R13, 0x4, R10 ;  /* 0x000000040d0a7825 */ /* 0x000fe400078e000a */
[----:B------:R0:W2:Y:S04]  /*0a80*/  LDG.E.CONSTANT R8, desc[UR6][R8.64] ;  /* 0x0000000608087981 */ /* 0x0000a8000c1e9900 */
[----:B------:R1:W3:Y:S01]  /*0a90*/  LDG.E.CONSTANT R10, desc[UR6][R10.64] ;  /* 0x000000060a0a7981 */ /* 0x0002e2000c1e9900 */
[----:B------:R-:W4:Y:S01]  /*0aa0*/  S2UR UR5, SR_CgaCtaId ;  /* 0x00000000000579c3 */ /* 0x000f220000008800 */
[----:B------:R-:W-:Y:S01]  /*0ab0*/  SHF.R.U32.HI R13, RZ, 0x2, R24 ;  /* 0x00000002ff0d7819 */ /* 0x000fe20000011618 */
[----:B------:R-:W-:Y:S01]  /*0ac0*/  UMOV UR4, 0x400 ;  /* 0x0000040000047882 */ /* 0x000fe20000000000 */
[----:B------:R-:W-:-:S02]  /*0ad0*/  SHF.R.U32.HI R12, RZ, 0x2, R15 ;  /* 0x00000002ff0c7819 */ /* 0x000fc4000001160f */
[----:B------:R-:W-:Y:S01]  /*0ae0*/  PLOP3.LUT P0, PT, PT, PT, PT, 0x8, 0x80 ;  /* 0x000000000080781c */ /* 0x000fe20003f0e170 */
[----:B------:R-:W-:-:S04]  /*0af0*/  IMAD.HI.U32 R13, R13, 0x24924925, RZ ;  /* 0x249249250d0d7827 */ /* 0x000fc800078e00ff */
[----:B------:R-:W-:-:S04]  /*0b00*/  IMAD.HI.U32 R12, R12, 0x24924925, RZ ;  /* 0x249249250c0c7827 */ /* 0x000fc800078e00ff */
[----:B------:R-:W-:Y:S01]  /*0b10*/  IMAD R16, R13, -0x1c, R24 ;  /* 0xffffffe40d107824 */ /* 0x000fe200078e0218 */
[----:B------:R-:W-:Y:S01]  /*0b20*/  IADD3 R24, PT, PT, R24, 0xc0, RZ ;  /* 0x000000c018187810 */ /* 0x000fe20007ffe0ff */
[C---:B------:R-:W-:Y:S02]  /*0b30*/  IMAD R14, R12.reuse, -0x1c, R15 ;  /* 0xffffffe40c0e7824 */ /* 0x040fe400078e020f */
[C---:B------:R-:W-:Y:S02]  /*0b40*/  IMAD R16, R7.reuse, 0x5a, R16 ;  /* 0x0000005a07107824 */ /* 0x040fe400078e0210 */
[----:B0-----:R-:W-:Y:S02]  /*0b50*/  IMAD R9, R7, 0x5a, R14 ;  /* 0x0000005a07097824 */ /* 0x001fe400078e020e */
[----:B------:R-:W-:Y:S01]  /*0b60*/  IMAD R16, R13, 0x1e, R16 ;  /* 0x0000001e0d107824 */ /* 0x000fe200078e0210 */
[----:B----4-:R-:W-:Y:S01]  /*0b70*/  ULEA UR4, UR5, UR4, 0x18 ;  /* 0x0000000405047291 */ /* 0x010fe2000f8ec0ff */
[----:B------:R-:W-:-:S05]  /*0b80*/  IMAD R9, R12, 0x1e, R9 ;  /* 0x0000001e0c097824 */ /* 0x000fca00078e0209 */
[----:B-1----:R-:W-:Y:S02]  /*0b90*/  LEA R11, R16, UR4, 0x2 ;  /* 0x00000004100b7c11 */ /* 0x002fe4000f8e10ff */
[----:B------:R-:W-:-:S03]  /*0ba0*/  LEA R9, R9, UR4, 0x2 ;  /* 0x0000000409097c11 */ /* 0x000fc6000f8e10ff */
[----:B--2---:R0:W-:Y:S04]  /*0bb0*/  STS [R11+0x7c], R8 ;  /* 0x00007c080b007388 */ /* 0x0041e80000000800 */
[----:B---3--:R0:W-:Y:S02]  /*0bc0*/  STS [R9+0x7c], R10 ;  /* 0x00007c0a09007388 */ /* 0x0081e40000000800 */
.L_x_14:
[----:B------:R-:W-:Y:S05]  /*0bd0*/  BSYNC.RECONVERGENT B2 ;  /* 0x0000000000027941 */ /* 0x000fea0003800200 */
.L_x_13:
[----:B------:R-:W-:-:S13]  /*0be0*/  ISETP.LT.U32.OR P0, PT, R24, R19, P0 ;  /* 0x000000131800720c */ /* 0x000fda0000701470 */
[----:B------:R-:W-:Y:S05]  /*0bf0*/  @!P0 BRA `(.L_x_9) ;  /* 0x0000000000388947 */ /* 0x000fea0003800000 */
[----:B0-----:R-:W0:Y:S01]  /*0c00*/  LDC.64 R8, c[0x0][0x380] ;  /* 0x0000e000ff087b82 */ /* 0x001e220000000a00 */
[----:B-1----:R-:W-:-:S05]  /*0c10*/  IADD3 R11, PT, PT, R20, R24, RZ ;  /* 0x00000018140b7210 */ /* 0x002fca0007ffe0ff */
[----:B0-----:R-:W-:-:S06]  /*0c20*/  IMAD.WIDE.U32 R8, R11, 0x4, R8 ;  /* 0x000000040b087825 */ /* 0x001fcc00078e0008 */
[----:B------:R-:W2:Y:S01]  /*0c30*/  LDG.E.CONSTANT R8, desc[UR6][R8.64] ;  /* 0x0000000608087981 */ /* 0x000ea2000c1e9900 */
[----:B------:R-:W0:Y:S01]  /*0c40*/  S2UR UR5, SR_CgaCtaId ;  /* 0x00000000000579c3 */ /* 0x000e220000008800 */
[----:B------:R-:W-:Y:S01]  /*0c50*/  SHF.R.U32.HI R10, RZ, 0x2, R24 ;  /* 0x00000002ff0a7819 */ /* 0x000fe20000011618 */
[----:B------:R-:W-:-:S04]  /*0c60*/  UMOV UR4, 0x400 ;  /* 0x0000040000047882 */ /* 0x000fc80000000000 */
[----:B------:R-:W-:-:S04]  /*0c70*/  IMAD.HI.U32 R11, R10, 0x24924925, RZ ;  /* 0x249249250a0b7827 */ /* 0x000fc800078e00ff */
[----:B------:R-:W-:-:S04]  /*0c80*/  IMAD R10, R11, -0x1c, R24 ;  /* 0xffffffe40b0a7824 */ /* 0x000fc800078e0218 */
[----:B------:R-:W-:-:S04]  /*0c90*/  IMAD R10, R7, 0x5a, R10 ;  /* 0x0000005a070a7824 */ /* 0x000fc800078e020a */
[----:B------:R-:W-:Y:S01]  /*0ca0*/  IMAD R10, R11, 0x1e, R10 ;  /* 0x0000001e0b0a7824 */ /* 0x000fe200078e020a */
[----:B0-----:R-:W-:-:S06]  /*0cb0*/  ULEA UR4, UR5, UR4, 0x18 ;  /* 0x0000000405047291 */ /* 0x001fcc000f8ec0ff */
[----:B------:R-:W-:-:S05]  /*0cc0*/  LEA R11, R10, UR4, 0x2 ;  /* 0x000000040a0b7c11 */ /* 0x000fca000f8e10ff */
[----:B--2---:R2:W-:Y:S02]  /*0cd0*/  STS [R11+0x7c], R8 ;  /* 0x00007c080b007388 */ /* 0x0045e40000000800 */
.L_x_9:
[----:B0-----:R-:W-:Y:S05]  /*0ce0*/  BSYNC.RECONVERGENT B0 ;  /* 0x0000000000007941 */ /* 0x001fea0003800200 */
.L_x_8:
[C---:B------:R-:W-:Y:S02]  /*0cf0*/  ISETP.GE.U32.AND P0, PT, R7.reuse, 0x19, PT ;  /* 0x000000190700780c */ /* 0x040fe40003f06070 */
[----:B------:R-:W-:-:S11]  /*0d00*/  IADD3 R7, PT, PT, R7, 0x7, RZ ;  /* 0x0000000707077810 */ /* 0x000fd60007ffe0ff */
[----:B------:R-:W-:Y:S05]  /*0d10*/  @!P0 BRA `(.L_x_15) ;  /* 0xfffffff400e88947 */ /* 0x000fea000383ffff */
[----:B------:R-:W-:Y:S05]  /*0d20*/  BSYNC.RECONVERGENT B1 ;  /* 0x0000000000017941 */ /* 0x000fea0003800200 */
.L_x_7:
[----:B------:R-:W-:Y:S05]  /*0d30*/  BRA `(.L_x_16) ;  /* 0x0000000800347947 */ /* 0x000fea0003800000 */
.L_x_6:
[----:B------:R-:W-:Y:S01]  /*0d40*/  HFMA2 R9, -RZ, RZ, 0, 1.6689300537109375e-06 ;  /* 0x0000001cff097431 */ /* 0x000fe200000001ff */
[----:B------:R-:W-:Y:S01]  /*0d50*/  IADD3 R19, PT, PT, -R7, R8, RZ ;  /* 0x0000000807137210 */ /* 0x000fe20007ffe1ff */
[----:B------:R-:W-:Y:S01]  /*0d60*/  BSSY.RECONVERGENT B1, `(.L_x_16) ;  /* 0x000008a000017945 */ /* 0x000fe20003800200 */
[----:B------:R-:W-:-:S03]  /*0d70*/  MOV R7, R0 ;  /* 0x0000000000077202 */ /* 0x000fc60000000f00 */
[----:B------:R-:W-:Y:S02]  /*0d80*/  IMAD R19, R19, 0x1c, RZ ;  /* 0x0000001c13137824 */ /* 0x000fe400078e02ff */
[----:B------:R-:W-:-:S07]  /*0d90*/  IMAD R18, R18, R9, -0x1c ;  /* 0xffffffe412127424 */ /* 0x000fce00078e0209 */
.L_x_24:
        /* <DEDUP_REMOVED lines=34> */
.L_x_21:
        /* <DEDUP_REMOVED lines=46> */
.L_x_20:
[----:B------:R-:W-:Y:S05]  /*12a0*/  BSYNC.RECONVERGENT B2 ;  /* 0x0000000000027941 */ /* 0x000fea0003800200 */
.L_x_19:
        /* <DEDUP_REMOVED lines=32> */
.L_x_23:
[----:B------:R-:W-:Y:S05]  /*14b0*/  BSYNC.RECONVERGENT B2 ;  /* 0x0000000000027941 */ /* 0x000fea0003800200 */
.L_x_22:
        /* <DEDUP_REMOVED lines=16> */
.L_x_18:
[----:B0-----:R-:W-:Y:S05]  /*15c0*/  BSYNC.RECONVERGENT B0 ;  /* 0x0000000000007941 */ /* 0x001fea0003800200 */
.L_x_17:
[C---:B------:R-:W-:Y:S02]  /*15d0*/  ISETP.GE.U32.AND P0, PT, R7.reuse, 0x19, PT ;  /* 0x000000190700780c */ /* 0x040fe40003f06070 */
[----:B------:R-:W-:-:S11]  /*15e0*/  IADD3 R7, PT, PT, R7, 0x7, RZ ;  /* 0x0000000707077810 */ /* 0x000fd60007ffe0ff */
[----:B------:R-:W-:Y:S05]  /*15f0*/  @!P0 BRA `(.L_x_24) ;  /* 0xfffffff400e88947 */ /* 0x000fea000383ffff */
[----:B------:R-:W-:Y:S05]  /*1600*/  BSYNC.RECONVERGENT B1 ;  /* 0x0000000000017941 */ /* 0x000fea0003800200 */
.L_x_16:
[----:B-1----:R-:W0:Y:S01]  /*1610*/  LDC.64 R16, c[0x0][0x388] ;  /* 0x0000e200ff107b82 */ /* 0x002e220000000a00 */
[----:B------:R-:W-:-:S05]  /*1620*/  IMAD R27, R4, 0x6c00, RZ ;  /* 0x00006c00041b7824 */ /* 0x000fca00078e02ff */
[----:B------:R-:W-:-:S05]  /*1630*/  IADD3 R6, PT, PT, R6, R27, RZ ;  /* 0x0000001b06067210 */ /* 0x000fca0007ffe0ff */
[----:B0-----:R-:W-:-:S05]  /*1640*/  IMAD.WIDE.U32 R20, R6, 0x4, R16 ;  /* 0x0000000406147825 */ /* 0x001fca00078e0010 */
[----:B------:R-:W3:Y:S04]  /*1650*/  LDG.E.CONSTANT R25, desc[UR6][R20.64] ;  /* 0x0000000614197981 */ /* 0x000ee8000c1e9900 */
[----:B------:R-:W4:Y:S04]  /*1660*/  LDG.E.CONSTANT R28, desc[UR6][R20.64+0x180] ;  /* 0x00018006141c7981 */ /* 0x000f28000c1e9900 */
[----:B------:R-:W4:Y:S04]  /*1670*/  LDG.E.CONSTANT R24, desc[UR6][R20.64+0x300] ;  /* 0x0003000614187981 */ /* 0x000f28000c1e9900 */
[----:B------:R-:W4:Y:S04]  /*1680*/  LDG.E.CONSTANT R19, desc[UR6][R20.64+0x480] ;  /* 0x0004800614137981 */ /* 0x000f28000c1e9900 */
[----:B------:R-:W4:Y:S04]  /*1690*/  LDG.E.CONSTANT R7, desc[UR6][R20.64+0x600] ;  /* 0x0006000614077981 */ /* 0x000f28000c1e9900 */
[----:B------:R-:W4:Y:S01]  /*16a0*/  LDG.E.CONSTANT R23, desc[UR6][R20.64+0x780] ;  /* 0x0007800614177981 */ /* 0x000f22000c1e9900 */
[----:B------:R-:W0:Y:S01]  /*16b0*/  S2UR UR5, SR_CgaCtaId ;  /* 0x00000000000579c3 */ /* 0x000e220000008800 */
[----:B------:R-:W-:-:S02]  /*16c0*/  UMOV UR4, 0x400 ;  /* 0x0000040000047882 */ /* 0x000fc40000000000 */
[----:B------:R-:W4:Y:S04]  /*16d0*/  LDG.E.CONSTANT R18, desc[UR6][R20.64+0x900] ;  /* 0x0009000614127981 */ /* 0x000f28000c1e9900 */
[----:B------:R-:W4:Y:S04]  /*16e0*/  LDG.E.CONSTANT R22, desc[UR6][R20.64+0xa80] ;  /* 0x000a800614167981 */ /* 0x000f28000c1e9900 */
[----:B------:R1:W4:Y:S01]  /*16f0*/  LDG.E.CONSTANT R15, desc[UR6][R20.64+0xc00] ;  /* 0x000c0006140f7981 */ /* 0x000322000c1e9900 */
[----:B------:R-:W-:Y:S01]  /*1700*/  LOP3.LUT R2, R2, 0xffff, RZ, 0xc0, !PT ;  /* 0x0000ffff02027812 */ /* 0x000fe200078ec0ff */
[----:B------:R-:W-:Y:S03]  /*1710*/  BAR.SYNC.DEFER_BLOCKING 0x0 ;  /* 0x0000000000007b1d */ /* 0x000fe60000010000 */
[----:B------:R-:W-:-:S04]  /*1720*/  IADD3 R27, P0, PT, R2, R27, RZ ;  /* 0x0000001b021b7210 */ /* 0x000fc80007f1e0ff */
[----:B------:R-:W-:Y:S01]  /*1730*/  IADD3.X R14, PT, PT, RZ, RZ, RZ, P0, !PT ;  /* 0x000000ffff0e7210 */ /* 0x000fe200007fe4ff */
[----:B0-----:R-:W-:-:S06]  /*1740*/  ULEA UR4, UR5, UR4, 0x18 ;  /* 0x0000000405047291 */ /* 0x001fcc000f8ec0ff */
[----:B------:R-:W-:-:S05]  /*1750*/  LEA R4, R0, UR4, 0x4 ;  /* 0x0000000400047c11 */ /* 0x000fca000f8e20ff */
[----:B------:R-:W0:Y:S01]  /*1760*/  LDCU.64 UR4, c[0x0][0x388] ;  /* 0x00007100ff0477ac */ /* 0x000e220008000a00 */
[----:B--2---:R-:W3:Y:S01]  /*1770*/  LDS.128 R8, [R4] ;  /* 0x0000000004087984 */ /* 0x004ee20000000c00 */
[----:B-1----:R-:W-:-:S03]  /*1780*/  IADD3 R21, PT, PT, R6, 0x3c0, RZ ;  /* 0x000003c006157810 */ /* 0x002fc60007ffe0ff */
[----:B------:R-:W1:Y:S02]  /*1790*/  LDS.64 R12, [R4+0x10] ;  /* 0x00001000040c7984 */ /* 0x000e640000000a00 */
[----:B------:R-:W-:-:S06]  /*17a0*/  IMAD.WIDE.U32 R20, R21, 0x4, R16 ;  /* 0x0000000415147825 */ /* 0x000fcc00078e0010 */
[----:B------:R-:W2:Y:S01]  /*17b0*/  LDG.E.CONSTANT R20, desc[UR6][R20.64] ;  /* 0x0000000614147981 */ /* 0x000ea2000c1e9900 */
[----:B0-----:R-:W-:-:S04]  /*17c0*/  LEA R26, P0, R27, UR4, 0x2 ;  /* 0x000000041b1a7c11 */ /* 0x001fc8000f8010ff */
[----:B------:R-:W-:-:S05]  /*17d0*/  LEA.HI.X R27, R27, UR5, R14, 0x2, P0 ;  /* 0x000000051b1b7c11 */ /* 0x000fca00080f140e */
[----:B------:R1:W2:Y:S01]  /*17e0*/  LDG.E.CONSTANT R14, desc[UR6][R26.64+0xd80] ;  /* 0x000d80061a0e7981 */ /* 0x0002a2000c1e9900 */
[----:B---3--:R-:W-:-:S04]  /*17f0*/  FFMA R29, R25, R8, RZ ;  /* 0x00000008191d7223 */ /* 0x008fc800000000ff */
[-C--:B----4-:R-:W-:Y:S01]  /*1800*/  FFMA R29, R28, R9.reuse, R29 ;  /* 0x000000091c1d7223 */ /* 0x090fe2000000001d */
[----:B------:R-:W-:-:S04]  /*1810*/  FFMA R9, R25, R9, RZ ;  /* 0x0000000919097223 */ /* 0x000fc800000000ff */
[-C--:B------:R-:W-:Y:S01]  /*1820*/  FFMA R31, R28, R10.reuse, R9 ;  /* 0x0000000a1c1f7223 */ /* 0x080fe20000000009 */
[CC--:B------:R-:W-:Y:S01]  /*1830*/  FFMA R9, R25.reuse, R10.reuse, RZ ;  /* 0x0000000a19097223 */ /* 0x0c0fe200000000ff */
[----:B------:R-:W-:Y:S01]  /*1840*/  FFMA R30, R24, R10, R29 ;  /* 0x0000000a181e7223 */ /* 0x000fe2000000001d */
[-C--:B------:R-:W-:Y:S02]  /*1850*/  FFMA R29, R25, R11.reuse, RZ ;  /* 0x0000000b191d7223 */ /* 0x080fe400000000ff */
[CC--:B------:R-:W-:Y:S02]  /*1860*/  FFMA R25, R28.reuse, R11.reuse, R9 ;  /* 0x0000000b1c197223 */ /* 0x0c0fe40000000009 */
[----:B------:R-:W0:Y:S01]  /*1870*/  LDS.64 R8, [R4+0x78] ;  /* 0x0000780004087984 */ /* 0x000e220000000a00 */
[-C--:B-1----:R-:W-:Y:S01]  /*1880*/  FFMA R26, R28, R12.reuse, R29 ;  /* 0x0000000c1c1a7223 */ /* 0x082fe2000000001d */
[----:B------:R-:W-:Y:S01]  /*1890*/  IADD3 R29, PT, PT, R6, 0x420, RZ ;  /* 0x00000420061d7810 */ /* 0x000fe20007ffe0ff */
[C---:B------:R-:W-:Y:S01]  /*18a0*/  FFMA R10, R24.reuse, R11, R31 ;  /* 0x0000000b180a7223 */ /* 0x040fe2000000001f */
[C---:B------:R-:W-:Y:S01]  /*18b0*/  FFMA R25, R24.reuse, R12, R25 ;  /* 0x0000000c18197223 */ /* 0x040fe20000000019 */
[----:B------:R-:W-:-:S02]  /*18c0*/  FFMA R26, R24, R13, R26 ;  /* 0x0000000d181a7223 */ /* 0x000fc4000000001a */
[----:B------:R-:W-:-:S05]  /*18d0*/  IMAD.WIDE.U32 R28, R29, 0x4, R16 ;  /* 0x000000041d1c7825 */ /* 0x000fca00078e0010 */
[----:B------:R1:W3:Y:S01]  /*18e0*/  LDG.E.CONSTANT R21, desc[UR6][R28.64] ;  /* 0x000000061c157981 */ /* 0x0002e2000c1e9900 */
[C---:B0-----:R-:W-:Y:S01]  /*18f0*/  FFMA R8, R19.reuse, R8, R30 ;  /* 0x0000000813087223 */ /* 0x041fe2000000001e */
[----:B------:R-:W-:-:S03]  /*1900*/  FFMA R24, R19, R9, R10 ;  /* 0x0000000913187223 */ /* 0x000fc6000000000a */
[----:B------:R-:W-:Y:S02]  /*1910*/  FFMA R12, R7, R9, R8 ;  /* 0x00000009070c7223 */ /* 0x000fe40000000008 */
[----:B------:R-:W0:Y:S01]  /*1920*/  LDS.128 R8, [R4+0x80] ;  /* 0x0000800004087984 */ /* 0x000e220000000c00 */
[----:B------:R-:W-:Y:S01]  /*1930*/  IADD3 R31, PT, PT, R6, 0x480, RZ ;  /* 0x00000480061f7810 */ /* 0x000fe20007ffe0ff */
[C---:B0-----:R-:W-:Y:S01]  /*1940*/  FFMA R30, R19.reuse, R8, R25 ;  /* 0x00000008131e7223 */ /* 0x041fe20000000019 */
[----:B------:R-:W-:-:S03]  /*1950*/  FFMA R19, R19, R9, R26 ;  /* 0x0000000913137223 */ /* 0x000fc6000000001a */
[----:B------:R-:W-:Y:S01]  /*1960*/  FFMA R27, R7, R9, R30 ;  /* 0x00000009071b7223 */ /* 0x000fe2000000001e */
[----:B------:R-:W-:-:S04]  /*1970*/  IMAD.WIDE.U32 R30, R31, 0x4, R16 ;  /* 0x000000041f1e7825 */ /* 0x000fc800078e0010 */
[C---:B------:R-:W-:Y:S01]  /*1980*/  FFMA R24, R7.reuse, R8, R24 ;  /* 0x0000000807187223 */ /* 0x040fe20000000018 */
[----:B------:R-:W-:Y:S02]  /*1990*/  FFMA R26, R7, R10, R19 ;  /* 0x0000000a071a7223 */ /* 0x000fe40000000013 */
[----:B------:R0:W4:Y:S01]  /*19a0*/  LDG.E.CONSTANT R7, desc[UR6][R30.64] ;  /* 0x000000061e077981 */ /* 0x000122000c1e9900 */
[C---:B-1----:R-:W-:Y:S01]  /*19b0*/  IADD3 R29, PT, PT, R6.reuse, 0x4e0, RZ ;  /* 0x000004e0061d7810 */ /* 0x042fe20007ffe0ff */
[C---:B------:R-:W-:Y:S01]  /*19c0*/  FFMA R25, R23.reuse, R8, R12 ;  /* 0x0000000817197223 */ /* 0x040fe2000000000c */
[C---:B------:R-:W-:Y:S01]  /*19d0*/  IADD3 R13, PT, PT, R6.reuse, 0x540, RZ ;  /* 0x00000540060d7810 */ /* 0x040fe20007ffe0ff */
[C---:B------:R-:W-:Y:S01]  /*19e0*/  FFMA R24, R23.reuse, R9, R24 ;  /* 0x0000000917187223 */ /* 0x040fe20000000018 */
[C---:B------:R-:W-:Y:S01]  /*19f0*/  FFMA R27, R23.reuse, R10, R27 ;  /* 0x0000000a171b7223 */ /* 0x040fe2000000001b */
[----:B------:R-:W-:Y:S01]  /*1a00*/  FFMA R26, R23, R11, R26 ;  /* 0x0000000b171a7223 */ /* 0x000fe2000000001a */
[--C-:B------:R-:W-:Y:S01]  /*1a10*/  IMAD.WIDE.U32 R28, R29, 0x4, R16.reuse ;  /* 0x000000041d1c7825 */ /* 0x100fe200078e0010 */
[----:B------:R-:W1:Y:S03]  /*1a20*/  LDS.128 R8, [R4+0xf0] ;  /* 0x0000f00004087984 */ /* 0x000e660000000c00 */
[----:B------:R-:W-:Y:S01]  /*1a30*/  IMAD.WIDE.U32 R12, R13, 0x4, R16 ;  /* 0x000000040d0c7825 */ /* 0x000fe200078e0010 */
[----:B------:R2:W4:Y:S05]  /*1a40*/  LDG.E.CONSTANT R19, desc[UR6][R28.64] ;  /* 0x000000061c137981 */ /* 0x00052a000c1e9900 */
[----:B------:R-:W4:Y:S01]  /*1a50*/  LDG.E.CONSTANT R12, desc[UR6][R12.64] ;  /* 0x000000060c0c7981 */ /* 0x000f22000c1e9900 */
[----:B0-----:R-:W-:-:S05]  /*1a60*/  IADD3 R31, PT, PT, R6, 0x5a0, RZ ;  /* 0x000005a0061f7810 */ /* 0x001fca0007ffe0ff */
[----:B------:R-:W-:-:S05]  /*1a70*/  IMAD.WIDE.U32 R30, R31, 0x4, R16 ;  /* 0x000000041f1e7825 */ /* 0x000fca00078e0010 */
[----:B------:R0:W4:Y:S01]  /*1a80*/  LDG.E.CONSTANT R13, desc[UR6][R30.64] ;  /* 0x000000061e0d7981 */ /* 0x000122000c1e9900 */
[C---:B-1----:R-:W-:Y:S01]  /*1a90*/  FFMA R25, R18.reuse, R8, R25 ;  /* 0x0000000812197223 */ /* 0x042fe20000000019 */
[----:B------:R-:W-:-:S03]  /*1aa0*/  FFMA R23, R18, R9, R24 ;  /* 0x0000000912177223 */ /* 0x000fc60000000018 */
[----:B------:R-:W-:Y:S01]  /*1ab0*/  FFMA R8, R22, R9, R25 ;  /* 0x0000000916087223 */ /* 0x000fe20000000019 */
[----:B------:R-:W-:Y:S01]  /*1ac0*/  IADD3 R25, PT, PT, R6, 0x600, RZ ;  /* 0x0000060006197810 */ /* 0x000fe20007ffe0ff */
[C---:B--2---:R-:W-:Y:S01]  /*1ad0*/  FFMA R29, R18.reuse, R11, R26 ;  /* 0x0000000b121d7223 */ /* 0x044fe2000000001a */
[-C--:B------:R-:W-:Y:S01]  /*1ae0*/  FFMA R27, R18, R10.reuse, R27 ;  /* 0x0000000a121b7223 */ /* 0x080fe2000000001b */
[----:B------:R-:W-:Y:S02]  /*1af0*/  FFMA R26, R22, R10, R23 ;  /* 0x0000000a161a7223 */ /* 0x000fe40000000017 */
[----:B------:R-:W-:-:S04]  /*1b00*/  IMAD.WIDE.U32 R24, R25, 0x4, R16 ;  /* 0x0000000419187825 */ /* 0x000fc800078e0010 */
[C---:B------:R-:W-:Y:S01]  /*1b10*/  FFMA R23, R15.reuse, R10, R8 ;  /* 0x0000000a0f177223 */ /* 0x040fe20000000008 */
[CC--:B------:R-:W-:Y:S01]  /*1b20*/  FFMA R27, R22.reuse, R11.reuse, R27 ;  /* 0x0000000b161b7223 */ /* 0x0c0fe2000000001b */
[C---:B------:R-:W-:Y:S01]  /*1b30*/  FFMA R28, R15.reuse, R11, R26 ;  /* 0x0000000b0f1c7223 */ /* 0x040fe2000000001a */
[----:B------:R-:W1:Y:S04]  /*1b40*/  LDS.64 R8, [R4+0x100] ;  /* 0x0001000004087984 */ /* 0x000e680000000a00 */
[----:B------:R-:W2:Y:S04]  /*1b50*/  LDS.64 R10, [R4+0x168] ;  /* 0x00016800040a7984 */ /* 0x000ea80000000a00 */
[----:B------:R0:W4:Y:S01]  /*1b60*/  LDG.E.CONSTANT R18, desc[UR6][R24.64] ;  /* 0x0000000618127981 */ /* 0x000122000c1e9900 */
[----:B-1----:R-:W-:Y:S01]  /*1b70*/  FFMA R26, R22, R8, R29 ;  /* 0x00000008161a7223 */ /* 0x002fe2000000001d */
[----:B--2---:R-:W-:Y:S01]  /*1b80*/  FFMA R33, R14, R10, R23 ;  /* 0x0000000a0e217223 */ /* 0x004fe20000000017 */
[----:B------:R-:W-:-:S02]  /*1b90*/  FFMA R27, R15, R8, R27 ;  /* 0x000000080f1b7223 */ /* 0x000fc4000000001b */
[----:B------:R-:W-:Y:S01]  /*1ba0*/  FFMA R26, R15, R9, R26 ;  /* 0x000000090f1a7223 */ /* 0x000fe2000000001a */
[-C--:B------:R-:W-:Y:S01]  /*1bb0*/  FFMA R23, R14, R11.reuse, R28 ;  /* 0x0000000b0e177223 */ /* 0x080fe2000000001c */
[----:B------:R-:W-:Y:S01]  /*1bc0*/  FFMA R22, R20, R11, R33 ;  /* 0x0000000b14167223 */ /* 0x000fe20000000021 */
[----:B------:R-:W-:Y:S01]  /*1bd0*/  IADD3 R29, PT, PT, R6, 0x660, RZ ;  /* 0x00000660061d7810 */ /* 0x000fe20007ffe0ff */
[----:B------:R-:W1:Y:S04]  /*1be0*/  LDS.128 R8, [R4+0x170] ;  /* 0x0001700004087984 */ /* 0x000e680000000c00 */
[----:B0-----:R-:W-:-:S05]  /*1bf0*/  IMAD.WIDE.U32 R30, R29, 0x4, R16 ;  /* 0x000000041d1e7825 */ /* 0x001fca00078e0010 */
[----:B------:R0:W2:Y:S01]  /*1c00*/  LDG.E.CONSTANT R15, desc[UR6][R30.64] ;  /* 0x000000061e0f7981 */ /* 0x0000a2000c1e9900 */
[----:B------:R-:W-:-:S05]  /*1c10*/  IADD3 R33, PT, PT, R6, 0x6c0, RZ ;  /* 0x000006c006217810 */ /* 0x000fca0007ffe0ff */
[----:B------:R-:W-:-:S04]  /*1c20*/  IMAD.WIDE.U32 R32, R33, 0x4, R16 ;  /* 0x0000000421207825 */ /* 0x000fc800078e0010 */
[CC--:B-1----:R-:W-:Y:S01]  /*1c30*/  FFMA R25, R14.reuse, R8.reuse, R27 ;  /* 0x000000080e197223 */ /* 0x0c2fe2000000001b */
[----:B------:R-:W-:Y:S01]  /*1c40*/  FFMA R27, R14, R9, R26 ;  /* 0x000000090e1b7223 */ /* 0x000fe2000000001a */
[----:B------:R-:W-:Y:S01]  /*1c50*/  FFMA R26, R20, R8, R23 ;  /* 0x00000008141a7223 */ /* 0x000fe20000000017 */
[C---:B------:R-:W-:Y:S01]  /*1c60*/  IADD3 R23, PT, PT, R6.reuse, 0x720, RZ ;  /* 0x0000072006177810 */ /* 0x040fe20007ffe0ff */
[----:B------:R-:W2:Y:S04]  /*1c70*/  LDG.E.CONSTANT R14, desc[UR6][R32.64] ;  /* 0x00000006200e7981 */ /* 0x000ea8000c1e9900 */
[----:B0-----:R-:W-:Y:S01]  /*1c80*/  IMAD.WIDE.U32 R30, R23, 0x4, R16 ;  /* 0x00000004171e7825 */ /* 0x001fe200078e0010 */
[----:B------:R-:W-:-:S03]  /*1c90*/  IADD3 R23, PT, PT, R6, 0x780, RZ ;  /* 0x0000078006177810 */ /* 0x000fc60007ffe0ff */
[C---:B------:R-:W-:Y:S01]  /*1ca0*/  FFMA R25, R20.reuse, R9, R25 ;  /* 0x0000000914197223 */ /* 0x040fe20000000019 */
[----:B------:R-:W-:Y:S02]  /*1cb0*/  FFMA R28, R20, R10, R27 ;  /* 0x0000000a141c7223 */ /* 0x000fe4000000001b */
[----:B------:R0:W2:Y:S01]  /*1cc0*/  LDG.E.CONSTANT R20, desc[UR6][R30.64] ;  /* 0x000000061e147981 */ /* 0x0000a2000c1e9900 */
[----:B------:R-:W-:Y:S01]  /*1cd0*/  IADD3 R29, PT, PT, R6, 0x7e0, RZ ;  /* 0x000007e0061d7810 */ /* 0x000fe20007ffe0ff */
[----:B---3--:R-:W-:Y:S01]  /*1ce0*/  FFMA R24, R21, R8, R22 ;  /* 0x0000000815187223 */ /* 0x008fe20000000016 */
[----:B------:R-:W-:-:S04]  /*1cf0*/  IMAD.WIDE.U32 R22, R23, 0x4, R16 ;  /* 0x0000000417167825 */ /* 0x000fc800078e0010 */
[C---:B------:R-:W-:Y:S01]  /*1d00*/  FFMA R26, R21.reuse, R9, R26 ;  /* 0x00000009151a7223 */ /* 0x040fe2000000001a */
[C---:B------:R-:W-:Y:S01]  /*1d10*/  FFMA R25, R21.reuse, R10, R25 ;  /* 0x0000000a15197223 */ /* 0x040fe20000000019 */
[----:B------:R-:W-:Y:S02]  /*1d20*/  FFMA R28, R21, R11, R28 ;  /* 0x0000000b151c7223 */ /* 0x000fe4000000001c */
[----:B------:R-:W4:Y:S04]  /*1d30*/  LDS.128 R8, [R4+0x1e0] ;  /* 0x0001e00004087984 */ /* 0x000f280000000c00 */
[----:B------:R1:W3:Y:S01]  /*1d40*/  LDG.E.CONSTANT R22, desc[UR6][R22.64] ;  /* 0x0000000616167981 */ /* 0x0002e2000c1e9900 */
[----:B0-----:R-:W-:-:S04]  /*1d50*/  IMAD.WIDE.U32 R30, R29, 0x4, R16 ;  /* 0x000000041d1e7825 */ /* 0x001fc800078e0010 */
[C---:B----4-:R-:W-:Y:S01]  /*1d60*/  FFMA R27, R7.reuse, R9, R26 ;  /* 0x00000009071b7223 */ /* 0x050fe2000000001a */
[C---:B------:R-:W-:Y:S01]  /*1d70*/  FFMA R8, R7.reuse, R8, R24 ;  /* 0x0000000807087223 */ /* 0x040fe20000000018 */
[C---:B------:R-:W-:Y:S01]  /*1d80*/  FFMA R26, R7.reuse, R10, R25 ;  /* 0x0000000a071a7223 */ /* 0x040fe20000000019 */
[----:B------:R-:W-:Y:S02]  /*1d90*/  FFMA R21, R7, R11, R28 ;  /* 0x0000000b07157223 */ /* 0x000fe4000000001c */
[----:B------:R0:W4:Y:S01]  /*1da0*/  LDG.E.CONSTANT R7, desc[UR6][R30.64] ;  /* 0x000000061e077981 */ /* 0x000122000c1e9900 */
[----:B------:R-:W-:-:S05]  /*1db0*/  IADD3 R25, PT, PT, R6, 0x840, RZ ;  /* 0x0000084006197810 */ /* 0x000fca0007ffe0ff */
[----:B------:R-:W-:-:S06]  /*1dc0*/  IMAD.WIDE.U32 R24, R25, 0x4, R16 ;  /* 0x0000000419187825 */ /* 0x000fcc00078e0010 */
[----:B------:R-:W4:Y:S01]  /*1dd0*/  LDG.E.CONSTANT R24, desc[UR6][R24.64] ;  /* 0x0000000618187981 */ /* 0x000f22000c1e9900 */
[C---:B------:R-:W-:Y:S01]  /*1de0*/  FFMA R9, R19.reuse, R9, R8 ;  /* 0x0000000913097223 */ /* 0x040fe20000000008 */
[CC--:B------:R-:W-:Y:S01]  /*1df0*/  FFMA R27, R19.reuse, R10.reuse, R27 ;  /* 0x0000000a131b7223 */ /* 0x0c0fe2000000001b */
[-C--:B-1----:R-:W-:Y:S02]  /*1e00*/  FFMA R23, R19, R11.reuse, R26 ;  /* 0x0000000b13177223 */ /* 0x082fe4000000001a */
[C---:B------:R-:W-:Y:S01]  /*1e10*/  FFMA R28, R12.reuse, R10, R9 ;  /* 0x0000000a0c1c7223 */ /* 0x040fe20000000009 */
[----:B------:R-:W-:Y:S01]  /*1e20*/  FFMA R32, R12, R11, R27 ;  /* 0x0000000b0c207223 */ /* 0x000fe2000000001b */
[----:B------:R-:W1:Y:S04]  /*1e30*/  LDS.64 R8, [R4+0x1f0] ;  /* 0x0001f00004087984 */ /* 0x000e680000000a00 */
[----:B------:R-:W0:Y:S01]  /*1e40*/  LDS.64 R10, [R4+0x258] ;  /* 0x00025800040a7984 */ /* 0x000e220000000a00 */
[----:B------:R-:W-:-:S05]  /*1e50*/  IADD3 R27, PT, PT, R6, 0x8a0, RZ ;  /* 0x000008a0061b7810 */ /* 0x000fca0007ffe0ff */
[----:B------:R-:W-:-:S04]  /*1e60*/  IMAD.WIDE.U32 R26, R27, 0x4, R16 ;  /* 0x000000041b1a7825 */ /* 0x000fc800078e0010 */
[-C--:B-1----:R-:W-:Y:S01]  /*1e70*/  FFMA R21, R19, R8.reuse, R21 ;  /* 0x0000000813157223 */ /* 0x082fe20000000015 */
[C---:B0-----:R-:W-:Y:S02]  /*1e80*/  FFMA R30, R12.reuse, R8, R23 ;  /* 0x000000080c1e7223 */ /* 0x041fe40000000017 */
[----:B------:R0:W4:Y:S01]  /*1e90*/  LDG.E.CONSTANT R23, desc[UR6][R26.64] ;  /* 0x000000061a177981 */ /* 0x000122000c1e9900 */
[C---:B------:R-:W-:Y:S01]  /*1ea0*/  FFMA R29, R13.reuse, R10, R28 ;  /* 0x0000000a0d1d7223 */ /* 0x040fe2000000001c */
[----:B------:R-:W-:Y:S01]  /*1eb0*/  FFMA R19, R13, R11, R32 ;  /* 0x0000000b0d137223 */ /* 0x000fe20000000020 */
[----:B------:R-:W-:Y:S02]  /*1ec0*/  FFMA R12, R12, R9, R21 ;  /* 0x000000090c0c7223 */ /* 0x000fe40000000015 */
[----:B------:R-:W-:Y:S02]  /*1ed0*/  FFMA R32, R18, R11, R29 ;  /* 0x0000000b12207223 */ /* 0x000fe4000000001d */
[----:B------:R-:W1:Y:S01]  /*1ee0*/  LDS.128 R8, [R4+0x260] ;  /* 0x0002600004087984 */ /* 0x000e620000000c00 */
[----:B------:R-:W-:-:S02]  /*1ef0*/  IADD3 R29, PT, PT, R6, 0x900, RZ ;  /* 0x00000900061d7810 */ /* 0x000fc40007ffe0ff */
[----:B------:R-:W-:-:S03]  /*1f00*/  IADD3 R31, PT, PT, R6, 0x960, RZ ;  /* 0x00000960061f7810 */ /* 0x000fc60007ffe0ff */
[----:B------:R-:W-:-:S04]  /*1f10*/  IMAD.WIDE.U32 R28, R29, 0x4, R16 ;  /* 0x000000041d1c7825 */ /* 0x000fc800078e0010 */
[CC--:B-1----:R-:W-:Y:S01]  /*1f20*/  FFMA R30, R13.reuse, R8.reuse, R30 ;  /* 0x000000080d1e7223 */ /* 0x0c2fe2000000001e */
[-C--:B------:R-:W-:Y:S01]  /*1f30*/  FFMA R21, R13, R9.reuse, R12 ;  /* 0x000000090d157223 */ /* 0x080fe2000000000c */
[C---:B0-----:R-:W-:Y:S01]  /*1f40*/  FFMA R26, R18.reuse, R8, R19 ;  /* 0x00000008121a7223 */ /* 0x041fe20000000013 */
[----:B------:R0:W4:Y:S01]  /*1f50*/  LDG.E.CONSTANT R13, desc[UR6][R28.64] ;  /* 0x000000061c0d7981 */ /* 0x000122000c1e9900 */
[C---:B------:R-:W-:Y:S01]  /*1f60*/  FFMA R25, R18.reuse, R9, R30 ;  /* 0x0000000912197223 */ /* 0x040fe2000000001e */
[----:B------:R-:W-:Y:S01]  /*1f70*/  FFMA R30, R18, R10, R21 ;  /* 0x0000000a121e7223 */ /* 0x000fe20000000015 */
[----:B------:R-:W-:-:S04]  /*1f80*/  IMAD.WIDE.U32 R18, R31, 0x4, R16 ;  /* 0x000000041f127825 */ /* 0x000fc800078e0010 */
[C---:B--2---:R-:W-:Y:S01]  /*1f90*/  FFMA R21, R15.reuse, R8, R32 ;  /* 0x000000080f157223 */ /* 0x044fe20000000020 */
[C---:B------:R-:W-:Y:S01]  /*1fa0*/  FFMA R26, R15.reuse, R9, R26 ;  /* 0x000000090f1a7223 */ /* 0x040fe2000000001a */
[----:B------:R1:W2:Y:S01]  /*1fb0*/  LDG.E.CONSTANT R12, desc[UR6][R18.64] ;  /* 0x00000006120c7981 */ /* 0x0002a2000c1e9900 */
[----:B0-----:R-:W-:Y:S01]  /*1fc0*/  IADD3 R29, PT, PT, R6, 0x9c0, RZ ;  /* 0x000009c0061d7810 */ /* 0x001fe20007ffe0ff */
[C---:B------:R-:W-:Y:S01]  /*1fd0*/  FFMA R25, R15.reuse, R10, R25 ;  /* 0x0000000a0f197223 */ /* 0x040fe20000000019 */
[----:B------:R-:W-:Y:S02]  /*1fe0*/  FFMA R30, R15, R11, R30 ;  /* 0x0000000b0f1e7223 */ /* 0x000fe4000000001e */
[----:B------:R-:W0:Y:S01]  /*1ff0*/  LDS.128 R8, [R4+0x2d0] ;  /* 0x0002d00004087984 */ /* 0x000e220000000c00 */
[----:B------:R-:W-:-:S03]  /*2000*/  IMAD.WIDE.U32 R28, R29, 0x4, R16 ;  /* 0x000000041d1c7825 */ /* 0x000fc600078e0010 */
[----:B-1----:R-:W1:Y:S04]  /*2010*/  LDS.64 R18, [R4+0x2e0] ;  /* 0x0002e00004127984 */ /* 0x002e680000000a00 */
[----:B------:R3:W2:Y:S01]  /*2020*/  LDG.E.CONSTANT R15, desc[UR6][R28.64] ;  /* 0x000000061c0f7981 */ /* 0x0006a2000c1e9900 */
[C---:B0-----:R-:W-:Y:S01]  /*2030*/  FFMA R27, R14.reuse, R8, R21 ;  /* 0x000000080e1b7223 */ /* 0x041fe20000000015 */
[C---:B------:R-:W-:Y:S01]  /*2040*/  FFMA R31, R14.reuse, R9, R26 ;  /* 0x000000090e1f7223 */ /* 0x040fe2000000001a */
[C---:B------:R-:W-:Y:S01]  /*2050*/  FFMA R21, R14.reuse, R11, R30 ;  /* 0x0000000b0e157223 */ /* 0x040fe2000000001e */
[-C--:B------:R-:W-:Y:S01]  /*2060*/  FFMA R8, R14, R10.reuse, R25 ;  /* 0x0000000a0e087223 */ /* 0x080fe20000000019 */
[C---:B------:R-:W-:Y:S01]  /*2070*/  FFMA R9, R20.reuse, R9, R27 ;  /* 0x0000000914097223 */ /* 0x040fe2000000001b */
[C---:B------:R-:W-:Y:S01]  /*2080*/  FFMA R30, R20.reuse, R10, R31 ;  /* 0x0000000a141e7223 */ /* 0x040fe2000000001f */
[----:B-1----:R-:W-:Y:S01]  /*2090*/  FFMA R32, R20, R18, R21 ;  /* 0x0000001214207223 */ /* 0x002fe20000000015 */
[----:B------:R-:W-:-:S05]  /*20a0*/  IADD3 R25, PT, PT, R6, 0xa20, RZ ;  /* 0x00000a2006197810 */ /* 0x000fca0007ffe0ff */
[----:B------:R-:W-:-:S05]  /*20b0*/  IMAD.WIDE.U32 R26, R25, 0x4, R16 ;  /* 0x00000004191a7825 */ /* 0x000fca00078e0010 */
[----:B------:R-:W2:Y:S01]  /*20c0*/  LDG.E.CONSTANT R14, desc[UR6][R26.64] ;  /* 0x000000061a0e7981 */ /* 0x000ea2000c1e9900 */
[----:B---3--:R-:W-:Y:S01]  /*20d0*/  FFMA R10, R22, R10, R9 ;  /* 0x0000000a160a7223 */ /* 0x008fe20000000009 */
[-C--:B------:R-:W-:Y:S02]  /*20e0*/  FFMA R9, R20, R11.reuse, R8 ;  /* 0x0000000b14097223 */ /* 0x080fe40000000008 */
[----:B------:R-:W4:Y:S01]  /*20f0*/  LDS.64 R20, [R4+0x348] ;  /* 0x0003480004147984 */ /* 0x000f220000000a00 */
[C---:B------:R-:W-:Y:S01]  /*2100*/  FFMA R30, R22.reuse, R11, R30 ;  /* 0x0000000b161e7223 */ /* 0x040fe2000000001e */
[C---:B------:R-:W-:Y:S01]  /*2110*/  FFMA R28, R22.reuse, R18, R9 ;  /* 0x00000012161c7223 */ /* 0x040fe20000000009 */
[----:B------:R-:W-:Y:S02]  /*2120*/  FFMA R32, R22, R19, R32 ;  /* 0x0000001316207223 */ /* 0x000fe40000000020 */
[----:B------:R-:W3:Y:S01]  /*2130*/  LDG.E.CONSTANT R22, desc[UR6][R26.64+0x180] ;  /* 0x000180061a167981 */ /* 0x000ee2000c1e9900 */
[----:B------:R-:W-:-:S02]  /*2140*/  IADD3 R35, PT, PT, R6, 0xb40, RZ ;  /* 0x00000b4006237810 */ /* 0x000fc40007ffe0ff */
[----:B------:R-:W-:-:S03]  /*2150*/  IADD3 R33, PT, PT, R6, 0xba0, RZ ;  /* 0x00000ba006217810 */ /* 0x000fc60007ffe0ff */
[----:B------:R-:W-:-:S04]  /*2160*/  IMAD.WIDE.U32 R34, R35, 0x4, R16 ;  /* 0x0000000423227825 */ /* 0x000fc800078e0010 */
[C---:B----4-:R-:W-:Y:S02]  /*2170*/  FFMA R25, R7.reuse, R20, R10 ;  /* 0x0000001407197223 */ /* 0x050fe4000000000a */
[----:B------:R-:W0:Y:S04]  /*2180*/  LDS.128 R8, [R4+0x350] ;  /* 0x0003500004087984 */ /* 0x000e280000000c00 */
[----:B------:R1:W4:Y:S01]  /*2190*/  LDG.E.CONSTANT R20, desc[UR6][R26.64+0x300] ;  /* 0x000300061a147981 */ /* 0x000322000c1e9900 */
[C---:B------:R-:W-:Y:S01]  /*21a0*/  FFMA R19, R7.reuse, R21, R30 ;  /* 0x0000001507137223 */ /* 0x040fe2000000001e */
[CC--:B0-----:R-:W-:Y:S01]  /*21b0*/  FFMA R28, R7.reuse, R8.reuse, R28 ;  /* 0x00000008071c7223 */ /* 0x0c1fe2000000001c */
[-C--:B------:R-:W-:Y:S02]  /*21c0*/  FFMA R7, R7, R9.reuse, R32 ;  /* 0x0000000907077223 */ /* 0x080fe40000000020 */
[C---:B------:R-:W-:Y:S01]  /*21d0*/  FFMA R30, R24.reuse, R8, R19 ;  /* 0x00000008181e7223 */ /* 0x040fe20000000013 */
[----:B------:R-:W-:Y:S01]  /*21e0*/  IMAD.WIDE.U32 R32, R33, 0x4, R16 ;  /* 0x0000000421207825 */ /* 0x000fe200078e0010 */
[----:B------:R-:W4:Y:S03]  /*21f0*/  LDG.E.CONSTANT R19, desc[UR6][R34.64] ;  /* 0x0000000622137981 */ /* 0x000f26000c1e9900 */
[C---:B------:R-:W-:Y:S01]  /*2200*/  FFMA R29, R24.reuse, R9, R28 ;  /* 0x00000009181d7223 */ /* 0x040fe2000000001c */
[----:B------:R-:W-:-:S02]  /*2210*/  FFMA R28, R24, R10, R7 ;  /* 0x0000000a181c7223 */ /* 0x000fc40000000007 */
[----:B------:R-:W4:Y:S01]  /*2220*/  LDG.E.CONSTANT R7, desc[UR6][R32.64] ;  /* 0x0000000620077981 */ /* 0x000f22000c1e9900 */
[----:B------:R-:W-:Y:S01]  /*2230*/  FFMA R18, R24, R21, R25 ;  /* 0x0000001518127223 */ /* 0x000fe20000000019 */
[----:B------:R-:W-:-:S05]  /*2240*/  IADD3 R25, PT, PT, R6, 0xc00, RZ ;  /* 0x00000c0006197810 */ /* 0x000fca0007ffe0ff */
[----:B------:R-:W-:-:S05]  /*2250*/  IMAD.WIDE.U32 R24, R25, 0x4, R16 ;  /* 0x0000000419187825 */ /* 0x000fca00078e0010 */
[----:B------:R2:W4:Y:S01]  /*2260*/  LDG.E.CONSTANT R21, desc[UR6][R24.64] ;  /* 0x0000000618157981 */ /* 0x000522000c1e9900 */
[C---:B------:R-:W-:Y:S01]  /*2270*/  FFMA R18, R23.reuse, R8, R18 ;  /* 0x0000000817127223 */ /* 0x040fe20000000012 */
[C---:B-1----:R-:W-:Y:S01]  /*2280*/  FFMA R26, R23.reuse, R9, R30 ;  /* 0x00000009171a7223 */ /* 0x042fe2000000001e */
[C---:B------:R-:W-:Y:S01]  /*2290*/  FFMA R29, R23.reuse, R10, R29 ;  /* 0x0000000a171d7223 */ /* 0x040fe2000000001d */
[----:B------:R-:W-:Y:S02]  /*22a0*/  FFMA R28, R23, R11, R28 ;  /* 0x0000000b171c7223 */ /* 0x000fe4000000001c */
[----:B------:R-:W0:Y:S01]  /*22b0*/  LDS.128 R8, [R4+0x3c0] ;  /* 0x0003c00004087984 */ /* 0x000e220000000c00 */
[----:B------:R-:W-:-:S05]  /*22c0*/  IADD3 R31, PT, PT, R6, 0xc60, RZ ;  /* 0x00000c60061f7810 */ /* 0x000fca0007ffe0ff */
[----:B------:R-:W-:-:S04]  /*22d0*/  IMAD.WIDE.U32 R30, R31, 0x4, R16 ;  /* 0x000000041f1e7825 */ /* 0x000fc800078e0010 */
[C---:B0-----:R-:W-:Y:S01]  /*22e0*/  FFMA R23, R13.reuse, R8, R18 ;  /* 0x000000080d177223 */ /* 0x041fe20000000012 */
[CC--:B------:R-:W-:Y:S01]  /*22f0*/  FFMA R27, R13.reuse, R9.reuse, R26 ;  /* 0x000000090d1b7223 */ /* 0x0c0fe2000000001a */
[----:B------:R-:W-:Y:S01]  /*2300*/  FFMA R26, R13, R10, R29 ;  /* 0x0000000a0d1a7223 */ /* 0x000fe2000000001d */
[----:B------:R0:W4:Y:S01]  /*2310*/  LDG.E.CONSTANT R18, desc[UR6][R30.64] ;  /* 0x000000061e127981 */ /* 0x000122000c1e9900 */
[----:B--2---:R-:W-:-:S03]  /*2320*/  FFMA R24, R12, R9, R23 ;  /* 0x000000090c187223 */ /* 0x004fc60000000017 */
[----:B------:R-:W1:Y:S01]  /*2330*/  LDS.64 R8, [R4+0x3d0] ;  /* 0x0003d00004087984 */ /* 0x000e620000000a00 */
[-C--:B------:R-:W-:Y:S01]  /*2340*/  FFMA R13, R13, R11.reuse, R28 ;  /* 0x0000000b0d0d7223 */ /* 0x080fe2000000001c */
[-C--:B------:R-:W-:Y:S01]  /*2350*/  FFMA R28, R12, R10.reuse, R27 ;  /* 0x0000000a0c1c7223 */ /* 0x080fe2000000001b */
[----:B------:R-:W-:Y:S01]  /*2360*/  IADD3 R27, PT, PT, R6, 0xcc0, RZ ;  /* 0x00000cc0061b7810 */ /* 0x000fe20007ffe0ff */
[----:B------:R-:W-:Y:S01]  /*2370*/  FFMA R23, R15, R10, R24 ;  /* 0x0000000a0f177223 */ /* 0x000fe20000000018 */
[----:B------:R-:W-:-:S03]  /*2380*/  FFMA R10, R12, R11, R26 ;  /* 0x0000000b0c0a7223 */ /* 0x000fc6000000001a */
[----:B------:R-:W-:-:S06]  /*2390*/  IMAD.WIDE.U32 R26, R27, 0x4, R16 ;  /* 0x000000041b1a7825 */ /* 0x000fcc00078e0010 */
[----:B------:R2:W2:Y:S01]  /*23a0*/  LDG.E.CONSTANT R26, desc[UR6][R26.64] ;  /* 0x000000061a1a7981 */ /* 0x0004a2000c1e9900 */
[C---:B------:R-:W-:Y:S01]  /*23b0*/  FFMA R24, R15.reuse, R11, R28 ;  /* 0x0000000b0f187223 */ /* 0x040fe2000000001c */
[-C--:B-1----:R-:W-:Y:S01]  /*23c0*/  FFMA R28, R12, R8.reuse, R13 ;  /* 0x000000080c1c7223 */ /* 0x082fe2000000000d */
[C---:B------:R-:W-:Y:S01]  /*23d0*/  FFMA R25, R15.reuse, R8, R10 ;  /* 0x000000080f197223 */ /* 0x040fe2000000000a */
[----:B------:R-:W1:Y:S02]  /*23e0*/  LDS.64 R12, [R4+0x438] ;  /* 0x00043800040c7984 */ /* 0x000e640000000a00 */
[----:B------:R-:W-:Y:S02]  /*23f0*/  FFMA R28, R15, R9, R28 ;  /* 0x000000090f1c7223 */ /* 0x000fe4000000001c */
[----:B------:R-:W1:Y:S01]  /*2400*/  LDS.128 R8, [R4+0x440] ;  /* 0x0004400004087984 */ /* 0x000e620000000c00 */
[----:B0-----:R-:W-:Y:S01]  /*2410*/  IADD3 R31, PT, PT, R6, 0xd20, RZ ;  /* 0x00000d20061f7810 */ /* 0x001fe20007ffe0ff */
[C---:B-1----:R-:W-:Y:S01]  /*2420*/  FFMA R23, R14.reuse, R12, R23 ;  /* 0x0000000c0e177223 */ /* 0x042fe20000000017 */
[C---:B------:R-:W-:Y:S01]  /*2430*/  FFMA R15, R14.reuse, R13, R24 ;  /* 0x0000000d0e0f7223 */ /* 0x040fe20000000018 */
[----:B------:R-:W-:-:S02]  /*2440*/  FFMA R12, R14, R8, R25 ;  /* 0x000000080e0c7223 */ /* 0x000fc40000000019 */
[----:B------:R-:W-:-:S04]  /*2450*/  IMAD.WIDE.U32 R24, R31, 0x4, R16 ;  /* 0x000000041f187825 */ /* 0x000fc800078e0010 */
[----:B------:R-:W-:Y:S02]  /*2460*/  FFMA R29, R14, R9, R28 ;  /* 0x000000090e1d7223 */ /* 0x000fe4000000001c */
[----:B------:R-:W2:Y:S01]  /*2470*/  LDG.E.CONSTANT R25, desc[UR6][R24.64] ;  /* 0x0000000618197981 */ /* 0x000ea2000c1e9900 */
[C---:B---3--:R-:W-:Y:S01]  /*2480*/  FFMA R13, R22.reuse, R13, R23 ;  /* 0x0000000d160d7223 */ /* 0x048fe20000000017 */
[C---:B------:R-:W-:Y:S01]  /*2490*/  FFMA R15, R22.reuse, R8, R15 ;  /* 0x00000008160f7223 */ /* 0x040fe2000000000f */
[C---:B------:R-:W-:Y:S01]  /*24a0*/  FFMA R23, R22.reuse, R9, R12 ;  /* 0x0000000916177223 */ /* 0x040fe2000000000c */
[----:B------:R-:W-:Y:S01]  /*24b0*/  FFMA R30, R22, R10, R29 ;  /* 0x0000000a161e7223 */ /* 0x000fe2000000001d */
[----:B------:R-:W-:-:S05]  /*24c0*/  IADD3 R29, PT, PT, R6, 0xd80, RZ ;  /* 0x00000d80061d7810 */ /* 0x000fca0007ffe0ff */
[----:B------:R-:W-:-:S05]  /*24d0*/  IMAD.WIDE.U32 R28, R29, 0x4, R16 ;  /* 0x000000041d1c7825 */ /* 0x000fca00078e0010 */
[----:B------:R-:W3:Y:S01]  /*24e0*/  LDG.E.CONSTANT R24, desc[UR6][R28.64+0x300] ;  /* 0x000300061c187981 */ /* 0x000ee2000c1e9900 */
[C---:B----4-:R-:W-:Y:S01]  /*24f0*/  FFMA R8, R20.reuse, R8, R13 ;  /* 0x0000000814087223 */ /* 0x050fe2000000000d */
[C---:B------:R-:W-:Y:S02]  /*2500*/  FFMA R22, R20.reuse, R9, R15 ;  /* 0x0000000914167223 */ /* 0x040fe4000000000f */
[----:B------:R-:W0:Y:S01]  /*2510*/  LDS.128 R12, [R4+0x4b0] ;  /* 0x0004b000040c7984 */ /* 0x000e220000000c00 */
[C---:B------:R-:W-:Y:S01]  /*2520*/  FFMA R9, R20.reuse, R10, R23 ;  /* 0x0000000a14097223 */ /* 0x040fe20000000017 */
[----:B------:R-:W-:Y:S02]  /*2530*/  FFMA R30, R20, R11, R30 ;  /* 0x0000000b141e7223 */ /* 0x000fe4000000001e */
[----:B------:R-:W4:Y:S04]  /*2540*/  LDG.E.CONSTANT R20, desc[UR6][R28.64] ;  /* 0x000000061c147981 */ /* 0x000f28000c1e9900 */
[----:B------:R-:W3:Y:S01]  /*2550*/  LDG.E.CONSTANT R23, desc[UR6][R28.64+0x180] ;  /* 0x000180061c177981 */ /* 0x000ee2000c1e9900 */
[C---:B0-----:R-:W-:Y:S01]  /*2560*/  FFMA R8, R19.reuse, R12, R8 ;  /* 0x0000000c13087223 */ /* 0x041fe20000000008 */
[----:B------:R-:W-:-:S03]  /*2570*/  FFMA R12, R19, R14, R9 ;  /* 0x0000000e130c7223 */ /* 0x000fc60000000009 */
[-C--:B------:R-:W-:Y:S02]  /*2580*/  FFMA R10, R7, R13.reuse, R8 ;  /* 0x0000000d070a7223 */ /* 0x080fe40000000008 */
[----:B------:R-:W0:Y:S01]  /*2590*/  LDS.64 R8, [R4+0x4c0] ;  /* 0x0004c00004087984 */ /* 0x000e220000000a00 */
[C---:B------:R-:W-:Y:S01]  /*25a0*/  FFMA R11, R19.reuse, R13, R22 ;  /* 0x0000000d130b7223 */ /* 0x040fe20000000016 */
[-C--:B------:R-:W-:Y:S01]  /*25b0*/  FFMA R19, R19, R15.reuse, R30 ;  /* 0x0000000f13137223 */ /* 0x080fe2000000001e */
[C---:B------:R-:W-:Y:S02]  /*25c0*/  FFMA R12, R7.reuse, R15, R12 ;  /* 0x0000000f070c7223 */ /* 0x040fe4000000000c */
[-C--:B------:R-:W-:Y:S01]  /*25d0*/  FFMA R22, R7, R14.reuse, R11 ;  /* 0x0000000e07167223 */ /* 0x080fe2000000000b */
[----:B------:R-:W-:-:S03]  /*25e0*/  FFMA R13, R21, R14, R10 ;  /* 0x0000000e150d7223 */ /* 0x000fc6000000000a */
[----:B------:R-:W-:Y:S01]  /*25f0*/  FFMA R15, R21, R15, R22 ;  /* 0x0000000f150f7223 */ /* 0x000fe20000000016 */
[----:B------:R-:W2:Y:S04]  /*2600*/  LDS.64 R10, [R4+0x528] ;  /* 0x00052800040a7984 */ /* 0x000ea80000000a00 */
[----:B------:R-:W3:Y:S01]  /*2610*/  LDG.E.CONSTANT R22, desc[UR6][R28.64+0x600] ;  /* 0x000600061c167981 */ /* 0x000ee2000c1e9900 */
[----:B0-----:R-:W-:-:S03]  /*2620*/  FFMA R14, R7, R8, R19 ;  /* 0x00000008070e7223 */ /* 0x001fc60000000013 */
[----:B------:R-:W3:Y:S04]  /*2630*/  LDG.E.CONSTANT R7, desc[UR6][R28.64+0x480] ;  /* 0x000480061c077981 */ /* 0x000ee8000c1e9900 */
[----:B------:R0:W3:Y:S01]  /*2640*/  LDG.E.CONSTANT R19, desc[UR6][R28.64+0x780] ;  /* 0x000780061c137981 */ /* 0x0000e2000c1e9900 */
[C---:B--2---:R-:W-:Y:S01]  /*2650*/  FFMA R27, R18.reuse, R10, R13 ;  /* 0x0000000a121b7223 */ /* 0x044fe2000000000d */
[C---:B------:R-:W-:Y:S01]  /*2660*/  FFMA R13, R21.reuse, R8, R12 ;  /* 0x00000008150d7223 */ /* 0x040fe2000000000c */
[----:B------:R-:W-:Y:S01]  /*2670*/  FFMA R12, R21, R9, R14 ;  /* 0x00000009150c7223 */ /* 0x000fe2000000000e */
[-C--:B------:R-:W-:Y:S01]  /*2680*/  FFMA R15, R18, R11.reuse, R15 ;  /* 0x0000000b120f7223 */ /* 0x080fe2000000000f */
[----:B------:R-:W-:Y:S02]  /*2690*/  FFMA R14, R26, R11, R27 ;  /* 0x0000000b1a0e7223 */ /* 0x000fe4000000001b */
[----:B------:R-:W1:Y:S01]  /*26a0*/  LDS.128 R8, [R4+0x530] ;  /* 0x0005300004087984 */ /* 0x000e620000000c00 */
[----:B------:R-:W-:-:S02]  /*26b0*/  IADD3 R27, PT, PT, R6, 0xfc0, RZ ;  /* 0x00000fc0061b7810 */ /* 0x000fc40007ffe0ff */
[----:B------:R-:W-:Y:S01]  /*26c0*/  IADD3 R31, PT, PT, R6, 0x1020, RZ ;  /* 0x00001020061f7810 */ /* 0x000fe20007ffe0ff */
[C---:B-1----:R-:W-:Y:S01]  /*26d0*/  FFMA R30, R18.reuse, R8, R13 ;  /* 0x00000008121e7223 */ /* 0x042fe2000000000d */
[----:B------:R-:W-:Y:S01]  /*26e0*/  FFMA R21, R18, R9, R12 ;  /* 0x0000000912157223 */ /* 0x000fe2000000000c */
[----:B------:R-:W-:-:S04]  /*26f0*/  IMAD.WIDE.U32 R12, R27, 0x4, R16 ;  /* 0x000000041b0c7825 */ /* 0x000fc800078e0010 */
[CC--:B------:R-:W-:Y:S01]  /*2700*/  FFMA R27, R26.reuse, R9.reuse, R30 ;  /* 0x000000091a1b7223 */ /* 0x0c0fe2000000001e */
[----:B------:R-:W-:Y:S01]  /*2710*/  IMAD.WIDE.U32 R30, R31, 0x4, R16 ;  /* 0x000000041f1e7825 */ /* 0x000fe200078e0010 */
[----:B------:R-:W2:Y:S04]  /*2720*/  LDG.E.CONSTANT R12, desc[UR6][R12.64] ;  /* 0x000000060c0c7981 */ /* 0x000ea8000c1e9900 */
[----:B------:R1:W2:Y:S01]  /*2730*/  LDG.E.CONSTANT R13, desc[UR6][R30.64] ;  /* 0x000000061e0d7981 */ /* 0x0002a2000c1e9900 */
[C---:B------:R-:W-:Y:S01]  /*2740*/  FFMA R18, R26.reuse, R8, R15 ;  /* 0x000000081a127223 */ /* 0x040fe2000000000f */
[----:B0-----:R-:W-:Y:S01]  /*2750*/  FFMA R28, R26, R10, R21 ;  /* 0x0000000a1a1c7223 */ /* 0x001fe20000000015 */
[----:B------:R-:W-:Y:S01]  /*2760*/  IADD3 R15, PT, PT, R6, 0x1080, RZ ;  /* 0x00001080060f7810 */ /* 0x000fe20007ffe0ff */
[C---:B------:R-:W-:Y:S01]  /*2770*/  FFMA R21, R25.reuse, R8, R14 ;  /* 0x0000000819157223 */ /* 0x040fe2000000000e */
[C---:B------:R-:W-:Y:S01]  /*2780*/  FFMA R26, R25.reuse, R9, R18 ;  /* 0x00000009191a7223 */ /* 0x040fe20000000012 */
[C---:B------:R-:W-:Y:S01]  /*2790*/  FFMA R27, R25.reuse, R10, R27 ;  /* 0x0000000a191b7223 */ /* 0x040fe2000000001b */
[----:B------:R-:W-:-:S02]  /*27a0*/  FFMA R28, R25, R11, R28 ;  /* 0x0000000b191c7223 */ /* 0x000fc4000000001c */
[----:B------:R-:W4:Y:S01]  /*27b0*/  LDS.128 R8, [R4+0x5a0] ;  /* 0x0005a00004087984 */ /* 0x000f220000000c00 */
[----:B------:R-:W-:-:S05]  /*27c0*/  IMAD.WIDE.U32 R14, R15, 0x4, R16 ;  /* 0x000000040f0e7825 */ /* 0x000fca00078e0010 */
[----:B------:R0:W2:Y:S01]  /*27d0*/  LDG.E.CONSTANT R18, desc[UR6][R14.64] ;  /* 0x000000060e127981 */ /* 0x0000a2000c1e9900 */
[----:B-1----:R-:W-:Y:S01]  /*27e0*/  IADD3 R31, PT, PT, R6, 0x10e0, RZ ;  /* 0x000010e0061f7810 */ /* 0x002fe20007ffe0ff */
[C---:B----4-:R-:W-:Y:S01]  /*27f0*/  FFMA R8, R20.reuse, R8, R21 ;  /* 0x0000000814087223 */ /* 0x050fe20000000015 */
[----:B------:R-:W-:-:S03]  /*2800*/  FFMA R32, R20, R9, R26 ;  /* 0x0000000914207223 */ /* 0x000fc6000000001a */
[C---:B---3--:R-:W-:Y:S01]  /*2810*/  FFMA R21, R23.reuse, R9, R8 ;  /* 0x0000000917157223 */ /* 0x048fe20000000008 */
[CC--:B------:R-:W-:Y:S01]  /*2820*/  FFMA R26, R20.reuse, R10.reuse, R27 ;  /* 0x0000000a141a7223 */ /* 0x0c0fe2000000001b */
[----:B------:R-:W1:Y:S01]  /*2830*/  LDS.64 R8, [R4+0x5b0] ;  /* 0x0005b00004087984 */ /* 0x000e620000000a00 */
[CC--:B------:R-:W-:Y:S01]  /*2840*/  FFMA R27, R23.reuse, R10.reuse, R32 ;  /* 0x0000000a171b7223 */ /* 0x0c0fe20000000020 */
[-C--:B------:R-:W-:Y:S01]  /*2850*/  FFMA R25, R20, R11.reuse, R28 ;  /* 0x0000000b14197223 */ /* 0x080fe2000000001c */
[C---:B------:R-:W-:Y:S02]  /*2860*/  FFMA R10, R24.reuse, R10, R21 ;  /* 0x0000000a180a7223 */ /* 0x040fe40000000015 */
[----:B------:R-:W3:Y:S01]  /*2870*/  LDS.64 R20, [R4+0x618] ;  /* 0x0006180004147984 */ /* 0x000ee20000000a00 */
[-C--:B------:R-:W-:Y:S01]  /*2880*/  FFMA R29, R23, R11.reuse, R26 ;  /* 0x0000000b171d7223 */ /* 0x080fe2000000001a */
[----:B0-----:R-:W-:Y:S01]  /*2890*/  FFMA R14, R24, R11, R27 ;  /* 0x0000000b180e7223 */ /* 0x001fe2000000001b */
[----:B------:R-:W-:-:S05]  /*28a0*/  IMAD.WIDE.U32 R26, R31, 0x4, R16 ;  /* 0x000000041f1a7825 */ /* 0x000fca00078e0010 */
[----:B------:R-:W4:Y:S01]  /*28b0*/  LDG.E.CONSTANT R15, desc[UR6][R26.64] ;  /* 0x000000061a0f7981 */ /* 0x000f22000c1e9900 */
[-C--:B-1----:R-:W-:Y:S01]  /*28c0*/  FFMA R28, R23, R8.reuse, R25 ;  /* 0x00000008171c7223 */ /* 0x082fe20000000019 */
[----:B------:R-:W-:-:S03]  /*28d0*/  FFMA R23, R24, R8, R29 ;  /* 0x0000000818177223 */ /* 0x000fc6000000001d */
[----:B------:R-:W-:Y:S01]  /*28e0*/  FFMA R24, R24, R9, R28 ;  /* 0x0000000918187223 */ /* 0x000fe2000000001c */
[C---:B---3--:R-:W-:Y:S02]  /*28f0*/  FFMA R29, R7.reuse, R20, R10 ;  /* 0x00000014071d7223 */ /* 0x048fe4000000000a */
[----:B------:R-:W0:Y:S01]  /*2900*/  LDS.128 R8, [R4+0x620] ;  /* 0x0006200004087984 */ /* 0x000e220000000c00 */
[----:B------:R-:W-:-:S03]  /*2910*/  FFMA R25, R7, R21, R14 ;  /* 0x0000001507197223 */ /* 0x000fc6000000000e */
[----:B------:R-:W3:Y:S01]  /*2920*/  LDG.E.CONSTANT R14, desc[UR6][R26.64+0x180] ;  /* 0x000180061a0e7981 */ /* 0x000ee2000c1e9900 */
[C---:B------:R-:W-:Y:S01]  /*2930*/  FFMA R20, R22.reuse, R21, R29 ;  /* 0x0000001516147223 */ /* 0x040fe2000000001d */
[CC--:B0-----:R-:W-:Y:S01]  /*2940*/  FFMA R28, R7.reuse, R8.reuse, R23 ;  /* 0x00000008071c7223 */ /* 0x0c1fe20000000017 */
[-C--:B------:R-:W-:Y:S02]  /*2950*/  FFMA R21, R7, R9.reuse, R24 ;  /* 0x0000000907157223 */ /* 0x080fe40000000018 */
[----:B------:R-:W3:Y:S01]  /*2960*/  LDG.E.CONSTANT R7, desc[UR6][R26.64+0x300] ;  /* 0x000300061a077981 */ /* 0x000ee2000c1e9900 */
[C---:B------:R-:W-:Y:S01]  /*2970*/  FFMA R24, R22.reuse, R8, R25 ;  /* 0x0000000816187223 */ /* 0x040fe20000000019 */
[CC--:B------:R-:W-:Y:S01]  /*2980*/  FFMA R25, R22.reuse, R9.reuse, R28 ;  /* 0x0000000916197223 */ /* 0x0c0fe2000000001c */
[----:B------:R-:W-:Y:S02]  /*2990*/  FFMA R28, R22, R10, R21 ;  /* 0x0000000a161c7223 */ /* 0x000fe40000000015 */
[----:B------:R-:W3:Y:S01]  /*29a0*/  LDG.E.CONSTANT R22, desc[UR6][R26.64+0x480] ;  /* 0x000480061a167981 */ /* 0x000ee2000c1e9900 */
[C---:B------:R-:W-:Y:S01]  /*29b0*/  FFMA R23, R19.reuse, R8, R20 ;  /* 0x0000000813177223 */ /* 0x040fe20000000014 */
[C---:B------:R-:W-:Y:S01]  /*29c0*/  FFMA R24, R19.reuse, R9, R24 ;  /* 0x0000000913187223 */ /* 0x040fe20000000018 */
[C---:B------:R-:W-:Y:S01]  /*29d0*/  FFMA R25, R19.reuse, R10, R25 ;  /* 0x0000000a13197223 */ /* 0x040fe20000000019 */
[----:B------:R-:W-:Y:S01]  /*29e0*/  FFMA R32, R19, R11, R28 ;  /* 0x0000000b13207223 */ /* 0x000fe2000000001c */
[----:B------:R-:W3:Y:S04]  /*29f0*/  LDG.E.CONSTANT R20, desc[UR6][R26.64+0x600] ;  /* 0x000600061a147981 */ /* 0x000ee8000c1e9900 */
[----:B------:R-:W2:Y:S04]  /*2a00*/  LDS.128 R8, [R4+0x690] ;  /* 0x0006900004087984 */ /* 0x000ea80000000c00 */
[----:B------:R0:W3:Y:S01]  /*2a10*/  LDG.E.CONSTANT R21, desc[UR6][R26.64+0x780] ;  /* 0x000780061a157981 */ /* 0x0000e2000c1e9900 */
[----:B------:R-:W-:Y:S01]  /*2a20*/  IADD3 R29, PT, PT, R6, 0x1320, RZ ;  /* 0x00001320061d7810 */ /* 0x000fe20007ffe0ff */
[C---:B--2---:R-:W-:Y:S01]  /*2a30*/  FFMA R8, R12.reuse, R8, R23 ;  /* 0x000000080c087223 */ /* 0x044fe20000000017 */
[C---:B------:R-:W-:Y:S01]  /*2a40*/  FFMA R30, R12.reuse, R10, R25 ;  /* 0x0000000a0c1e7223 */ /* 0x040fe20000000019 */
[----:B------:R-:W-:-:S02]  /*2a50*/  FFMA R31, R12, R9, R24 ;  /* 0x000000090c1f7223 */ /* 0x000fc40000000018 */
[----:B------:R-:W-:Y:S02]  /*2a60*/  FFMA R25, R13, R9, R8 ;  /* 0x000000090d197223 */ /* 0x000fe40000000008 */
[----:B------:R-:W1:Y:S01]  /*2a70*/  LDS.64 R8, [R4+0x6a0] ;  /* 0x0006a00004087984 */ /* 0x000e620000000a00 */
[----:B------:R-:W-:Y:S01]  /*2a80*/  IMAD.WIDE.U32 R28, R29, 0x4, R16 ;  /* 0x000000041d1c7825 */ /* 0x000fe200078e0010 */
[----:B0-----:R-:W-:-:S03]  /*2a90*/  IADD3 R27, PT, PT, R6, 0x1380, RZ ;  /* 0x00001380061b7810 */ /* 0x001fc60007ffe0ff */
[----:B------:R-:W-:Y:S01]  /*2aa0*/  FFMA R23, R12, R11, R32 ;  /* 0x0000000b0c177223 */ /* 0x000fe20000000020 */
[-C--:B------:R-:W-:Y:S01]  /*2ab0*/  FFMA R31, R13, R10.reuse, R31 ;  /* 0x0000000a0d1f7223 */ /* 0x080fe2000000001f */
[----:B------:R1:W2:Y:S01]  /*2ac0*/  LDG.E.CONSTANT R19, desc[UR6][R28.64] ;  /* 0x000000061c137981 */ /* 0x0002a2000c1e9900 */
[----:B------:R-:W-:Y:S01]  /*2ad0*/  FFMA R10, R18, R10, R25 ;  /* 0x0000000a120a7223 */ /* 0x000fe20000000019 */
[----:B------:R-:W-:-:S04]  /*2ae0*/  IMAD.WIDE.U32 R24, R27, 0x4, R16 ;  /* 0x000000041b187825 */ /* 0x000fc800078e0010 */
[C---:B------:R-:W-:Y:S02]  /*2af0*/  FFMA R27, R13.reuse, R11, R30 ;  /* 0x0000000b0d1b7223 */ /* 0x040fe4000000001e */
[----:B------:R-:W2:Y:S01]  /*2b00*/  LDG.E.CONSTANT R25, desc[UR6][R24.64] ;  /* 0x0000000618197981 */ /* 0x000ea2000c1e9900 */
[----:B-1----:R-:W-:-:S03]  /*2b10*/  FFMA R28, R13, R8, R23 ;  /* 0x000000080d1c7223 */ /* 0x002fc60000000017 */
[----:B------:R-:W4:Y:S01]  /*2b20*/  LDS.64 R12, [R4+0x708] ;  /* 0x00070800040c7984 */ /* 0x000f220000000a00 */
[C---:B------:R-:W-:Y:S01]  /*2b30*/  FFMA R26, R18.reuse, R11, R31 ;  /* 0x0000000b121a7223 */ /* 0x040fe2000000001f */
[C---:B------:R-:W-:Y:S01]  /*2b40*/  FFMA R23, R18.reuse, R8, R27 ;  /* 0x0000000812177223 */ /* 0x040fe2000000001b */
[----:B------:R-:W-:Y:S01]  /*2b50*/  FFMA R18, R18, R9, R28 ;  /* 0x0000000912127223 */ /* 0x000fe2000000001c */
[----:B------:R-:W-:-:S05]  /*2b60*/  IADD3 R29, PT, PT, R6, 0x13e0, RZ ;  /* 0x000013e0061d7810 */ /* 0x000fca0007ffe0ff */
[----:B------:R-:W-:-:S05]  /*2b70*/  IMAD.WIDE.U32 R28, R29, 0x4, R16 ;  /* 0x000000041d1c7825 */ /* 0x000fca00078e0010 */
[----:B------:R0:W2:Y:S01]  /*2b80*/  LDG.E.CONSTANT R24, desc[UR6][R28.64] ;  /* 0x000000061c187981 */ /* 0x0000a2000c1e9900 */
[----:B----4-:R-:W-:-:S03]  /*2b90*/  FFMA R27, R15, R12, R10 ;  /* 0x0000000c0f1b7223 */ /* 0x010fc6000000000a */
[----:B------:R-:W1:Y:S01]  /*2ba0*/  LDS.128 R8, [R4+0x710] ;  /* 0x0007100004087984 */ /* 0x000e620000000c00 */
[C---:B------:R-:W-:Y:S01]  /*2bb0*/  FFMA R31, R15.reuse, R13, R26 ;  /* 0x0000000d0f1f7223 */ /* 0x040fe2000000001a */
[CC--:B-1----:R-:W-:Y:S01]  /*2bc0*/  FFMA R12, R15.reuse, R8.reuse, R23 ;  /* 0x000000080f0c7223 */ /* 0x0c2fe20000000017 */
[----:B------:R-:W-:Y:S01]  /*2bd0*/  FFMA R15, R15, R9, R18 ;  /* 0x000000090f0f7223 */ /* 0x000fe20000000012 */
[C---:B---3--:R-:W-:Y:S01]  /*2be0*/  FFMA R26, R14.reuse, R13, R27 ;  /* 0x0000000d0e1a7223 */ /* 0x048fe2000000001b */
[C---:B------:R-:W-:Y:S01]  /*2bf0*/  FFMA R30, R14.reuse, R8, R31 ;  /* 0x000000080e1e7223 */ /* 0x040fe2000000001f */
[CC--:B------:R-:W-:Y:S01]  /*2c00*/  FFMA R27, R14.reuse, R9.reuse, R12 ;  /* 0x000000090e1b7223 */ /* 0x0c0fe2000000000c */
[----:B------:R-:W-:Y:S02]  /*2c10*/  FFMA R18, R14, R10, R15 ;  /* 0x0000000a0e127223 */ /* 0x000fe4000000000f */
[----:B------:R-:W1:Y:S01]  /*2c20*/  LDS.128 R12, [R4+0x780] ;  /* 0x00078000040c7984 */ /* 0x000e620000000c00 */
[----:B------:R-:W-:Y:S01]  /*2c30*/  IADD3 R31, PT, PT, R6, 0x1440, RZ ;  /* 0x00001440061f7810 */ /* 0x000fe20007ffe0ff */
[C---:B------:R-:W-:Y:S01]  /*2c40*/  FFMA R23, R7.reuse, R8, R26 ;  /* 0x0000000807177223 */ /* 0x040fe2000000001a */
[C---:B------:R-:W-:Y:S01]  /*2c50*/  FFMA R8, R7.reuse, R9, R30 ;  /* 0x0000000907087223 */ /* 0x040fe2000000001e */
[----:B------:R-:W-:-:S02]  /*2c60*/  FFMA R9, R7, R10, R27 ;  /* 0x0000000a07097223 */ /* 0x000fc4000000001b */
[----:B------:R-:W-:-:S04]  /*2c70*/  IMAD.WIDE.U32 R26, R31, 0x4, R16 ;  /* 0x000000041f1a7825 */ /* 0x000fc800078e0010 */
[----:B------:R-:W-:Y:S02]  /*2c80*/  FFMA R10, R7, R11, R18 ;  /* 0x0000000b070a7223 */ /* 0x000fe40000000012 */
[----:B------:R-:W3:Y:S04]  /*2c90*/  LDG.E.CONSTANT R18, desc[UR6][R26.64] ;  /* 0x000000061a127981 */ /* 0x000ee8000c1e9900 */
[----:B------:R-:W4:Y:S01]  /*2ca0*/  LDG.E.CONSTANT R7, desc[UR6][R26.64+0x180] ;  /* 0x000180061a077981 */ /* 0x000f22000c1e9900 */
[----:B-1----:R-:W-:-:S03]  /*2cb0*/  FFMA R11, R22, R12, R23 ;  /* 0x0000000c160b7223 */ /* 0x002fc60000000017 */
[----:B------:R-:W4:Y:S01]  /*2cc0*/  LDG.E.CONSTANT R23, desc[UR6][R26.64+0x300] ;  /* 0x000300061a177981 */ /* 0x000f22000c1e9900 */
[-C--:B0-----:R-:W-:Y:S01]  /*2cd0*/  FFMA R29, R22, R13.reuse, R8 ;  /* 0x0000000d161d7223 */ /* 0x081fe20000000008 */
[----:B------:R-:W-:Y:S01]  /*2ce0*/  FFMA R8, R20, R13, R11 ;  /* 0x0000000d14087223 */ /* 0x000fe2000000000b */
[CC--:B------:R-:W-:Y:S01]  /*2cf0*/  FFMA R13, R22.reuse, R15.reuse, R10 ;  /* 0x0000000f160d7223 */ /* 0x0c0fe2000000000a */
[-C--:B------:R-:W-:Y:S01]  /*2d00*/  FFMA R12, R22, R14.reuse, R9 ;  /* 0x0000000e160c7223 */ /* 0x080fe20000000009 */
[CC--:B------:R-:W-:Y:S01]  /*2d10*/  FFMA R10, R20.reuse, R14.reuse, R29 ;  /* 0x0000000e140a7223 */ /* 0x0c0fe2000000001d */
[C---:B------:R-:W-:Y:S01]  /*2d20*/  FFMA R14, R21.reuse, R14, R8 ;  /* 0x0000000e150e7223 */ /* 0x040fe20000000008 */
[----:B------:R-:W4:Y:S04]  /*2d30*/  LDG.E.CONSTANT R22, desc[UR6][R26.64+0x480] ;  /* 0x000480061a167981 */ /* 0x000f28000c1e9900 */
[----:B------:R-:W0:Y:S01]  /*2d40*/  LDS.64 R8, [R4+0x790] ;  /* 0x0007900004087984 */ /* 0x000e220000000a00 */
[-C--:B------:R-:W-:Y:S01]  /*2d50*/  FFMA R28, R20, R15.reuse, R12 ;  /* 0x0000000f141c7223 */ /* 0x080fe2000000000c */
[----:B------:R-:W-:-:S02]  /*2d60*/  FFMA R12, R21, R15, R10 ;  /* 0x0000000f150c7223 */ /* 0x000fc4000000000a */
[----:B------:R-:W2:Y:S04]  /*2d70*/  LDS.64 R10, [R4+0x7f8] ;  /* 0x0007f800040a7984 */ /* 0x000ea80000000a00 */
[----:B------:R-:W4:Y:S01]  /*2d80*/  LDG.E.CONSTANT R15, desc[UR6][R26.64+0x900] ;  /* 0x000900061a0f7981 */ /* 0x000f22000c1e9900 */
[----:B0-----:R-:W-:-:S03]  /*2d90*/  FFMA R30, R20, R8, R13 ;  /* 0x00000008141e7223 */ /* 0x001fc6000000000d */
[----:B------:R-:W4:Y:S01]  /*2da0*/  LDG.E.CONSTANT R20, desc[UR6][R26.64+0x600] ;  /* 0x000600061a147981 */ /* 0x000f22000c1e9900 */
[----:B--2---:R-:W-:Y:S01]  /*2db0*/  FFMA R10, R19, R10, R14 ;  /* 0x0000000a130a7223 */ /* 0x004fe2000000000e */
[C---:B------:R-:W-:Y:S01]  /*2dc0*/  FFMA R13, R21.reuse, R8, R28 ;  /* 0x00000008150d7223 */ /* 0x040fe2000000001c */
[----:B------:R-:W-:Y:S01]  /*2dd0*/  FFMA R14, R21, R9, R30 ;  /* 0x00000009150e7223 */ /* 0x000fe2000000001e */
[-C--:B------:R-:W-:Y:S01]  /*2de0*/  FFMA R12, R19, R11.reuse, R12 ;  /* 0x0000000b130c7223 */ /* 0x080fe2000000000c */
[----:B------:R-:W2:Y:S01]  /*2df0*/  LDG.E.CONSTANT R21, desc[UR6][R26.64+0x780] ;  /* 0x000780061a157981 */ /* 0x000ea2000c1e9900 */
[----:B------:R-:W-:-:S03]  /*2e00*/  FFMA R29, R25, R11, R10 ;  /* 0x0000000b191d7223 */ /* 0x000fc6000000000a */
[----:B------:R-:W0:Y:S02]  /*2e10*/  LDS.128 R8, [R4+0x800] ;  /* 0x0008000004087984 */ /* 0x000e240000000c00 */
[C---:B0-----:R-:W-:Y:S01]  /*2e20*/  FFMA R28, R19.reuse, R8, R13 ;  /* 0x00000008131c7223 */ /* 0x041fe2000000000d */
[----:B------:R-:W-:-:S03]  /*2e30*/  FFMA R19, R19, R9, R14 ;  /* 0x0000000913137223 */ /* 0x000fc6000000000e */
[CC--:B------:R-:W-:Y:S01]  /*2e40*/  FFMA R13, R25.reuse, R9.reuse, R28 ;  /* 0x00000009190d7223 */ /* 0x0c0fe2000000001c */
[C---:B------:R-:W-:Y:S01]  /*2e50*/  FFMA R12, R25.reuse, R8, R12 ;  /* 0x00000008190c7223 */ /* 0x040fe2000000000c */
[-C--:B------:R-:W-:Y:S02]  /*2e60*/  FFMA R14, R25, R10.reuse, R19 ;  /* 0x0000000a190e7223 */ /* 0x080fe40000000013 */
[C---:B------:R-:W-:Y:S02]  /*2e70*/  FFMA R25, R24.reuse, R10, R13 ;  /* 0x0000000a18197223 */ /* 0x040fe4000000000d */
[----:B------:R-:W2:Y:S01]  /*2e80*/  LDG.E.CONSTANT R13, desc[UR6][R26.64+0xa80] ;  /* 0x000a80061a0d7981 */ /* 0x000ea2000c1e9900 */
[C---:B------:R-:W-:Y:S01]  /*2e90*/  FFMA R19, R24.reuse, R8, R29 ;  /* 0x0000000818137223 */ /* 0x040fe2000000001d */
[C---:B------:R-:W-:Y:S01]  /*2ea0*/  FFMA R12, R24.reuse, R9, R12 ;  /* 0x00000009180c7223 */ /* 0x040fe2000000000c */
[----:B------:R-:W-:Y:S02]  /*2eb0*/  FFMA R14, R24, R11, R14 ;  /* 0x0000000b180e7223 */ /* 0x000fe4000000000e */
[----:B------:R-:W3:Y:S04]  /*2ec0*/  LDS.128 R8, [R4+0x870] ;  /* 0x0008700004087984 */ /* 0x000ee80000000c00 */
[----:B------:R0:W2:Y:S01]  /*2ed0*/  LDG.E.CONSTANT R24, desc[UR6][R26.64+0xc00] ;  /* 0x000c00061a187981 */ /* 0x0000a2000c1e9900 */
[----:B------:R-:W-:-:S05]  /*2ee0*/  IADD3 R31, PT, PT, R6, 0x17a0, RZ ;  /* 0x000017a0061f7810 */ /* 0x000fca0007ffe0ff */
[----:B------:R-:W-:Y:S01]  /*2ef0*/  IMAD.WIDE.U32 R30, R31, 0x4, R16 ;  /* 0x000000041f1e7825 */ /* 0x000fe200078e0010 */
[----:B0-----:R-:W-:-:S05]  /*2f00*/  IADD3 R27, PT, PT, R6, 0x1800, RZ ;  /* 0x00001800061b7810 */ /* 0x001fca0007ffe0ff */
[----:B------:R-:W-:Y:S01]  /*2f10*/  IMAD.WIDE.U32 R26, R27, 0x4, R16 ;  /* 0x000000041b1a7825 */ /* 0x000fe200078e0010 */
[----:B------:R-:W-:-:S03]  /*2f20*/  IADD3 R33, PT, PT, R6, 0x1860, RZ ;  /* 0x0000186006217810 */ /* 0x000fc60007ffe0ff */
[C---:B---3--:R-:W-:Y:S01]  /*2f30*/  FFMA R28, R18.reuse, R8, R19 ;  /* 0x00000008121c7223 */ /* 0x048fe20000000013 */
[C---:B------:R-:W-:Y:S01]  /*2f40*/  FFMA R29, R18.reuse, R9, R12 ;  /* 0x00000009121d7223 */ /* 0x040fe2000000000c */
[CC--:B------:R-:W-:Y:S01]  /*2f50*/  FFMA R8, R18.reuse, R10.reuse, R25 ;  /* 0x0000000a12087223 */ /* 0x0c0fe20000000019 */
[----:B------:R-:W-:Y:S01]  /*2f60*/  FFMA R25, R18, R11, R14 ;  /* 0x0000000b12197223 */ /* 0x000fe2000000000e */
[C---:B----4-:R-:W-:Y:S01]  /*2f70*/  FFMA R12, R7.reuse, R9, R28 ;  /* 0x00000009070c7223 */ /* 0x050fe2000000001c */
[----:B------:R0:W3:Y:S01]  /*2f80*/  LDG.E.CONSTANT R14, desc[UR6][R30.64] ;  /* 0x000000061e0e7981 */ /* 0x0000e2000c1e9900 */
[-C--:B------:R-:W-:Y:S02]  /*2f90*/  FFMA R28, R7, R10.reuse, R29 ;  /* 0x0000000a071c7223 */ /* 0x080fe4000000001d */
[----:B------:R-:W-:Y:S01]  /*2fa0*/  FFMA R29, R23, R10, R12 ;  /* 0x0000000a171d7223 */ /* 0x000fe2000000000c */
[----:B------:R-:W1:Y:S04]  /*2fb0*/  LDS.64 R18, [R4+0x880] ;  /* 0x0008800004127984 */ /* 0x000e680000000a00 */
[----:B------:R4:W3:Y:S01]  /*2fc0*/  LDG.E.CONSTANT R12, desc[UR6][R26.64] ;  /* 0x000000061a0c7981 */ /* 0x0008e2000c1e9900 */
[----:B------:R-:W-:-:S03]  /*2fd0*/  FFMA R32, R7, R11, R8 ;  /* 0x0000000b07207223 */ /* 0x000fc60000000008 */
[----:B------:R-:W0:Y:S01]  /*2fe0*/  LDS.64 R8, [R4+0x8e8] ;  /* 0x0008e80004087984 */ /* 0x000e220000000a00 */
[----:B------:R-:W-:Y:S01]  /*2ff0*/  FFMA R28, R23, R11, R28 ;  /* 0x0000000b171c7223 */ /* 0x000fe2000000001c */
[-C--:B-1----:R-:W-:Y:S01]  /*3000*/  FFMA R10, R7, R18.reuse, R25 ;  /* 0x00000012070a7223 */ /* 0x082fe20000000019 */
[----:B------:R-:W-:Y:S01]  /*3010*/  FFMA R25, R23, R18, R32 ;  /* 0x0000001217197223 */ /* 0x000fe20000000020 */
[----:B------:R-:W-:-:S05]  /*3020*/  IMAD.WIDE.U32 R32, R33, 0x4, R16 ;  /* 0x0000000421207825 */ /* 0x000fca00078e0010 */
[----:B------:R-:W3:Y:S01]  /*3030*/  LDG.E.CONSTANT R7, desc[UR6][R32.64] ;  /* 0x0000000620077981 */ /* 0x000ee2000c1e9900 */
[C---:B0-----:R-:W-:Y:S01]  /*3040*/  FFMA R29, R22.reuse, R8, R29 ;  /* 0x00000008161d7223 */ /* 0x041fe2000000001d */
[----:B------:R-:W-:Y:S01]  /*3050*/  FFMA R30, R23, R19, R10 ;  /* 0x00000013171e7223 */ /* 0x000fe2000000000a */
[-C--:B------:R-:W-:Y:S02]  /*3060*/  FFMA R23, R22, R9.reuse, R28 ;  /* 0x0000000916177223 */ /* 0x080fe4000000001c */
[----:B------:R-:W-:Y:S02]  /*3070*/  FFMA R18, R20, R9, R29 ;  /* 0x0000000914127223 */ /* 0x000fe4000000001d */
[----:B------:R-:W0:Y:S01]  /*3080*/  LDS.128 R8, [R4+0x8f0] ;  /* 0x0008f00004087984 */ /* 0x000e220000000c00 */
[----:B----4-:R-:W-:-:S05]  /*3090*/  IADD3 R27, PT, PT, R6, 0x18c0, RZ ;  /* 0x000018c0061b7810 */ /* 0x010fca0007ffe0ff */
[----:B------:R-:W-:-:S05]  /*30a0*/  IMAD.WIDE.U32 R26, R27, 0x4, R16 ;  /* 0x000000041b1a7825 */ /* 0x000fca00078e0010 */
[----:B------:R1:W4:Y:S01]  /*30b0*/  LDG.E.CONSTANT R19, desc[UR6][R26.64] ;  /* 0x000000061a137981 */ /* 0x000322000c1e9900 */
[----:B------:R-:W-:Y:S01]  /*30c0*/  IADD3 R31, PT, PT, R6, 0x1920, RZ ;  /* 0x00001920061f7810 */ /* 0x000fe20007ffe0ff */
[CC--:B0-----:R-:W-:Y:S01]  /*30d0*/  FFMA R28, R22.reuse, R8.reuse, R25 ;  /* 0x00000008161c7223 */ /* 0x0c1fe20000000019 */
[-C--:B------:R-:W-:Y:S01]  /*30e0*/  FFMA R29, R22, R9.reuse, R30 ;  /* 0x00000009161d7223 */ /* 0x080fe2000000001e */
[C---:B------:R-:W-:Y:S02]  /*30f0*/  FFMA R30, R20.reuse, R8, R23 ;  /* 0x00000008141e7223 */ /* 0x040fe40000000017 */
[C---:B------:R-:W-:Y:S01]  /*3100*/  FFMA R25, R20.reuse, R9, R28 ;  /* 0x0000000914197223 */ /* 0x040fe2000000001c */
[----:B------:R-:W-:Y:S01]  /*3110*/  FFMA R28, R20, R10, R29 ;  /* 0x0000000a141c7223 */ /* 0x000fe2000000001d */
[----:B------:R-:W-:Y:S01]  /*3120*/  IMAD.WIDE.U32 R22, R31, 0x4, R16 ;  /* 0x000000041f167825 */ /* 0x000fe200078e0010 */
[----:B------:R-:W-:-:S03]  /*3130*/  IADD3 R29, PT, PT, R6, 0x1980, RZ ;  /* 0x00001980061d7810 */ /* 0x000fc60007ffe0ff */
[C---:B--2---:R-:W-:Y:S01]  /*3140*/  FFMA R18, R21.reuse, R8, R18 ;  /* 0x0000000815127223 */ /* 0x044fe20000000012 */
[C---:B------:R-:W-:Y:S01]  /*3150*/  FFMA R30, R21.reuse, R9, R30 ;  /* 0x00000009151e7223 */ /* 0x040fe2000000001e */
[C---:B------:R-:W-:Y:S01]  /*3160*/  FFMA R25, R21.reuse, R10, R25 ;  /* 0x0000000a15197223 */ /* 0x040fe20000000019 */
[----:B------:R-:W-:Y:S01]  /*3170*/  FFMA R28, R21, R11, R28 ;  /* 0x0000000b151c7223 */ /* 0x000fe2000000001c */
[----:B------:R0:W2:Y:S01]  /*3180*/  LDG.E.CONSTANT R20, desc[UR6][R22.64] ;  /* 0x0000000616147981 */ /* 0x0000a2000c1e9900 */
[----:B-1----:R-:W-:-:S03]  /*3190*/  IMAD.WIDE.U32 R26, R29, 0x4, R16 ;  /* 0x000000041d1a7825 */ /* 0x002fc600078e0010 */
[----:B------:R-:W1:Y:S04]  /*31a0*/  LDS.128 R8, [R4+0x960] ;  /* 0x0009600004087984 */ /* 0x000e680000000c00 */
[----:B------:R0:W2:Y:S04]  /*31b0*/  LDG.E.CONSTANT R21, desc[UR6][R26.64] ;  /* 0x000000061a157981 */ /* 0x0000a8000c1e9900 */
[----:B0-----:R-:W0:Y:S01]  /*31c0*/  LDS.64 R22, [R4+0x970] ;  /* 0x0009700004167984 */ /* 0x001e220000000a00 */
[----:B------:R-:W-:-:S05]  /*31d0*/  IADD3 R27, PT, PT, R6, 0x1a40, RZ ;  /* 0x00001a40061b7810 */ /* 0x000fca0007ffe0ff */
[----:B------:R-:W-:-:S04]  /*31e0*/  IMAD.WIDE.U32 R26, R27, 0x4, R16 ;  /* 0x000000041b1a7825 */ /* 0x000fc800078e0010 */
[C---:B-1----:R-:W-:Y:S01]  /*31f0*/  FFMA R18, R15.reuse, R8, R18 ;  /* 0x000000080f127223 */ /* 0x042fe20000000012 */
[C---:B------:R-:W-:Y:S01]  /*3200*/  FFMA R31, R15.reuse, R9, R30 ;  /* 0x000000090f1f7223 */ /* 0x040fe2000000001e */
[CC--:B------:R-:W-:Y:S01]  /*3210*/  FFMA R8, R15.reuse, R10.reuse, R25 ;  /* 0x0000000a0f087223 */ /* 0x0c0fe20000000019 */
[----:B------:R-:W-:Y:S01]  /*3220*/  FFMA R29, R15, R11, R28 ;  /* 0x0000000b0f1d7223 */ /* 0x000fe2000000001c */
[----:B------:R-:W-:Y:S01]  /*3230*/  IADD3 R15, PT, PT, R6, 0x19e0, RZ ;  /* 0x000019e0060f7810 */ /* 0x000fe20007ffe0ff */
[C---:B------:R-:W-:Y:S01]  /*3240*/  FFMA R25, R13.reuse, R9, R18 ;  /* 0x000000090d197223 */ /* 0x040fe20000000012 */
[----:B------:R-:W-:-:S03]  /*3250*/  FFMA R9, R13, R10, R31 ;  /* 0x0000000a0d097223 */ /* 0x000fc6000000001f */
[----:B------:R-:W-:-:S04]  /*3260*/  IMAD.WIDE.U32 R30, R15, 0x4, R16 ;  /* 0x000000040f1e7825 */ /* 0x000fc800078e0010 */
[C---:B------:R-:W-:Y:S01]  /*3270*/  FFMA R25, R24.reuse, R10, R25 ;  /* 0x0000000a18197223 */ /* 0x040fe20000000019 */
[-C--:B------:R-:W-:Y:S01]  /*3280*/  FFMA R33, R13, R11.reuse, R8 ;  /* 0x0000000b0d217223 */ /* 0x080fe20000000008 */
[----:B------:R-:W2:Y:S01]  /*3290*/  LDG.E.CONSTANT R15, desc[UR6][R26.64] ;  /* 0x000000061a0f7981 */ /* 0x000ea2000c1e9900 */
[----:B------:R-:W-:-:S03]  /*32a0*/  FFMA R10, R24, R11, R9 ;  /* 0x0000000b180a7223 */ /* 0x000fc60000000009 */
[----:B------:R1:W2:Y:S04]  /*32b0*/  LDG.E.CONSTANT R18, desc[UR6][R30.64] ;  /* 0x000000061e127981 */ /* 0x0002a8000c1e9900 */
[----:B------:R-:W3:Y:S01]  /*32c0*/  LDS.64 R8, [R4+0x9d8] ;  /* 0x0009d80004087984 */ /* 0x000ee20000000a00 */
[-C--:B0-----:R-:W-:Y:S01]  /*32d0*/  FFMA R11, R13, R22.reuse, R29 ;  /* 0x000000160d0b7223 */ /* 0x081fe2000000001d */
[----:B------:R-:W-:Y:S01]  /*32e0*/  IADD3 R29, PT, PT, R6, 0x1aa0, RZ ;  /* 0x00001aa0061d7810 */ /* 0x000fe20007ffe0ff */
[C---:B------:R-:W-:Y:S02]  /*32f0*/  FFMA R33, R24.reuse, R22, R33 ;  /* 0x0000001618217223 */ /* 0x040fe40000000021 */
[----:B------:R-:W-:Y:S02]  /*3300*/  FFMA R24, R24, R23, R11 ;  /* 0x0000001718187223 */ /* 0x000fe4000000000b */
[----:B------:R-:W-:-:S05]  /*3310*/  IMAD.WIDE.U32 R28, R29, 0x4, R16 ;  /* 0x000000041d1c7825 */ /* 0x000fca00078e0010 */
[----:B------:R0:W2:Y:S01]  /*3320*/  LDG.E.CONSTANT R13, desc[UR6][R28.64] ;  /* 0x000000061c0d7981 */ /* 0x0000a2000c1e9900 */
[----:B-1----:R-:W-:Y:S01]  /*3330*/  IADD3 R31, PT, PT, R6, 0x1b00, RZ ;  /* 0x00001b00061f7810 */ /* 0x002fe20007ffe0ff */
[C---:B---3--:R-:W-:Y:S01]  /*3340*/  FFMA R25, R14.reuse, R8, R25 ;  /* 0x000000080e197223 */ /* 0x048fe20000000019 */
[----:B------:R-:W-:-:S03]  /*3350*/  FFMA R23, R14, R9, R10 ;  /* 0x000000090e177223 */ /* 0x000fc6000000000a */
[----:B------:R-:W-:Y:S02]  /*3360*/  FFMA R22, R12, R9, R25 ;  /* 0x000000090c167223 */ /* 0x000fe40000000019 */
[----:B------:R-:W1:Y:S02]  /*3370*/  LDS.128 R8, [R4+0x9e0] ;  /* 0x0009e00004087984 */ /* 0x000e640000000c00 */
[C---:B-1----:R-:W-:Y:S01]  /*3380*/  FFMA R25, R14.reuse, R8, R33 ;  /* 0x000000080e197223 */ /* 0x042fe20000000021 */
[----:B------:R-:W-:Y:S01]  /*3390*/  FFMA R27, R14, R9, R24 ;  /* 0x000000090e1b7223 */ /* 0x000fe20000000018 */
[----:B------:R-:W-:-:S04]  /*33a0*/  IMAD.WIDE.U32 R32, R31, 0x4, R16 ;  /* 0x000000041f207825 */ /* 0x000fc800078e0010 */
[C---:B------:R-:W-:Y:S01]  /*33b0*/  FFMA R26, R12.reuse, R8, R23 ;  /* 0x000000080c1a7223 */ /* 0x040fe20000000017 */
[CC--:B------:R-:W-:Y:S01]  /*33c0*/  FFMA R25, R12.reuse, R9.reuse, R25 ;  /* 0x000000090c197223 */ /* 0x0c0fe20000000019 */
[----:B0-----:R-:W-:Y:S02]  /*33d0*/  FFMA R28, R12, R10, R27 ;  /* 0x0000000a0c1c7223 */ /* 0x001fe4000000001b */
[----:B------:R-:W3:Y:S04]  /*33e0*/  LDG.E.CONSTANT R12, desc[UR6][R32.64] ;  /* 0x00000006200c7981 */ /* 0x000ee8000c1e9900 */
[----:B------:R0:W3:Y:S01]  /*33f0*/  LDG.E.CONSTANT R14, desc[UR6][R32.64+0x180] ;  /* 0x00018006200e7981 */ /* 0x0000e2000c1e9900 */
[C---:B------:R-:W-:Y:S01]  /*3400*/  IADD3 R31, PT, PT, R6.reuse, 0x1bc0, RZ ;  /* 0x00001bc0061f7810 */ /* 0x040fe20007ffe0ff */
[C---:B------:R-:W-:Y:S01]  /*3410*/  FFMA R22, R7.reuse, R8, R22 ;  /* 0x0000000807167223 */ /* 0x040fe20000000016 */
[C---:B------:R-:W-:Y:S01]  /*3420*/  FFMA R26, R7.reuse, R9, R26 ;  /* 0x00000009071a7223 */ /* 0x040fe2000000001a */
[C---:B------:R-:W-:Y:S01]  /*3430*/  FFMA R25, R7.reuse, R10, R25 ;  /* 0x0000000a07197223 */ /* 0x040fe20000000019 */
[----:B------:R-:W-:Y:S01]  /*3440*/  FFMA R28, R7, R11, R28 ;  /* 0x0000000b071c7223 */ /* 0x000fe2000000001c */
[----:B------:R-:W-:Y:S01]  /*3450*/  IMAD.WIDE.U32 R30, R31, 0x4, R16 ;  /* 0x000000041f1e7825 */ /* 0x000fe200078e0010 */
[----:B------:R-:W4:Y:S04]  /*3460*/  LDS.128 R8, [R4+0xa50] ;  /* 0x000a500004087984 */ /* 0x000f280000000c00 */
[----:B------:R1:W3:Y:S01]  /*3470*/  LDG.E.CONSTANT R24, desc[UR6][R30.64] ;  /* 0x000000061e187981 */ /* 0x0002e2000c1e9900 */
[----:B------:R-:W-:Y:S01]  /*3480*/  IADD3 R23, PT, PT, R6, 0x1c20, RZ ;  /* 0x00001c2006177810 */ /* 0x000fe20007ffe0ff */
[----:B----4-:R-:W-:-:S04]  /*3490*/  FFMA R27, R19, R8, R22 ;  /* 0x00000008131b7223 */ /* 0x010fc80000000016 */
[----:B------:R-:W-:-:S05]  /*34a0*/  IMAD.WIDE.U32 R22, R23, 0x4, R16 ;  /* 0x0000000417167825 */ /* 0x000fca00078e0010 */
[----:B------:R4:W3:Y:S01]  /*34b0*/  LDG.E.CONSTANT R7, desc[UR6][R22.64] ;  /* 0x0000000616077981 */ /* 0x0008e2000c1e9900 */
[CC--:B0-----:R-:W-:Y:S01]  /*34c0*/  FFMA R33, R19.reuse, R9.reuse, R26 ;  /* 0x0000000913217223 */ /* 0x0c1fe2000000001a */
[----:B--2---:R-:W-:Y:S01]  /*34d0*/  FFMA R26, R20, R9, R27 ;  /* 0x00000009141a7223 */ /* 0x004fe2000000001b */
[----:B------:R-:W-:Y:S01]  /*34e0*/  IADD3 R27, PT, PT, R6, 0x1c80, RZ ;  /* 0x00001c80061b7810 */ /* 0x000fe20007ffe0ff */
[CC--:B------:R-:W-:Y:S01]  /*34f0*/  FFMA R29, R19.reuse, R11.reuse, R28 ;  /* 0x0000000b131d7223 */ /* 0x0c0fe2000000001c */
[-C--:B------:R-:W-:Y:S01]  /*3500*/  FFMA R25, R19, R10.reuse, R25 ;  /* 0x0000000a13197223 */ /* 0x080fe20000000019 */
[CC--:B------:R-:W-:Y:S01]  /*3510*/  FFMA R28, R20.reuse, R10.reuse, R33 ;  /* 0x0000000a141c7223 */ /* 0x0c0fe20000000021 */
[----:B-1----:R-:W-:Y:S01]  /*3520*/  FFMA R31, R21, R10, R26 ;  /* 0x0000000a151f7223 */ /* 0x002fe2000000001a */
[----:B------:R-:W-:Y:S01]  /*3530*/  IMAD.WIDE.U32 R26, R27, 0x4, R16 ;  /* 0x000000041b1a7825 */ /* 0x000fe200078e0010 */
[----:B------:R-:W0:Y:S03]  /*3540*/  LDS.64 R8, [R4+0xa60] ;  /* 0x000a600004087984 */ /* 0x000e260000000a00 */
[-C--:B----4-:R-:W-:Y:S01]  /*3550*/  FFMA R23, R20, R11.reuse, R25 ;  /* 0x0000000b14177223 */ /* 0x090fe20000000019 */
[----:B------:R-:W-:-:S02]  /*3560*/  FFMA R28, R21, R11, R28 ;  /* 0x0000000b151c7223 */ /* 0x000fc4000000001c */
[----:B------:R-:W1:Y:S04]  /*3570*/  LDS.64 R10, [R4+0xac8] ;  /* 0x000ac800040a7984 */ /* 0x000e680000000a00 */
[----:B------:R2:W4:Y:S01]  /*3580*/  LDG.E.CONSTANT R19, desc[UR6][R26.64] ;  /* 0x000000061a137981 */ /* 0x000522000c1e9900 */
[-C--:B0-----:R-:W-:Y:S01]  /*3590*/  FFMA R22, R20, R8.reuse, R29 ;  /* 0x0000000814167223 */ /* 0x081fe2000000001d */
[C---:B------:R-:W-:Y:S01]  /*35a0*/  FFMA R23, R21.reuse, R8, R23 ;  /* 0x0000000815177223 */ /* 0x040fe20000000017 */
[C---:B-1----:R-:W-:Y:S01]  /*35b0*/  FFMA R10, R18.reuse, R10, R31 ;  /* 0x0000000a120a7223 */ /* 0x042fe2000000001f */
[----:B------:R-:W-:Y:S01]  /*35c0*/  FFMA R30, R18, R11, R28 ;  /* 0x0000000b121e7223 */ /* 0x000fe2000000001c */
[----:B------:R-:W-:Y:S02]  /*35d0*/  FFMA R22, R21, R9, R22 ;  /* 0x0000000915167223 */ /* 0x000fe40000000016 */
[----:B------:R-:W-:-:S02]  /*35e0*/  FFMA R28, R15, R11, R10 ;  /* 0x0000000b0f1c7223 */ /* 0x000fc4000000000a */
[----:B------:R-:W0:Y:S01]  /*35f0*/  LDS.128 R8, [R4+0xad0] ;  /* 0x000ad00004087984 */ /* 0x000e220000000c00 */
[----:B------:R-:W-:-:S05]  /*3600*/  IADD3 R25, PT, PT, R6, 0x1ce0, RZ ;  /* 0x00001ce006197810 */ /* 0x000fca0007ffe0ff */
[----:B--2---:R-:W-:-:S05]  /*3610*/  IMAD.WIDE.U32 R26, R25, 0x4, R16 ;  /* 0x00000004191a7825 */ /* 0x004fca00078e0010 */
[----:B------:R1:W2:Y:S01]  /*3620*/  LDG.E.CONSTANT R20, desc[UR6][R26.64] ;  /* 0x000000061a147981 */ /* 0x0002a2000c1e9900 */
[CC--:B0-----:R-:W-:Y:S01]  /*3630*/  FFMA R32, R18.reuse, R8.reuse, R23 ;  /* 0x0000000812207223 */ /* 0x0c1fe20000000017 */
[-C--:B------:R-:W-:Y:S01]  /*3640*/  FFMA R21, R18, R9.reuse, R22 ;  /* 0x0000000912157223 */ /* 0x080fe20000000016 */
[C---:B------:R-:W-:Y:S02]  /*3650*/  FFMA R18, R15.reuse, R8, R30 ;  /* 0x000000080f127223 */ /* 0x040fe4000000001e */
[CC--:B------:R-:W-:Y:S01]  /*3660*/  FFMA R25, R15.reuse, R9.reuse, R32 ;  /* 0x000000090f197223 */ /* 0x0c0fe20000000020 */
[----:B------:R-:W-:Y:S01]  /*3670*/  FFMA R22, R15, R10, R21 ;  /* 0x0000000a0f167223 */ /* 0x000fe20000000015 */
[C---:B------:R-:W-:Y:S01]  /*3680*/  FFMA R21, R13.reuse, R8, R28 ;  /* 0x000000080d157223 */ /* 0x040fe2000000001c */
[C---:B------:R-:W-:Y:S01]  /*3690*/  FFMA R18, R13.reuse, R9, R18 ;  /* 0x000000090d127223 */ /* 0x040fe20000000012 */
[C---:B------:R-:W-:Y:S01]  /*36a0*/  FFMA R25, R13.reuse, R10, R25 ;  /* 0x0000000a0d197223 */ /* 0x040fe20000000019 */
[----:B------:R-:W-:-:S02]  /*36b0*/  FFMA R32, R13, R11, R22 ;  /* 0x0000000b0d207223 */ /* 0x000fc40000000016 */
[----:B------:R-:W3:Y:S01]  /*36c0*/  LDS.128 R8, [R4+0xb40] ;  /* 0x000b400004087984 */ /* 0x000ee20000000c00 */
[C---:B------:R-:W-:Y:S02]  /*36d0*/  IADD3 R31, PT, PT, R6.reuse, 0x1d40, RZ ;  /* 0x00001d40061f7810 */ /* 0x040fe40007ffe0ff */
[----:B------:R-:W-:-:S03]  /*36e0*/  IADD3 R29, PT, PT, R6, 0x1da0, RZ ;  /* 0x00001da0061d7810 */ /* 0x000fc60007ffe0ff */
[----:B------:R-:W-:Y:S01]  /*36f0*/  IMAD.WIDE.U32 R30, R31, 0x4, R16 ;  /* 0x000000041f1e7825 */ /* 0x000fe200078e0010 */
[----:B-1----:R-:W-:-:S03]  /*3700*/  IADD3 R27, PT, PT, R6, 0x1e00, RZ ;  /* 0x00001e00061b7810 */ /* 0x002fc60007ffe0ff */
[--C-:B------:R-:W-:Y:S01]  /*3710*/  IMAD.WIDE.U32 R28, R29, 0x4, R16.reuse ;  /* 0x000000041d1c7825 */ /* 0x100fe200078e0010 */
[----:B------:R-:W2:Y:S03]  /*3720*/  LDG.E.CONSTANT R23, desc[UR6][R30.64] ;  /* 0x000000061e177981 */ /* 0x000ea6000c1e9900 */
[----:B------:R-:W-:Y:S01]  /*3730*/  IMAD.WIDE.U32 R26, R27, 0x4, R16 ;  /* 0x000000041b1a7825 */ /* 0x000fe200078e0010 */
[----:B------:R0:W2:Y:S04]  /*3740*/  LDG.E.CONSTANT R15, desc[UR6][R28.64] ;  /* 0x000000061c0f7981 */ /* 0x0000a8000c1e9900 */
[----:B------:R1:W2:Y:S01]  /*3750*/  LDG.E.CONSTANT R22, desc[UR6][R26.64] ;  /* 0x000000061a167981 */ /* 0x0002a2000c1e9900 */
[----:B0-----:R-:W-:-:S05]  /*3760*/  IADD3 R29, PT, PT, R6, 0x1e60, RZ ;  /* 0x00001e60061d7810 */ /* 0x001fca0007ffe0ff */
[----:B-1----:R-:W-:-:S04]  /*3770*/  IMAD.WIDE.U32 R26, R29, 0x4, R16 ;  /* 0x000000041d1a7825 */ /* 0x002fc800078e0010 */
[C---:B---3--:R-:W-:Y:S01]  /*3780*/  FFMA R13, R12.reuse, R8, R21 ;  /* 0x000000080c0d7223 */ /* 0x048fe20000000015 */
[C---:B------:R-:W-:Y:S01]  /*3790*/  FFMA R31, R12.reuse, R9, R18 ;  /* 0x000000090c1f7223 */ /* 0x040fe20000000012 */
[CC--:B------:R-:W-:Y:S01]  /*37a0*/  FFMA R25, R12.reuse, R10.reuse, R25 ;  /* 0x0000000a0c197223 */ /* 0x0c0fe20000000019 */
[----:B------:R-:W-:Y:S01]  /*37b0*/  FFMA R21, R12, R11, R32 ;  /* 0x0000000b0c157223 */ /* 0x000fe20000000020 */
[C---:B------:R-:W-:Y:S01]  /*37c0*/  FFMA R13, R14.reuse, R9, R13 ;  /* 0x000000090e0d7223 */ /* 0x040fe2000000000d */
[----:B------:R-:W3:Y:S04]  /*37d0*/  LDG.E.CONSTANT R18, desc[UR6][R26.64] ;  /* 0x000000061a127981 */ /* 0x000ee8000c1e9900 */
[----:B------:R-:W0:Y:S01]  /*37e0*/  LDS.64 R8, [R4+0xb50] ;  /* 0x000b500004087984 */ /* 0x000e220000000a00 */
[C---:B------:R-:W-:Y:S01]  /*37f0*/  FFMA R31, R14.reuse, R10, R31 ;  /* 0x0000000a0e1f7223 */ /* 0x040fe2000000001f */
[C---:B------:R-:W-:Y:S01]  /*3800*/  FFMA R25, R14.reuse, R11, R25 ;  /* 0x0000000b0e197223 */ /* 0x040fe20000000019 */
[----:B0-----:R-:W-:-:S02]  /*3810*/  FFMA R28, R14, R8, R21 ;  /* 0x000000080e1c7223 */ /* 0x001fc40000000015 */
[----:B------:R-:W3:Y:S01]  /*3820*/  LDG.E.CONSTANT R14, desc[UR6][R26.64+0x180] ;  /* 0x000180061a0e7981 */ /* 0x000ee2000c1e9900 */
[----:B------:R-:W-:-:S03]  /*3830*/  FFMA R30, R24, R10, R13 ;  /* 0x0000000a181e7223 */ /* 0x000fc6000000000d */
[----:B------:R-:W0:Y:S01]  /*3840*/  LDS.64 R12, [R4+0xbb8] ;  /* 0x000bb800040c7984 */ /* 0x000e220000000a00 */
[----:B------:R-:W-:-:S03]  /*3850*/  FFMA R10, R24, R11, R31 ;  /* 0x0000000b180a7223 */ /* 0x000fc6000000001f */
[----:B------:R1:W3:Y:S01]  /*3860*/  LDG.E.CONSTANT R21, desc[UR6][R26.64+0x300] ;  /* 0x000300061a157981 */ /* 0x0002e2000c1e9900 */
[C---:B0-----:R-:W-:Y:S01]  /*3870*/  FFMA R30, R7.reuse, R12, R30 ;  /* 0x0000000c071e7223 */ /* 0x041fe2000000001e */
[C---:B------:R-:W-:Y:S01]  /*3880*/  FFMA R12, R24.reuse, R8, R25 ;  /* 0x00000008180c7223 */ /* 0x040fe20000000019 */
[----:B------:R-:W-:Y:S01]  /*3890*/  FFMA R24, R24, R9, R28 ;  /* 0x0000000918187223 */ /* 0x000fe2000000001c */
[-C--:B------:R-:W-:Y:S02]  /*38a0*/  FFMA R28, R7, R13.reuse, R10 ;  /* 0x0000000d071c7223 */ /* 0x080fe4000000000a */
[----:B------:R-:W0:Y:S01]  /*38b0*/  LDS.128 R8, [R4+0xbc0] ;  /* 0x000bc00004087984 */ /* 0x000e220000000c00 */
[----:B------:R-:W-:Y:S01]  /*38c0*/  IADD3 R25, PT, PT, R6, 0x1f80, RZ ;  /* 0x00001f8006197810 */ /* 0x000fe20007ffe0ff */
[----:B----4-:R-:W-:Y:S01]  /*38d0*/  FFMA R29, R19, R13, R30 ;  /* 0x0000000d131d7223 */ /* 0x010fe2000000001e */
[----:B0-----:R-:W-:-:S03]  /*38e0*/  FFMA R13, R7, R9, R24 ;  /* 0x00000009070d7223 */ /* 0x001fc60000000018 */
[----:B------:R-:W-:-:S04]  /*38f0*/  IMAD.WIDE.U32 R24, R25, 0x4, R16 ;  /* 0x0000000419187825 */ /* 0x000fc800078e0010 */
[----:B------:R-:W-:Y:S02]  /*3900*/  FFMA R12, R7, R8, R12 ;  /* 0x00000008070c7223 */ /* 0x000fe4000000000c */
[----:B------:R-:W4:Y:S01]  /*3910*/  LDG.E.CONSTANT R7, desc[UR6][R24.64] ;  /* 0x0000000618077981 */ /* 0x000f22000c1e9900 */
[C---:B------:R-:W-:Y:S01]  /*3920*/  IADD3 R31, PT, PT, R6.reuse, 0x1fe0, RZ ;  /* 0x00001fe0061f7810 */ /* 0x040fe20007ffe0ff */
[C---:B-1----:R-:W-:Y:S01]  /*3930*/  FFMA R27, R19.reuse, R9, R12 ;  /* 0x00000009131b7223 */ /* 0x042fe2000000000c */
[C---:B------:R-:W-:Y:S01]  /*3940*/  FFMA R26, R19.reuse, R10, R13 ;  /* 0x0000000a131a7223 */ /* 0x040fe2000000000d */
[----:B------:R-:W-:Y:S02]  /*3950*/  FFMA R30, R19, R8, R28 ;  /* 0x00000008131e7223 */ /* 0x000fe4000000001c */
[----:B------:R-:W-:Y:S01]  /*3960*/  IMAD.WIDE.U32 R12, R31, 0x4, R16 ;  /* 0x000000041f0c7825 */ /* 0x000fe200078e0010 */
[----:B------:R-:W-:-:S03]  /*3970*/  IADD3 R31, PT, PT, R6, 0x2040, RZ ;  /* 0x00002040061f7810 */ /* 0x000fc60007ffe0ff */
[C---:B--2---:R-:W-:Y:S01]  /*3980*/  FFMA R28, R20.reuse, R8, R29 ;  /* 0x00000008141c7223 */ /* 0x044fe2000000001d */
[C---:B------:R-:W-:Y:S01]  /*3990*/  FFMA R29, R20.reuse, R10, R27 ;  /* 0x0000000a141d7223 */ /* 0x040fe2000000001b */
[C---:B------:R-:W-:Y:S01]  /*39a0*/  FFMA R32, R20.reuse, R11, R26 ;  /* 0x0000000b14207223 */ /* 0x040fe2000000001a */
[----:B------:R-:W-:Y:S01]  /*39b0*/  FFMA R30, R20, R9, R30 ;  /* 0x00000009141e7223 */ /* 0x000fe2000000001e */
[----:B------:R-:W-:Y:S01]  /*39c0*/  IMAD.WIDE.U32 R26, R31, 0x4, R16 ;  /* 0x000000041f1a7825 */ /* 0x000fe200078e0010 */
[----:B------:R-:W2:Y:S04]  /*39d0*/  LDG.E.CONSTANT R19, desc[UR6][R12.64] ;  /* 0x000000060c137981 */ /* 0x000ea8000c1e9900 */
[----:B------:R-:W0:Y:S04]  /*39e0*/  LDS.128 R8, [R4+0xc30] ;  /* 0x000c300004087984 */ /* 0x000e280000000c00 */
[----:B------:R1:W2:Y:S01]  /*39f0*/  LDG.E.CONSTANT R20, desc[UR6][R26.64] ;  /* 0x000000061a147981 */ /* 0x0002a2000c1e9900 */
[----:B------:R-:W-:-:S02]  /*3a00*/  IADD3 R31, PT, PT, R6, 0x20a0, RZ ;  /* 0x000020a0061f7810 */ /* 0x000fc40007ffe0ff */
[----:B------:R-:W-:-:S05]  /*3a10*/  IADD3 R33, PT, PT, R6, 0x2100, RZ ;  /* 0x0000210006217810 */ /* 0x000fca0007ffe0ff */
[----:B-1----:R-:W-:-:S04]  /*3a20*/  IMAD.WIDE.U32 R26, R33, 0x4, R16 ;  /* 0x00000004211a7825 */ /* 0x002fc800078e0010 */
[C---:B0-----:R-:W-:Y:S01]  /*3a30*/  FFMA R8, R23.reuse, R8, R28 ;  /* 0x0000000817087223 */ /* 0x041fe2000000001c */
[----:B------:R-:W-:Y:S01]  /*3a40*/  FFMA R24, R23, R10, R29 ;  /* 0x0000000a17187223 */ /* 0x000fe2000000001d */
[----:B------:R-:W-:-:S04]  /*3a50*/  IMAD.WIDE.U32 R28, R31, 0x4, R16 ;  /* 0x000000041f1c7825 */ /* 0x000fc800078e0010 */
[C---:B------:R-:W-:Y:S01]  /*3a60*/  FFMA R13, R23.reuse, R9, R30 ;  /* 0x00000009170d7223 */ /* 0x040fe2000000001e */
[----:B------:R-:W-:Y:S01]  /*3a70*/  FFMA R25, R23, R11, R32 ;  /* 0x0000000b17197223 */ /* 0x000fe20000000020 */
[C---:B------:R-:W-:Y:S01]  /*3a80*/  FFMA R23, R15.reuse, R9, R8 ;  /* 0x000000090f177223 */ /* 0x040fe20000000008 */
[----:B------:R0:W2:Y:S01]  /*3a90*/  LDG.E.CONSTANT R12, desc[UR6][R28.64] ;  /* 0x000000061c0c7981 */ /* 0x0000a2000c1e9900 */
[----:B------:R-:W-:-:S03]  /*3aa0*/  FFMA R31, R15, R10, R13 ;  /* 0x0000000a0f1f7223 */ /* 0x000fc6000000000d */
[----:B------:R-:W1:Y:S01]  /*3ab0*/  LDS.64 R8, [R4+0xc40] ;  /* 0x000c400004087984 */ /* 0x000e620000000a00 */
[C---:B------:R-:W-:Y:S01]  /*3ac0*/  FFMA R23, R22.reuse, R10, R23 ;  /* 0x0000000a16177223 */ /* 0x040fe20000000017 */
[CC--:B------:R-:W-:Y:S01]  /*3ad0*/  FFMA R33, R15.reuse, R11.reuse, R24 ;  /* 0x0000000b0f217223 */ /* 0x0c0fe20000000018 */
[----:B------:R-:W-:Y:S01]  /*3ae0*/  FFMA R30, R22, R11, R31 ;  /* 0x0000000b161e7223 */ /* 0x000fe2000000001f */
[----:B------:R3:W2:Y:S04]  /*3af0*/  LDG.E.CONSTANT R13, desc[UR6][R26.64] ;  /* 0x000000061a0d7981 */ /* 0x0006a8000c1e9900 */
[----:B------:R-:W3:Y:S01]  /*3b00*/  LDS.64 R10, [R4+0xca8] ;  /* 0x000ca800040a7984 */ /* 0x000ee20000000a00 */
[-C--:B-1----:R-:W-:Y:S01]  /*3b10*/  FFMA R31, R15, R8.reuse, R25 ;  /* 0x000000080f1f7223 */ /* 0x082fe20000000019 */
[----:B------:R-:W-:Y:S01]  /*3b20*/  IADD3 R25, PT, PT, R6, 0x2160, RZ ;  /* 0x0000216006197810 */ /* 0x000fe20007ffe0ff */
[----:B0-----:R-:W-:-:S02]  /*3b30*/  FFMA R29, R22, R8, R33 ;  /* 0x00000008161d7223 */ /* 0x001fc40000000021 */
[----:B------:R-:W-:Y:S02]  /*3b40*/  FFMA R32, R22, R9, R31 ;  /* 0x0000000916207223 */ /* 0x000fe4000000001f */
[----:B------:R-:W-:-:S05]  /*3b50*/  IMAD.WIDE.U32 R24, R25, 0x4, R16 ;  /* 0x0000000419187825 */ /* 0x000fca00078e0010 */
[----:B------:R0:W2:Y:S01]  /*3b60*/  LDG.E.CONSTANT R15, desc[UR6][R24.64] ;  /* 0x00000006180f7981 */ /* 0x0000a2000c1e9900 */
[C---:B---3--:R-:W-:Y:S01]  /*3b70*/  FFMA R33, R18.reuse, R10, R23 ;  /* 0x0000000a12217223 */ /* 0x048fe20000000017 */
[----:B------:R-:W-:-:S03]  /*3b80*/  FFMA R23, R18, R11, R30 ;  /* 0x0000000b12177223 */ /* 0x000fc6000000001e */
[----:B------:R-:W-:Y:S02]  /*3b90*/  FFMA R22, R14, R11, R33 ;  /* 0x0000000b0e167223 */ /* 0x000fe40000000021 */
[----:B------:R-:W1:Y:S01]  /*3ba0*/  LDS.128 R8, [R4+0xcb0] ;  /* 0x000cb00004087984 */ /* 0x000e620000000c00 */
[C---:B------:R-:W-:Y:S02]  /*3bb0*/  IADD3 R33, PT, PT, R6.reuse, 0x21c0, RZ ;  /* 0x000021c006217810 */ /* 0x040fe40007ffe0ff */
[----:B------:R-:W-:Y:S01]  /*3bc0*/  IADD3 R31, PT, PT, R6, 0x2220, RZ ;  /* 0x00002220061f7810 */ /* 0x000fe20007ffe0ff */
[----:B-1----:R-:W-:Y:S02]  /*3bd0*/  FFMA R27, R18, R9, R32 ;  /* 0x00000009121b7223 */ /* 0x002fe40000000020 */
[----:B------:R-:W-:-:S04]  /*3be0*/  IMAD.WIDE.U32 R32, R33, 0x4, R16 ;  /* 0x0000000421207825 */ /* 0x000fc800078e0010 */
[----:B------:R-:W-:Y:S02]  /*3bf0*/  FFMA R28, R18, R8, R29 ;  /* 0x00000008121c7223 */ /* 0x000fe4000000001d */
[----:B------:R1:W3:Y:S01]  /*3c00*/  LDG.E.CONSTANT R18, desc[UR6][R32.64] ;  /* 0x0000000620127981 */ /* 0x0002e2000c1e9900 */
[----:B------:R-:W-:-:S04]  /*3c10*/  IMAD.WIDE.U32 R30, R31, 0x4, R16 ;  /* 0x000000041f1e7825 */ /* 0x000fc800078e0010 */
[C---:B------:R-:W-:Y:S01]  /*3c20*/  FFMA R26, R14.reuse, R8, R23 ;  /* 0x000000080e1a7223 */ /* 0x040fe20000000017 */
[C---:B0-----:R-:W-:Y:S01]  /*3c30*/  FFMA R25, R14.reuse, R9, R28 ;  /* 0x000000090e197223 */ /* 0x041fe2000000001c */
[----:B------:R-:W-:Y:S01]  /*3c40*/  FFMA R28, R14, R10, R27 ;  /* 0x0000000a0e1c7223 */ /* 0x000fe2000000001b */
[----:B------:R-:W-:Y:S01]  /*3c50*/  IADD3 R23, PT, PT, R6, 0x2280, RZ ;  /* 0x0000228006177810 */ /* 0x000fe20007ffe0ff */
[----:B------:R0:W3:Y:S01]  /*3c60*/  LDG.E.CONSTANT R14, desc[UR6][R30.64] ;  /* 0x000000061e0e7981 */ /* 0x0000e2000c1e9900 */
[----:B------:R-:W-:-:S03]  /*3c70*/  FFMA R24, R21, R8, R22 ;  /* 0x0000000815187223 */ /* 0x000fc60000000016 */
[----:B------:R-:W-:-:S04]  /*3c80*/  IMAD.WIDE.U32 R22, R23, 0x4, R16 ;  /* 0x0000000417167825 */ /* 0x000fc800078e0010 */
[C---:B------:R-:W-:Y:S01]  /*3c90*/  FFMA R26, R21.reuse, R9, R26 ;  /* 0x00000009151a7223 */ /* 0x040fe2000000001a */
[C---:B------:R-:W-:Y:S01]  /*3ca0*/  FFMA R25, R21.reuse, R10, R25 ;  /* 0x0000000a15197223 */ /* 0x040fe20000000019 */
[----:B-1----:R-:W-:Y:S02]  /*3cb0*/  FFMA R32, R21, R11, R28 ;  /* 0x0000000b15207223 */ /* 0x002fe4000000001c */
[----:B------:R-:W4:Y:S04]  /*3cc0*/  LDS.128 R8, [R4+0xd20] ;  /* 0x000d200004087984 */ /* 0x000f280000000c00 */
[----:B------:R1:W3:Y:S01]  /*3cd0*/  LDG.E.CONSTANT R22, desc[UR6][R22.64] ;  /* 0x0000000616167981 */ /* 0x0002e2000c1e9900 */
[----:B------:R-:W-:-:S05]  /*3ce0*/  IADD3 R29, PT, PT, R6, 0x22e0, RZ ;  /* 0x000022e0061d7810 */ /* 0x000fca0007ffe0ff */
[----:B------:R-:W-:-:S04]  /*3cf0*/  IMAD.WIDE.U32 R28, R29, 0x4, R16 ;  /* 0x000000041d1c7825 */ /* 0x000fc800078e0010 */
[C---:B----4-:R-:W-:Y:S01]  /*3d00*/  FFMA R21, R7.reuse, R9, R26 ;  /* 0x0000000907157223 */ /* 0x050fe2000000001a */
[C---:B------:R-:W-:Y:S01]  /*3d10*/  FFMA R26, R7.reuse, R10, R25 ;  /* 0x0000000a071a7223 */ /* 0x040fe20000000019 */
[C---:B------:R-:W-:Y:S01]  /*3d20*/  FFMA R8, R7.reuse, R8, R24 ;  /* 0x0000000807087223 */ /* 0x040fe20000000018 */
[----:B------:R-:W-:Y:S02]  /*3d30*/  FFMA R25, R7, R11, R32 ;  /* 0x0000000b07197223 */ /* 0x000fe40000000020 */
[----:B------:R4:W3:Y:S01]  /*3d40*/  LDG.E.CONSTANT R7, desc[UR6][R28.64] ;  /* 0x000000061c077981 */ /* 0x0008e2000c1e9900 */
[----:B0-----:R-:W-:-:S05]  /*3d50*/  IADD3 R31, PT, PT, R6, 0x2340, RZ ;  /* 0x00002340061f7810 */ /* 0x001fca0007ffe0ff */
[----:B------:R-:W-:-:S05]  /*3d60*/  IMAD.WIDE.U32 R30, R31, 0x4, R16 ;  /* 0x000000041f1e7825 */ /* 0x000fca00078e0010 */
[----:B------:R0:W3:Y:S01]  /*3d70*/  LDG.E.CONSTANT R24, desc[UR6][R30.64] ;  /* 0x000000061e187981 */ /* 0x0000e2000c1e9900 */
[C---:B--2---:R-:W-:Y:S01]  /*3d80*/  FFMA R27, R19.reuse, R9, R8 ;  /* 0x00000009131b7223 */ /* 0x044fe20000000008 */
[CC--:B-1----:R-:W-:Y:S02]  /*3d90*/  FFMA R23, R19.reuse, R10.reuse, R21 ;  /* 0x0000000a13177223 */ /* 0x0c2fe40000000015 */
[----:B------:R-:W1:Y:S01]  /*3da0*/  LDS.64 R8, [R4+0xd30] ;  /* 0x000d300004087984 */ /* 0x000e620000000a00 */
[C---:B------:R-:W-:Y:S01]  /*3db0*/  FFMA R21, R20.reuse, R10, R27 ;  /* 0x0000000a14157223 */ /* 0x040fe2000000001b */
[CC--:B------:R-:W-:Y:S01]  /*3dc0*/  FFMA R27, R19.reuse, R11.reuse, R26 ;  /* 0x0000000b131b7223 */ /* 0x0c0fe2000000001a */
[----:B------:R-:W-:Y:S02]  /*3dd0*/  FFMA R32, R20, R11, R23 ;  /* 0x0000000b14207223 */ /* 0x000fe40000000017 */
[----:B------:R-:W2:Y:S01]  /*3de0*/  LDS.64 R10, [R4+0xd98] ;  /* 0x000d9800040a7984 */ /* 0x000ea20000000a00 */
[----:B------:R-:W-:Y:S01]  /*3df0*/  IADD3 R23, PT, PT, R6, 0x23a0, RZ ;  /* 0x000023a006177810 */ /* 0x000fe20007ffe0ff */
[-C--:B-1----:R-:W-:Y:S01]  /*3e00*/  FFMA R25, R19, R8.reuse, R25 ;  /* 0x0000000813197223 */ /* 0x082fe20000000019 */
[----:B------:R-:W-:Y:S01]  /*3e10*/  FFMA R19, R20, R8, R27 ;  /* 0x0000000814137223 */ /* 0x000fe2000000001b */
[----:B--2---:R-:W-:-:S02]  /*3e20*/  FFMA R10, R12, R10, R21 ;  /* 0x0000000a0c0a7223 */ /* 0x004fc40000000015 */
[----:B----4-:R-:W-:Y:S01]  /*3e30*/  FFMA R28, R20, R9, R25 ;  /* 0x00000009141c7223 */ /* 0x010fe20000000019 */
[-C--:B------:R-:W-:Y:S01]  /*3e40*/  FFMA R32, R12, R11.reuse, R32 ;  /* 0x0000000b0c207223 */ /* 0x080fe20000000020 */
[----:B------:R-:W-:Y:S01]  /*3e50*/  FFMA R20, R13, R11, R10 ;  /* 0x0000000b0d147223 */ /* 0x000fe2000000000a */
[----:B------:R-:W-:Y:S01]  /*3e60*/  IMAD.WIDE.U32 R26, R23, 0x4, R16 ;  /* 0x00000004171a7825 */ /* 0x000fe200078e0010 */
[----:B------:R-:W0:Y:S04]  /*3e70*/  LDS.128 R8, [R4+0xda0] ;  /* 0x000da00004087984 */ /* 0x000e280000000c00 */
[----:B------:R1:W2:Y:S01]  /*3e80*/  LDG.E.CONSTANT R23, desc[UR6][R26.64] ;  /* 0x000000061a177981 */ /* 0x0002a2000c1e9900 */
[C---:B------:R-:W-:Y:S02]  /*3e90*/  IADD3 R29, PT, PT, R6.reuse, 0x2400, RZ ;  /* 0x00002400061d7810 */ /* 0x040fe40007ffe0ff */
[----:B------:R-:W-:Y:S01]  /*3ea0*/  IADD3 R21, PT, PT, R6, 0x2460, RZ ;  /* 0x0000246006157810 */ /* 0x000fe20007ffe0ff */
[C---:B0-----:R-:W-:Y:S01]  /*3eb0*/  FFMA R30, R12.reuse, R8, R19 ;  /* 0x000000080c1e7223 */ /* 0x041fe20000000013 */
[----:B------:R-:W-:Y:S01]  /*3ec0*/  FFMA R19, R12, R9, R28 ;  /* 0x000000090c137223 */ /* 0x000fe2000000001c */
[----:B------:R-:W-:-:S04]  /*3ed0*/  IMAD.WIDE.U32 R28, R29, 0x4, R16 ;  /* 0x000000041d1c7825 */ /* 0x000fc800078e0010 */
[C---:B------:R-:W-:Y:S01]  /*3ee0*/  FFMA R32, R13.reuse, R8, R32 ;  /* 0x000000080d207223 */ /* 0x040fe20000000020 */
[C---:B------:R-:W-:Y:S01]  /*3ef0*/  FFMA R25, R13.reuse, R9, R30 ;  /* 0x000000090d197223 */ /* 0x040fe2000000001e */
[----:B------:R-:W-:Y:S01]  /*3f00*/  FFMA R30, R13, R10, R19 ;  /* 0x0000000a0d1e7223 */ /* 0x000fe20000000013 */
[----:B------:R-:W-:Y:S01]  /*3f10*/  FFMA R19, R15, R8, R20 ;  /* 0x000000080f137223 */ /* 0x000fe20000000014 */
[----:B------:R0:W4:Y:S01]  /*3f20*/  LDG.E.CONSTANT R12, desc[UR6][R28.64] ;  /* 0x000000061c0c7981 */ /* 0x000122000c1e9900 */
[----:B------:R-:W-:-:S04]  /*3f30*/  IMAD.WIDE.U32 R20, R21, 0x4, R16 ;  /* 0x0000000415147825 */ /* 0x000fc800078e0010 */
[C---:B-1----:R-:W-:Y:S01]  /*3f40*/  FFMA R26, R15.reuse, R9, R32 ;  /* 0x000000090f1a7223 */ /* 0x042fe20000000020 */
[C---:B------:R-:W-:Y:S01]  /*3f50*/  FFMA R25, R15.reuse, R10, R25 ;  /* 0x0000000a0f197223 */ /* 0x040fe20000000019 */
[----:B------:R-:W-:Y:S02]  /*3f60*/  FFMA R30, R15, R11, R30 ;  /* 0x0000000b0f1e7223 */ /* 0x000fe4000000001e */
[----:B------:R-:W3:Y:S04]  /*3f70*/  LDS.128 R8, [R4+0xe10] ;  /* 0x000e100004087984 */ /* 0x000ee80000000c00 */
[----:B------:R1:W4:Y:S01]  /*3f80*/  LDG.E.CONSTANT R13, desc[UR6][R20.64] ;  /* 0x00000006140d7981 */ /* 0x000322000c1e9900 */
[----:B0-----:R-:W-:-:S05]  /*3f90*/  IADD3 R29, PT, PT, R6, 0x24c0, RZ ;  /* 0x000024c0061d7810 */ /* 0x001fca0007ffe0ff */
[----:B------:R-:W-:-:S05]  /*3fa0*/  IMAD.WIDE.U32 R28, R29, 0x4, R16 ;  /* 0x000000041d1c7825 */ /* 0x000fca00078e0010 */
[----:B------:R0:W4:Y:S01]  /*3fb0*/  LDG.E.CONSTANT R15, desc[UR6][R28.64] ;  /* 0x000000061c0f7981 */ /* 0x000122000c1e9900 */
[C---:B---3--:R-:W-:Y:S01]  /*3fc0*/  FFMA R31, R18.reuse, R8, R19 ;  /* 0x00000008121f7223 */ /* 0x048fe20000000013 */
[CC--:B------:R-:W-:Y:S01]  /*3fd0*/  FFMA R8, R18.reuse, R10.reuse, R25 ;  /* 0x0000000a12087223 */ /* 0x0c0fe20000000019 */
[C---:B------:R-:W-:Y:S01]  /*3fe0*/  FFMA R27, R18.reuse, R9, R26 ;  /* 0x00000009121b7223 */ /* 0x040fe2000000001a */
[----:B------:R-:W-:Y:S02]  /*3ff0*/  FFMA R25, R18, R11, R30 ;  /* 0x0000000b12197223 */ /* 0x000fe4000000001e */
[----:B------:R-:W3:Y:S01]  /*4000*/  LDS.64 R18, [R4+0xe20] ;  /* 0x000e200004127984 */ /* 0x000ee20000000a00 */
[----:B------:R-:W-:Y:S01]  /*4010*/  FFMA R31, R14, R9, R31 ;  /* 0x000000090e1f7223 */ /* 0x000fe2000000001f */
[----:B------:R-:W-:Y:S01]  /*4020*/  IADD3 R9, PT, PT, R6, 0x2520, RZ ;  /* 0x0000252006097810 */ /* 0x000fe20007ffe0ff */
[----:B-1----:R-:W-:-:S04]  /*4030*/  FFMA R20, R14, R10, R27 ;  /* 0x0000000a0e147223 */ /* 0x002fc8000000001b */
[----:B------:R-:W-:-:S04]  /*4040*/  IMAD.WIDE.U32 R26, R9, 0x4, R16 ;  /* 0x00000004091a7825 */ /* 0x000fc800078e0010 */
[-C--:B------:R-:W-:Y:S01]  /*4050*/  FFMA R9, R14, R11.reuse, R8 ;  /* 0x0000000b0e097223 */ /* 0x080fe20000000008 */
[----:B0-----:R-:W-:Y:S02]  /*4060*/  FFMA R28, R22, R11, R20 ;  /* 0x0000000b161c7223 */ /* 0x001fe40000000014 */
[----:B------:R-:W0:Y:S01]  /*4070*/  LDS.64 R20, [R4+0xe88] ;  /* 0x000e880004147984 */ /* 0x000e220000000a00 */
[----:B---3--:R-:W-:-:S03]  /*4080*/  FFMA R8, R14, R18, R25 ;  /* 0x000000120e087223 */ /* 0x008fc60000000019 */
[----:B------:R-:W3:Y:S01]  /*4090*/  LDG.E.CONSTANT R14, desc[UR6][R26.64] ;  /* 0x000000061a0e7981 */ /* 0x000ee2000c1e9900 */
[C---:B------:R-:W-:Y:S01]  /*40a0*/  FFMA R10, R22.reuse, R10, R31 ;  /* 0x0000000a160a7223 */ /* 0x040fe2000000001f */
[C---:B------:R-:W-:Y:S01]  /*40b0*/  FFMA R25, R22.reuse, R18, R9 ;  /* 0x0000001216197223 */ /* 0x040fe20000000009 */
[----:B------:R-:W-:Y:S02]  /*40c0*/  FFMA R18, R22, R19, R8 ;  /* 0x0000001316127223 */ /* 0x000fe40000000008 */
[----:B------:R-:W3:Y:S01]  /*40d0*/  LDG.E.CONSTANT R22, desc[UR6][R26.64+0x180] ;  /* 0x000180061a167981 */ /* 0x000ee2000c1e9900 */
[----:B0-----:R-:W-:-:S03]  /*40e0*/  FFMA R29, R7, R20, R10 ;  /* 0x00000014071d7223 */ /* 0x001fc6000000000a */
[----:B------:R-:W0:Y:S04]  /*40f0*/  LDS.128 R8, [R4+0xe90] ;  /* 0x000e900004087984 */ /* 0x000e280000000c00 */
[----:B------:R-:W3:Y:S01]  /*4100*/  LDG.E.CONSTANT R20, desc[UR6][R26.64+0x300] ;  /* 0x000300061a147981 */ /* 0x000ee2000c1e9900 */
[C---:B------:R-:W-:Y:S01]  /*4110*/  FFMA R19, R7.reuse, R21, R28 ;  /* 0x0000001507137223 */ /* 0x040fe2000000001c */
[C---:B0-----:R-:W-:Y:S01]  /*4120*/  FFMA R25, R7.reuse, R8, R25 ;  /* 0x0000000807197223 */ /* 0x041fe20000000019 */
[----:B------:R-:W-:-:S03]  /*4130*/  FFMA R7, R7, R9, R18 ;  /* 0x0000000907077223 */ /* 0x000fc60000000012 */
[C---:B------:R-:W-:Y:S02]  /*4140*/  FFMA R31, R24.reuse, R9, R25 ;  /* 0x00000009181f7223 */ /* 0x040fe40000000019 */
[----:B------:R-:W3:Y:S01]  /*4150*/  LDG.E.CONSTANT R25, desc[UR6][R26.64+0x480] ;  /* 0x000480061a197981 */ /* 0x000ee2000c1e9900 */
[----:B------:R-:W-:-:S03]  /*4160*/  FFMA R18, R24, R10, R7 ;  /* 0x0000000a18127223 */ /* 0x000fc60000000007 */
[----:B------:R-:W3:Y:S01]  /*4170*/  LDG.E.CONSTANT R7, desc[UR6][R26.64+0x600] ;  /* 0x000600061a077981 */ /* 0x000ee2000c1e9900 */
[----:B------:R-:W-:-:S03]  /*4180*/  FFMA R28, R24, R8, R19 ;  /* 0x00000008181c7223 */ /* 0x000fc60000000013 */
[----:B------:R0:W3:Y:S01]  /*4190*/  LDG.E.CONSTANT R19, desc[UR6][R26.64+0x780] ;  /* 0x000780061a137981 */ /* 0x0000e2000c1e9900 */
[----:B------:R-:W-:-:S04]  /*41a0*/  FFMA R30, R24, R21, R29 ;  /* 0x00000015181e7223 */ /* 0x000fc8000000001d */
[C---:B--2---:R-:W-:Y:S01]  /*41b0*/  FFMA R21, R23.reuse, R8, R30 ;  /* 0x0000000817157223 */ /* 0x044fe2000000001e */
[C---:B------:R-:W-:Y:S01]  /*41c0*/  FFMA R24, R23.reuse, R9, R28 ;  /* 0x0000000917187223 */ /* 0x040fe2000000001c */
[C---:B------:R-:W-:Y:S01]  /*41d0*/  FFMA R31, R23.reuse, R10, R31 ;  /* 0x0000000a171f7223 */ /* 0x040fe2000000001f */
[----:B------:R-:W-:Y:S02]  /*41e0*/  FFMA R32, R23, R11, R18 ;  /* 0x0000000b17207223 */ /* 0x000fe40000000012 */
[----:B------:R-:W4:Y:S01]  /*41f0*/  LDS.128 R8, [R4+0xf00] ;  /* 0x000f000004087984 */ /* 0x000f220000000c00 */
[C---:B------:R-:W-:Y:S02]  /*4200*/  IADD3 R29, PT, PT, R6.reuse, 0x2760, RZ ;  /* 0x00002760061d7810 */ /* 0x040fe40007ffe0ff */
[----:B0-----:R-:W-:Y:S01]  /*4210*/  IADD3 R27, PT, PT, R6, 0x27c0, RZ ;  /* 0x000027c0061b7810 */ /* 0x001fe20007ffe0ff */
[C---:B----4-:R-:W-:Y:S01]  /*4220*/  FFMA R8, R12.reuse, R8, R21 ;  /* 0x000000080c087223 */ /* 0x050fe20000000015 */
[----:B------:R-:W-:-:S03]  /*4230*/  FFMA R23, R12, R9, R24 ;  /* 0x000000090c177223 */ /* 0x000fc60000000018 */
[----:B------:R-:W-:Y:S02]  /*4240*/  FFMA R24, R13, R9, R8 ;  /* 0x000000090d187223 */ /* 0x000fe40000000008 */
[----:B------:R-:W0:Y:S01]  /*4250*/  LDS.64 R8, [R4+0xf10] ;  /* 0x000f100004087984 */ /* 0x000e220000000a00 */
[----:B------:R-:W-:-:S04]  /*4260*/  IMAD.WIDE.U32 R28, R29, 0x4, R16 ;  /* 0x000000041d1c7825 */ /* 0x000fc800078e0010 */
[CC--:B------:R-:W-:Y:S01]  /*4270*/  FFMA R30, R12.reuse, R10.reuse, R31 ;  /* 0x0000000a0c1e7223 */ /* 0x0c0fe2000000001f */
[-C--:B------:R-:W-:Y:S01]  /*4280*/  FFMA R21, R12, R11.reuse, R32 ;  /* 0x0000000b0c157223 */ /* 0x080fe20000000020 */
[-C--:B------:R-:W-:Y:S01]  /*4290*/  FFMA R12, R13, R10.reuse, R23 ;  /* 0x0000000a0d0c7223 */ /* 0x080fe20000000017 */
[----:B------:R-:W-:Y:S01]  /*42a0*/  IMAD.WIDE.U32 R26, R27, 0x4, R16 ;  /* 0x000000041b1a7825 */ /* 0x000fe200078e0010 */
[----:B------:R1:W2:Y:S03]  /*42b0*/  LDG.E.CONSTANT R18, desc[UR6][R28.64] ;  /* 0x000000061c127981 */ /* 0x0002a6000c1e9900 */
[-C--:B------:R-:W-:Y:S01]  /*42c0*/  FFMA R30, R13, R11.reuse, R30 ;  /* 0x0000000b0d1e7223 */ /* 0x080fe2000000001e */
[C---:B------:R-:W-:Y:S02]  /*42d0*/  FFMA R23, R15.reuse, R10, R24 ;  /* 0x0000000a0f177223 */ /* 0x040fe40000000018 */
[----:B------:R4:W2:Y:S01]  /*42e0*/  LDG.E.CONSTANT R24, desc[UR6][R26.64] ;  /* 0x000000061a187981 */ /* 0x0008a2000c1e9900 */
[----:B-1----:R-:W-:Y:S01]  /*42f0*/  FFMA R28, R15, R11, R12 ;  /* 0x0000000b0f1c7223 */ /* 0x002fe2000000000c */
[----:B0-----:R-:W-:-:S02]  /*4300*/  FFMA R10, R13, R8, R21 ;  /* 0x000000080d0a7223 */ /* 0x001fc40000000015 */
[----:B------:R-:W3:Y:S01]  /*4310*/  LDS.64 R12, [R4+0xf78] ;  /* 0x000f7800040c7984 */ /* 0x000ee20000000a00 */
[C---:B------:R-:W-:Y:S01]  /*4320*/  FFMA R21, R15.reuse, R8, R30 ;  /* 0x000000080f157223 */ /* 0x040fe2000000001e */
[----:B------:R-:W-:Y:S02]  /*4330*/  FFMA R30, R15, R9, R10 ;  /* 0x000000090f1e7223 */ /* 0x000fe4000000000a */
[----:B------:R-:W0:Y:S01]  /*4340*/  LDS.128 R8, [R4+0xf80] ;  /* 0x000f800004087984 */ /* 0x000e220000000c00 */
[----:B------:R-:W-:Y:S01]  /*4350*/  IADD3 R29, PT, PT, R6, 0x2820, RZ ;  /* 0x00002820061d7810 */ /* 0x000fe20007ffe0ff */
[----:B---3--:R-:W-:-:S04]  /*4360*/  FFMA R15, R14, R13, R28 ;  /* 0x0000000d0e0f7223 */ /* 0x008fc8000000001c */
[----:B------:R-:W-:-:S04]  /*4370*/  IMAD.WIDE.U32 R28, R29, 0x4, R16 ;  /* 0x000000041d1c7825 */ /* 0x000fc800078e0010 */
[C---:B------:R-:W-:Y:S01]  /*4380*/  FFMA R23, R14.reuse, R12, R23 ;  /* 0x0000000c0e177223 */ /* 0x040fe20000000017 */
[CC--:B0-----:R-:W-:Y:S02]  /*4390*/  FFMA R12, R14.reuse, R8.reuse, R21 ;  /* 0x000000080e0c7223 */ /* 0x0c1fe40000000015 */
[----:B------:R0:W3:Y:S01]  /*43a0*/  LDG.E.CONSTANT R21, desc[UR6][R28.64] ;  /* 0x000000061c157981 */ /* 0x0000e2000c1e9900 */
[----:B----4-:R-:W-:Y:S01]  /*43b0*/  FFMA R27, R14, R9, R30 ;  /* 0x000000090e1b7223 */ /* 0x010fe2000000001e */
[C---:B------:R-:W-:Y:S01]  /*43c0*/  FFMA R23, R22.reuse, R13, R23 ;  /* 0x0000000d16177223 */ /* 0x040fe20000000017 */
[C---:B------:R-:W-:Y:S01]  /*43d0*/  FFMA R30, R22.reuse, R8, R15 ;  /* 0x00000008161e7223 */ /* 0x040fe2000000000f */
[----:B------:R-:W-:-:S03]  /*43e0*/  FFMA R13, R22, R9, R12 ;  /* 0x00000009160d7223 */ /* 0x000fc6000000000c */
[C---:B------:R-:W-:Y:S01]  /*43f0*/  FFMA R30, R20.reuse, R9, R30 ;  /* 0x00000009141e7223 */ /* 0x040fe2000000001e */
[-C--:B------:R-:W-:Y:S02]  /*4400*/  FFMA R9, R20, R10.reuse, R13 ;  /* 0x0000000a14097223 */ /* 0x080fe4000000000d */
[----:B------:R-:W1:Y:S01]  /*4410*/  LDS.128 R12, [R4+0xff0] ;  /* 0x000ff000040c7984 */ /* 0x000e620000000c00 */
[----:B------:R-:W-:Y:S01]  /*4420*/  FFMA R22, R22, R10, R27 ;  /* 0x0000000a16167223 */ /* 0x000fe2000000001b */
[----:B------:R-:W-:-:S05]  /*4430*/  IADD3 R27, PT, PT, R6, 0x2880, RZ ;  /* 0x00002880061b7810 */ /* 0x000fca0007ffe0ff */
[----:B------:R-:W-:-:S04]  /*4440*/  IMAD.WIDE.U32 R26, R27, 0x4, R16 ;  /* 0x000000041b1a7825 */ /* 0x000fc800078e0010 */
[C---:B------:R-:W-:Y:S02]  /*4450*/  FFMA R10, R20.reuse, R11, R22 ;  /* 0x0000000b140a7223 */ /* 0x040fe40000000016 */
[----:B------:R-:W4:Y:S01]  /*4460*/  LDG.E.CONSTANT R22, desc[UR6][R26.64] ;  /* 0x000000061a167981 */ /* 0x000f22000c1e9900 */
[----:B------:R-:W-:-:S03]  /*4470*/  FFMA R8, R20, R8, R23 ;  /* 0x0000000814087223 */ /* 0x000fc60000000017 */
[----:B------:R-:W4:Y:S04]  /*4480*/  LDG.E.CONSTANT R23, desc[UR6][R26.64+0x180] ;  /* 0x000180061a177981 */ /* 0x000f28000c1e9900 */
[----:B------:R-:W4:Y:S01]  /*4490*/  LDG.E.CONSTANT R20, desc[UR6][R26.64+0x300] ;  /* 0x000300061a147981 */ /* 0x000f22000c1e9900 */
[----:B-1----:R-:W-:-:S04]  /*44a0*/  FFMA R8, R25, R12, R8 ;  /* 0x0000000c19087223 */ /* 0x002fc80000000008 */
[-C--:B------:R-:W-:Y:S01]  /*44b0*/  FFMA R8, R7, R13.reuse, R8 ;  /* 0x0000000d07087223 */ /* 0x080fe20000000008 */
[C---:B------:R-:W-:Y:S01]  /*44c0*/  FFMA R30, R25.reuse, R13, R30 ;  /* 0x0000000d191e7223 */ /* 0x040fe2000000001e */
[-C--:B------:R-:W-:Y:S02]  /*44d0*/  FFMA R12, R25, R14.reuse, R9 ;  /* 0x0000000e190c7223 */ /* 0x080fe40000000009 */
[-C--:B------:R-:W-:Y:S02]  /*44e0*/  FFMA R13, R19, R14.reuse, R8 ;  /* 0x0000000e130d7223 */ /* 0x080fe40000000008 */
[----:B------:R-:W0:Y:S01]  /*44f0*/  LDS.64 R8, [R4+0x1000] ;  /* 0x0010000004087984 */ /* 0x000e220000000a00 */
[C---:B------:R-:W-:Y:S01]  /*4500*/  FFMA R30, R7.reuse, R14, R30 ;  /* 0x0000000e071e7223 */ /* 0x040fe2000000001e */
[-C--:B------:R-:W-:Y:S01]  /*4510*/  FFMA R14, R7, R15.reuse, R12 ;  /* 0x0000000f070e7223 */ /* 0x080fe2000000000c */
[----:B------:R-:W-:Y:S01]  /*4520*/  FFMA R25, R25, R15, R10 ;  /* 0x0000000f19197223 */ /* 0x000fe2000000000a */
[----:B------:R-:W4:Y:S04]  /*4530*/  LDG.E.CONSTANT R12, desc[UR6][R26.64+0x480] ;  /* 0x000480061a0c7981 */ /* 0x000f28000c1e9900 */
[----:B------:R-:W2:Y:S01]  /*4540*/  LDS.64 R10, [R4+0x1068] ;  /* 0x00106800040a7984 */ /* 0x000ea20000000a00 */
[----:B0-----:R-:W-:-:S03]  /*4550*/  FFMA R28, R7, R8, R25 ;  /* 0x00000008071c7223 */ /* 0x001fc60000000019 */
[----:B------:R-:W4:Y:S01]  /*4560*/  LDG.E.CONSTANT R7, desc[UR6][R26.64+0x600] ;  /* 0x000600061a077981 */ /* 0x000f22000c1e9900 */
[C---:B------:R-:W-:Y:S01]  /*4570*/  FFMA R15, R19.reuse, R15, R30 ;  /* 0x0000000f130f7223 */ /* 0x040fe2000000001e */
[C---:B------:R-:W-:Y:S01]  /*4580*/  FFMA R28, R19.reuse, R9, R28 ;  /* 0x00000009131c7223 */ /* 0x040fe2000000001c */
[C---:B--2---:R-:W-:Y:S01]  /*4590*/  FFMA R25, R18.reuse, R10, R13 ;  /* 0x0000000a12197223 */ /* 0x044fe2000000000d */
[----:B------:R-:W-:Y:S01]  /*45a0*/  FFMA R13, R19, R8, R14 ;  /* 0x00000008130d7223 */ /* 0x000fe2000000000e */
[-C--:B------:R-:W-:Y:S01]  /*45b0*/  FFMA R15, R18, R11.reuse, R15 ;  /* 0x0000000b120f7223 */ /* 0x080fe2000000000f */
[----:B------:R-:W2:Y:S01]  /*45c0*/  LDG.E.CONSTANT R19, desc[UR6][R26.64+0x780] ;  /* 0x000780061a137981 */ /* 0x000ea2000c1e9900 */
[----:B------:R-:W-:-:S03]  /*45d0*/  FFMA R14, R24, R11, R25 ;  /* 0x0000000b180e7223 */ /* 0x000fc60000000019 */
[----:B------:R-:W0:Y:S02]  /*45e0*/  LDS.128 R8, [R4+0x1070] ;  /* 0x0010700004087984 */ /* 0x000e240000000c00 */
[CC--:B0-----:R-:W-:Y:S01]  /*45f0*/  FFMA R13, R18.reuse, R8.reuse, R13 ;  /* 0x00000008120d7223 */ /* 0x0c1fe2000000000d */
[-C--:B------:R-:W-:Y:S01]  /*4600*/  FFMA R25, R18, R9.reuse, R28 ;  /* 0x0000000912197223 */ /* 0x080fe2000000001c */
[C---:B------:R-:W-:Y:S01]  /*4610*/  FFMA R28, R24.reuse, R8, R15 ;  /* 0x00000008181c7223 */ /* 0x040fe2000000000f */
[----:B------:R-:W2:Y:S01]  /*4620*/  LDG.E.CONSTANT R18, desc[UR6][R26.64+0x900] ;  /* 0x000900061a127981 */ /* 0x000ea2000c1e9900 */
[CC--:B------:R-:W-:Y:S01]  /*4630*/  FFMA R15, R24.reuse, R9.reuse, R13 ;  /* 0x00000009180f7223 */ /* 0x0c0fe2000000000d */
[----:B------:R-:W-:Y:S01]  /*4640*/  FFMA R24, R24, R10, R25 ;  /* 0x0000000a18187223 */ /* 0x000fe20000000019 */
[C---:B------:R-:W-:Y:S02]  /*4650*/  IADD3 R29, PT, PT, R6.reuse, 0x2be0, RZ ;  /* 0x00002be0061d7810 */ /* 0x040fe40007ffe0ff */
[----:B------:R-:W-:Y:S01]  /*4660*/  IADD3 R33, PT, PT, R6, 0x2c40, RZ ;  /* 0x00002c4006217810 */ /* 0x000fe20007ffe0ff */
[C---:B---3--:R-:W-:Y:S01]  /*4670*/  FFMA R13, R21.reuse, R8, R14 ;  /* 0x00000008150d7223 */ /* 0x048fe2000000000e */
[C---:B------:R-:W-:Y:S01]  /*4680*/  FFMA R14, R21.reuse, R9, R28 ;  /* 0x00000009150e7223 */ /* 0x040fe2000000001c */
[C---:B------:R-:W-:Y:S01]  /*4690*/  FFMA R15, R21.reuse, R10, R15 ;  /* 0x0000000a150f7223 */ /* 0x040fe2000000000f */
[----:B------:R-:W-:-:S02]  /*46a0*/  FFMA R28, R21, R11, R24 ;  /* 0x0000000b151c7223 */ /* 0x000fc40000000018 */
[----:B------:R-:W3:Y:S04]  /*46b0*/  LDG.E.CONSTANT R21, desc[UR6][R26.64+0xa80] ;  /* 0x000a80061a157981 */ /* 0x000ee8000c1e9900 */
[----:B------:R0:W3:Y:S04]  /*46c0*/  LDG.E.CONSTANT R24, desc[UR6][R26.64+0xc00] ;  /* 0x000c00061a187981 */ /* 0x0000e8000c1e9900 */
[----:B------:R-:W4:Y:S01]  /*46d0*/  LDS.128 R8, [R4+0x10e0] ;  /* 0x0010e00004087984 */ /* 0x000f220000000c00 */
[----:B0-----:R-:W-:-:S04]  /*46e0*/  IMAD.WIDE.U32 R26, R33, 0x4, R16 ;  /* 0x00000004211a7825 */ /* 0x001fc800078e0010 */
[----:B----4-:R-:W-:Y:S01]  /*46f0*/  FFMA R25, R22, R11, R28 ;  /* 0x0000000b16197223 */ /* 0x010fe2000000001c */
[----:B------:R-:W-:-:S04]  /*4700*/  IMAD.WIDE.U32 R28, R29, 0x4, R16 ;  /* 0x000000041d1c7825 */ /* 0x000fc800078e0010 */
[C---:B------:R-:W-:Y:S01]  /*4710*/  FFMA R32, R22.reuse, R8, R13 ;  /* 0x0000000816207223 */ /* 0x040fe2000000000d */
[CC--:B------:R-:W-:Y:S01]  /*4720*/  FFMA R30, R22.reuse, R9.reuse, R14 ;  /* 0x00000009161e7223 */ /* 0x0c0fe2000000000e */
[----:B------:R-:W-:Y:S02]  /*4730*/  FFMA R8, R22, R10, R15 ;  /* 0x0000000a16087223 */ /* 0x000fe4000000000f */
[----:B------:R-:W0:Y:S01]  /*4740*/  LDS.64 R14, [R4+0x10f0] ;  /* 0x0010f000040e7984 */ /* 0x000e220000000a00 */
[----:B------:R-:W-:-:S03]  /*4750*/  FFMA R31, R23, R9, R32 ;  /* 0x00000009171f7223 */ /* 0x000fc60000000020 */
[----:B------:R1:W4:Y:S01]  /*4760*/  LDG.E.CONSTANT R13, desc[UR6][R28.64] ;  /* 0x000000061c0d7981 */ /* 0x000322000c1e9900 */
[----:B------:R-:W-:-:S03]  /*4770*/  FFMA R9, R23, R10, R30 ;  /* 0x0000000a17097223 */ /* 0x000fc6000000001e */
[----:B------:R1:W4:Y:S01]  /*4780*/  LDG.E.CONSTANT R22, desc[UR6][R26.64] ;  /* 0x000000061a167981 */ /* 0x000322000c1e9900 */
[C---:B------:R-:W-:Y:S01]  /*4790*/  FFMA R31, R20.reuse, R10, R31 ;  /* 0x0000000a141f7223 */ /* 0x040fe2000000001f */
[CC--:B------:R-:W-:Y:S01]  /*47a0*/  FFMA R33, R23.reuse, R11.reuse, R8 ;  /* 0x0000000b17217223 */ /* 0x0c0fe20000000008 */
[C---:B------:R-:W-:Y:S02]  /*47b0*/  FFMA R10, R20.reuse, R11, R9 ;  /* 0x0000000b140a7223 */ /* 0x040fe40000000009 */
[----:B------:R-:W1:Y:S01]  /*47c0*/  LDS.64 R8, [R4+0x1158] ;  /* 0x0011580004087984 */ /* 0x000e620000000a00 */
[-C--:B0-----:R-:W-:Y:S01]  /*47d0*/  FFMA R30, R23, R14.reuse, R25 ;  /* 0x0000000e171e7223 */ /* 0x081fe20000000019 */
[----:B------:R-:W-:Y:S01]  /*47e0*/  FFMA R25, R20, R14, R33 ;  /* 0x0000000e14197223 */ /* 0x000fe20000000021 */
[----:B------:R-:W-:-:S05]  /*47f0*/  IADD3 R33, PT, PT, R6, 0x2ca0, RZ ;  /* 0x00002ca006217810 */ /* 0x000fca0007ffe0ff */
[----:B------:R-:W-:-:S05]  /*4800*/  IMAD.WIDE.U32 R32, R33, 0x4, R16 ;  /* 0x0000000421207825 */ /* 0x000fca00078e0010 */
[----:B------:R0:W4:Y:S01]  /*4810*/  LDG.E.CONSTANT R23, desc[UR6][R32.64] ;  /* 0x0000000620177981 */ /* 0x000122000c1e9900 */
[C---:B-1----:R-:W-:Y:S01]  /*4820*/  FFMA R8, R12.reuse, R8, R31 ;  /* 0x000000080c087223 */ /* 0x042fe2000000001f */
[----:B------:R-:W-:-:S03]  /*4830*/  FFMA R28, R12, R9, R10 ;  /* 0x000000090c1c7223 */ /* 0x000fc6000000000a */
[----:B------:R-:W-:Y:S02]  /*4840*/  FFMA R14, R7, R9, R8 ;  /* 0x00000009070e7223 */ /* 0x000fe40000000008 */
[----:B------:R-:W1:Y:S01]  /*4850*/  LDS.128 R8, [R4+0x1160] ;  /* 0x0011600004087984 */ /* 0x000e620000000c00 */
[----:B------:R-:W-:Y:S01]  /*4860*/  IADD3 R31, PT, PT, R6, 0x2d00, RZ ;  /* 0x00002d00061f7810 */ /* 0x000fe20007ffe0ff */
[----:B------:R-:W-:Y:S01]  /*4870*/  FFMA R20, R20, R15, R30 ;  /* 0x0000000f14147223 */ /* 0x000fe2000000001e */
[----:B------:R-:W-:-:S03]  /*4880*/  IADD3 R29, PT, PT, R6, 0x2d60, RZ ;  /* 0x00002d60061d7810 */ /* 0x000fc60007ffe0ff */
[----:B------:R-:W-:-:S04]  /*4890*/  IMAD.WIDE.U32 R30, R31, 0x4, R16 ;  /* 0x000000041f1e7825 */ /* 0x000fc800078e0010 */
[CC--:B-1----:R-:W-:Y:S01]  /*48a0*/  FFMA R15, R12.reuse, R9.reuse, R20 ;  /* 0x000000090c0f7223 */ /* 0x0c2fe20000000014 */
[-C--:B------:R-:W-:Y:S01]  /*48b0*/  FFMA R26, R12, R8.reuse, R25 ;  /* 0x000000080c1a7223 */ /* 0x080fe20000000019 */
[----:B------:R-:W-:Y:S01]  /*48c0*/  FFMA R20, R7, R8, R28 ;  /* 0x0000000807147223 */ /* 0x000fe2000000001c */
[----:B------:R-:W-:Y:S01]  /*48d0*/  IMAD.WIDE.U32 R28, R29, 0x4, R16 ;  /* 0x000000041d1c7825 */ /* 0x000fe200078e0010 */
[----:B------:R1:W4:Y:S03]  /*48e0*/  LDG.E.CONSTANT R12, desc[UR6][R30.64] ;  /* 0x000000061e0c7981 */ /* 0x000326000c1e9900 */
[C---:B------:R-:W-:Y:S01]  /*48f0*/  FFMA R27, R7.reuse, R9, R26 ;  /* 0x00000009071b7223 */ /* 0x040fe2000000001a */
[----:B------:R-:W-:Y:S02]  /*4900*/  FFMA R26, R7, R10, R15 ;  /* 0x0000000a071a7223 */ /* 0x000fe4000000000f */
[----:B------:R1:W4:Y:S01]  /*4910*/  LDG.E.CONSTANT R7, desc[UR6][R28.64] ;  /* 0x000000061c077981 */ /* 0x000322000c1e9900 */
[----:B------:R-:W-:Y:S01]  /*4920*/  IADD3 R15, PT, PT, R6, 0x2dc0, RZ ;  /* 0x00002dc0060f7810 */ /* 0x000fe20007ffe0ff */
[----:B--2---:R-:W-:-:S04]  /*4930*/  FFMA R25, R19, R8, R14 ;  /* 0x0000000813197223 */ /* 0x004fc8000000000e */
[----:B------:R-:W-:-:S04]  /*4940*/  IMAD.WIDE.U32 R14, R15, 0x4, R16 ;  /* 0x000000040f0e7825 */ /* 0x000fc800078e0010 */
[C---:B------:R-:W-:Y:S01]  /*4950*/  FFMA R20, R19.reuse, R9, R20 ;  /* 0x0000000913147223 */ /* 0x040fe20000000014 */
[C---:B------:R-:W-:Y:S01]  /*4960*/  FFMA R27, R19.reuse, R10, R27 ;  /* 0x0000000a131b7223 */ /* 0x040fe2000000001b */
[----:B0-----:R-:W-:Y:S02]  /*4970*/  FFMA R32, R19, R11, R26 ;  /* 0x0000000b13207223 */ /* 0x001fe4000000001a */
[----:B------:R-:W0:Y:S04]  /*4980*/  LDS.128 R8, [R4+0x11d0] ;  /* 0x0011d00004087984 */ /* 0x000e280000000c00 */
[----:B------:R-:W2:Y:S01]  /*4990*/  LDG.E.CONSTANT R14, desc[UR6][R14.64] ;  /* 0x000000060e0e7981 */ /* 0x000ea2000c1e9900 */
[C---:B-1----:R-:W-:Y:S02]  /*49a0*/  IADD3 R31, PT, PT, R6.reuse, 0x2e20, RZ ;  /* 0x00002e20061f7810 */ /* 0x042fe40007ffe0ff */
[----:B------:R-:W-:-:S03]  /*49b0*/  IADD3 R29, PT, PT, R6, 0x2e80, RZ ;  /* 0x00002e80061d7810 */ /* 0x000fc60007ffe0ff */
[----:B------:R-:W-:-:S04]  /*49c0*/  IMAD.WIDE.U32 R30, R31, 0x4, R16 ;  /* 0x000000041f1e7825 */ /* 0x000fc800078e0010 */
[----:B------:R-:W-:Y:S01]  /*49d0*/  IMAD.WIDE.U32 R28, R29, 0x4, R16 ;  /* 0x000000041d1c7825 */ /* 0x000fe200078e0010 */
[----:B------:R1:W2:Y:S03]  /*49e0*/  LDG.E.CONSTANT R15, desc[UR6][R30.64] ;  /* 0x000000061e0f7981 */ /* 0x0002a6000c1e9900 */
[C---:B0-----:R-:W-:Y:S01]  /*49f0*/  FFMA R26, R18.reuse, R8, R25 ;  /* 0x00000008121a7223 */ /* 0x041fe20000000019 */
[C---:B------:R-:W-:Y:S01]  /*4a00*/  FFMA R20, R18.reuse, R9, R20 ;  /* 0x0000000912147223 */ /* 0x040fe20000000014 */
[CC--:B------:R-:W-:Y:S01]  /*4a10*/  FFMA R8, R18.reuse, R10.reuse, R27 ;  /* 0x0000000a12087223 */ /* 0x0c0fe2000000001b */
[----:B------:R-:W-:Y:S02]  /*4a20*/  FFMA R27, R18, R11, R32 ;  /* 0x0000000b121b7223 */ /* 0x000fe40000000020 */
[----:B------:R-:W0:Y:S01]  /*4a30*/  LDS.64 R18, [R4+0x11e0] ;  /* 0x0011e00004127984 */ /* 0x000e220000000a00 */
[C---:B---3--:R-:W-:Y:S01]  /*4a40*/  FFMA R9, R21.reuse, R9, R26 ;  /* 0x0000000915097223 */ /* 0x048fe2000000001a */
[----:B------:R-:W-:-:S03]  /*4a50*/  FFMA R20, R21, R10, R20 ;  /* 0x0000000a15147223 */ /* 0x000fc60000000014 */
[C---:B------:R-:W-:Y:S01]  /*4a60*/  FFMA R26, R24.reuse, R10, R9 ;  /* 0x0000000a181a7223 */ /* 0x040fe20000000009 */
[-C--:B------:R-:W-:Y:S02]  /*4a70*/  FFMA R10, R24, R11.reuse, R20 ;  /* 0x0000000b180a7223 */ /* 0x080fe40000000014 */
[----:B------:R3:W2:Y:S01]  /*4a80*/  LDG.E.CONSTANT R20, desc[UR6][R28.64] ;  /* 0x000000061c147981 */ /* 0x0006a2000c1e9900 */
[----:B------:R-:W-:-:S03]  /*4a90*/  FFMA R25, R21, R11, R8 ;  /* 0x0000000b15197223 */ /* 0x000fc60000000008 */
[----:B------:R-:W4:Y:S01]  /*4aa0*/  LDS.64 R8, [R4+0x1248] ;  /* 0x0012480004087984 */ /* 0x000f220000000a00 */
[----:B0-----:R-:W-:Y:S01]  /*4ab0*/  FFMA R32, R21, R18, R27 ;  /* 0x0000001215207223 */ /* 0x001fe2000000001b */
[----:B------:R-:W-:-:S03]  /*4ac0*/  IADD3 R27, PT, PT, R6, 0x2ee0, RZ ;  /* 0x00002ee0061b7810 */ /* 0x000fc60007ffe0ff */
[----:B------:R-:W-:Y:S01]  /*4ad0*/  FFMA R32, R24, R19, R32 ;  /* 0x0000001318207223 */ /* 0x000fe20000000020 */
[C---:B----4-:R-:W-:Y:S01]  /*4ae0*/  FFMA R11, R13.reuse, R8, R26 ;  /* 0x000000080d0b7223 */ /* 0x050fe2000000001a */
[----:B------:R-:W-:-:S03]  /*4af0*/  FFMA R19, R13, R9, R10 ;  /* 0x000000090d137223 */ /* 0x000fc6000000000a */
[----:B-1----:R-:W-:Y:S02]  /*4b00*/  FFMA R30, R22, R9, R11 ;  /* 0x00000009161e7223 */ /* 0x002fe4000000000b */
[----:B------:R-:W0:Y:S01]  /*4b10*/  LDS.128 R8, [R4+0x1250] ;  /* 0x0012500004087984 */ /* 0x000e220000000c00 */
[----:B------:R-:W-:-:S05]  /*4b20*/  IMAD.WIDE.U32 R26, R27, 0x4, R16 ;  /* 0x000000041b1a7825 */ /* 0x000fca00078e0010 */
[----:B------:R1:W4:Y:S01]  /*4b30*/  LDG.E.CONSTANT R21, desc[UR6][R26.64] ;  /* 0x000000061a157981 */ /* 0x000322000c1e9900 */
[----:B------:R-:W-:Y:S01]  /*4b40*/  FFMA R18, R24, R18, R25 ;  /* 0x0000001218127223 */ /* 0x000fe20000000019 */
[C---:B------:R-:W-:Y:S02]  /*4b50*/  IADD3 R25, PT, PT, R6.reuse, 0x2f40, RZ ;  /* 0x00002f4006197810 */ /* 0x040fe40007ffe0ff */
[----:B------:R-:W-:-:S03]  /*4b60*/  IADD3 R31, PT, PT, R6, 0x2fa0, RZ ;  /* 0x00002fa0061f7810 */ /* 0x000fc60007ffe0ff */
[----:B------:R-:W-:-:S04]  /*4b70*/  IMAD.WIDE.U32 R24, R25, 0x4, R16 ;  /* 0x0000000419187825 */ /* 0x000fc800078e0010 */
[CC--:B0-----:R-:W-:Y:S01]  /*4b80*/  FFMA R18, R13.reuse, R8.reuse, R18 ;  /* 0x000000080d127223 */ /* 0x0c1fe20000000012 */
[-C--:B---3--:R-:W-:Y:S01]  /*4b90*/  FFMA R29, R13, R9.reuse, R32 ;  /* 0x000000090d1d7223 */ /* 0x088fe20000000020 */
[C---:B-1----:R-:W-:Y:S02]  /*4ba0*/  FFMA R26, R22.reuse, R8, R19 ;  /* 0x00000008161a7223 */ /* 0x042fe40000000013 */
[CC--:B------:R-:W-:Y:S01]  /*4bb0*/  FFMA R27, R22.reuse, R9.reuse, R18 ;  /* 0x00000009161b7223 */ /* 0x0c0fe20000000012 */
[----:B------:R-:W-:Y:S01]  /*4bc0*/  FFMA R22, R22, R10, R29 ;  /* 0x0000000a16167223 */ /* 0x000fe2000000001d */
[----:B------:R-:W-:Y:S01]  /*4bd0*/  FFMA R19, R23, R8, R30 ;  /* 0x0000000817137223 */ /* 0x000fe2000000001e */
[----:B------:R-:W-:Y:S01]  /*4be0*/  IADD3 R29, PT, PT, R6, 0x3000, RZ ;  /* 0x00003000061d7810 */ /* 0x000fe20007ffe0ff */
[----:B------:R-:W-:Y:S01]  /*4bf0*/  IMAD.WIDE.U32 R30, R31, 0x4, R16 ;  /* 0x000000041f1e7825 */ /* 0x000fe200078e0010 */
[----:B------:R0:W3:Y:S03]  /*4c00*/  LDG.E.CONSTANT R13, desc[UR6][R24.64] ;  /* 0x00000006180d7981 */ /* 0x0000e6000c1e9900 */
[C---:B------:R-:W-:Y:S01]  /*4c10*/  FFMA R18, R23.reuse, R9, R26 ;  /* 0x0000000917127223 */ /* 0x040fe2000000001a */
[C---:B------:R-:W-:Y:S01]  /*4c20*/  FFMA R27, R23.reuse, R10, R27 ;  /* 0x0000000a171b7223 */ /* 0x040fe2000000001b */
[----:B------:R-:W-:-:S02]  /*4c30*/  FFMA R26, R23, R11, R22 ;  /* 0x0000000b171a7223 */ /* 0x000fc40000000016 */
[----:B------:R1:W3:Y:S04]  /*4c40*/  LDG.E.CONSTANT R23, desc[UR6][R30.64] ;  /* 0x000000061e177981 */ /* 0x0002e8000c1e9900 */
[----:B------:R-:W1:Y:S01]  /*4c50*/  LDS.128 R8, [R4+0x12c0] ;  /* 0x0012c00004087984 */ /* 0x000e620000000c00 */
[----:B0-----:R-:W-:-:S05]  /*4c60*/  IMAD.WIDE.U32 R24, R29, 0x4, R16 ;  /* 0x000000041d187825 */ /* 0x001fca00078e0010 */
[----:B------:R0:W3:Y:S01]  /*4c70*/  LDG.E.CONSTANT R22, desc[UR6][R24.64] ;  /* 0x0000000618167981 */ /* 0x0000e2000c1e9900 */
[C---:B------:R-:W-:Y:S02]  /*4c80*/  IADD3 R33, PT, PT, R6.reuse, 0x3060, RZ ;  /* 0x0000306006217810 */ /* 0x040fe40007ffe0ff */
[----:B------:R-:W-:-:S03]  /*4c90*/  IADD3 R29, PT, PT, R6, 0x30c0, RZ ;  /* 0x000030c0061d7810 */ /* 0x000fc60007ffe0ff */
[----:B------:R-:W-:-:S04]  /*4ca0*/  IMAD.WIDE.U32 R32, R33, 0x4, R16 ;  /* 0x0000000421207825 */ /* 0x000fc800078e0010 */
[C---:B-1----:R-:W-:Y:S01]  /*4cb0*/  FFMA R28, R12.reuse, R8, R19 ;  /* 0x000000080c1c7223 */ /* 0x042fe20000000013 */
[-C--:B------:R-:W-:Y:S01]  /*4cc0*/  FFMA R8, R12, R9.reuse, R18 ;  /* 0x000000090c087223 */ /* 0x080fe20000000012 */
[----:B------:R-:W3:Y:S02]  /*4cd0*/  LDG.E.CONSTANT R19, desc[UR6][R32.64] ;  /* 0x0000000620137981 */ /* 0x000ee4000c1e9900 */
[----:B------:R-:W-:Y:S01]  /*4ce0*/  FFMA R9, R7, R9, R28 ;  /* 0x0000000907097223 */ /* 0x000fe2000000001c */
[----:B------:R-:W-:-:S05]  /*4cf0*/  IMAD.WIDE.U32 R28, R29, 0x4, R16 ;  /* 0x000000041d1c7825 */ /* 0x000fca00078e0010 */
[----:B------:R1:W3:Y:S01]  /*4d00*/  LDG.E.CONSTANT R18, desc[UR6][R28.64] ;  /* 0x000000061c127981 */ /* 0x0002e2000c1e9900 */
[CC--:B------:R-:W-:Y:S01]  /*4d10*/  FFMA R30, R12.reuse, R10.reuse, R27 ;  /* 0x0000000a0c1e7223 */ /* 0x0c0fe2000000001b */
[-C--:B0-----:R-:W-:Y:S01]  /*4d20*/  FFMA R25, R12, R11.reuse, R26 ;  /* 0x0000000b0c197223 */ /* 0x081fe2000000001a */
[CC--:B------:R-:W-:Y:S01]  /*4d30*/  FFMA R12, R7.reuse, R10.reuse, R8 ;  /* 0x0000000a070c7223 */ /* 0x0c0fe20000000008 */
[C---:B--2---:R-:W-:Y:S02]  /*4d40*/  FFMA R24, R14.reuse, R10, R9 ;  /* 0x0000000a0e187223 */ /* 0x044fe40000000009 */
[----:B------:R-:W0:Y:S01]  /*4d50*/  LDS.64 R8, [R4+0x12d0] ;  /* 0x0012d00004087984 */ /* 0x000e220000000a00 */
[CC--:B------:R-:W-:Y:S01]  /*4d60*/  FFMA R27, R7.reuse, R11.reuse, R30 ;  /* 0x0000000b071b7223 */ /* 0x0c0fe2000000001e */
[----:B------:R-:W-:Y:S02]  /*4d70*/  FFMA R12, R14, R11, R12 ;  /* 0x0000000b0e0c7223 */ /* 0x000fe4000000000c */
[----:B------:R-:W1:Y:S01]  /*4d80*/  LDS.64 R10, [R4+0x1338] ;  /* 0x00133800040a7984 */ /* 0x000e620000000a00 */
[----:B0-----:R-:W-:Y:S01]  /*4d90*/  FFMA R26, R7, R8, R25 ;  /* 0x00000008071a7223 */ /* 0x001fe20000000019 */
[----:B------:R-:W-:Y:S01]  /*4da0*/  IADD3 R25, PT, PT, R6, 0x3120, RZ ;  /* 0x0000312006197810 */ /* 0x000fe20007ffe0ff */
[----:B-1----:R-:W-:-:S04]  /*4db0*/  FFMA R29, R15, R10, R24 ;  /* 0x0000000a0f1d7223 */ /* 0x002fc80000000018 */
[----:B------:R-:W-:-:S04]  /*4dc0*/  IMAD.WIDE.U32 R24, R25, 0x4, R16 ;  /* 0x0000000419187825 */ /* 0x000fc800078e0010 */
[C---:B------:R-:W-:Y:S01]  /*4dd0*/  FFMA R27, R14.reuse, R8, R27 ;  /* 0x000000080e1b7223 */ /* 0x040fe2000000001b */
[----:B------:R-:W-:Y:S01]  /*4de0*/  FFMA R14, R14, R9, R26 ;  /* 0x000000090e0e7223 */ /* 0x000fe2000000001a */
[----:B------:R-:W-:Y:S01]  /*4df0*/  FFMA R31, R15, R11, R12 ;  /* 0x0000000b0f1f7223 */ /* 0x000fe2000000000c */
[----:B------:R0:W2:Y:S01]  /*4e00*/  LDG.E.CONSTANT R7, desc[UR6][R24.64] ;  /* 0x0000000618077981 */ /* 0x0000a2000c1e9900 */
[C---:B------:R-:W-:Y:S02]  /*4e10*/  IADD3 R35, PT, PT, R6.reuse, 0x3180, RZ ;  /* 0x0000318006237810 */ /* 0x040fe40007ffe0ff */
[----:B------:R-:W-:-:S03]  /*4e20*/  IADD3 R33, PT, PT, R6, 0x31e0, RZ ;  /* 0x000031e006217810 */ /* 0x000fc60007ffe0ff */
[----:B------:R-:W-:-:S04]  /*4e30*/  IMAD.WIDE.U32 R34, R35, 0x4, R16 ;  /* 0x0000000423227825 */ /* 0x000fc800078e0010 */
[----:B------:R-:W-:Y:S01]  /*4e40*/  IMAD.WIDE.U32 R32, R33, 0x4, R16 ;  /* 0x0000000421207825 */ /* 0x000fe200078e0010 */
[----:B0-----:R-:W-:-:S04]  /*4e50*/  IADD3 R25, PT, PT, R6, 0x3240, RZ ;  /* 0x0000324006197810 */ /* 0x001fc80007ffe0ff */
[----:B------:R-:W2:Y:S01]  /*4e60*/  LDG.E.CONSTANT R12, desc[UR6][R32.64] ;  /* 0x00000006200c7981 */ /* 0x000ea2000c1e9900 */
[----:B------:R-:W-:-:S04]  /*4e70*/  IMAD.WIDE.U32 R24, R25, 0x4, R16 ;  /* 0x0000000419187825 */ /* 0x000fc800078e0010 */
[C---:B------:R-:W-:Y:S02]  /*4e80*/  FFMA R26, R20.reuse, R11, R29 ;  /* 0x0000000b141a7223 */ /* 0x040fe4000000001d */
[----:B------:R-:W0:Y:S02]  /*4e90*/  LDS.128 R8, [R4+0x1340] ;  /* 0x0013400004087984 */ /* 0x000e240000000c00 */
[CC--:B0-----:R-:W-:Y:S02]  /*4ea0*/  FFMA R29, R15.reuse, R9.reuse, R14 ;  /* 0x000000090f1d7223 */ /* 0x0c1fe4000000000e */
[----:B------:R-:W2:Y:S01]  /*4eb0*/  LDG.E.CONSTANT R14, desc[UR6][R34.64] ;  /* 0x00000006220e7981 */ /* 0x000ea2000c1e9900 */
[-C--:B------:R-:W-:Y:S01]  /*4ec0*/  FFMA R27, R15, R8.reuse, R27 ;  /* 0x000000080f1b7223 */ /* 0x080fe2000000001b */
[C---:B------:R-:W-:Y:S01]  /*4ed0*/  FFMA R28, R20.reuse, R8, R31 ;  /* 0x00000008141c7223 */ /* 0x040fe2000000001f */
[C---:B------:R-:W-:Y:S02]  /*4ee0*/  FFMA R30, R20.reuse, R10, R29 ;  /* 0x0000000a141e7223 */ /* 0x040fe4000000001d */
[----:B------:R-:W-:-:S02]  /*4ef0*/  FFMA R15, R20, R9, R27 ;  /* 0x00000009140f7223 */ /* 0x000fc4000000001b */
[----:B------:R0:W2:Y:S01]  /*4f00*/  LDG.E.CONSTANT R20, desc[UR6][R24.64] ;  /* 0x0000000618147981 */ /* 0x0000a2000c1e9900 */
[----:B------:R-:W-:Y:S01]  /*4f10*/  IADD3 R31, PT, PT, R6, 0x32a0, RZ ;  /* 0x000032a0061f7810 */ /* 0x000fe20007ffe0ff */
[C---:B----4-:R-:W-:Y:S01]  /*4f20*/  FFMA R26, R21.reuse, R8, R26 ;  /* 0x00000008151a7223 */ /* 0x050fe2000000001a */
[C---:B------:R-:W-:Y:S01]  /*4f30*/  FFMA R28, R21.reuse, R9, R28 ;  /* 0x00000009151c7223 */ /* 0x040fe2000000001c */
[C---:B------:R-:W-:Y:S01]  /*4f40*/  FFMA R27, R21.reuse, R10, R15 ;  /* 0x0000000a151b7223 */ /* 0x040fe2000000000f */
[----:B------:R-:W-:Y:S02]  /*4f50*/  FFMA R36, R21, R11, R30 ;  /* 0x0000000b15247223 */ /* 0x000fe4000000001e */
[----:B------:R-:W3:Y:S01]  /*4f60*/  LDS.128 R8, [R4+0x13b0] ;  /* 0x0013b00004087984 */ /* 0x000ee20000000c00 */
[----:B------:R-:W-:-:S05]  /*4f70*/  IMAD.WIDE.U32 R30, R31, 0x4, R16 ;  /* 0x000000041f1e7825 */ /* 0x000fca00078e0010 */
[----:B------:R1:W4:Y:S01]  /*4f80*/  LDG.E.CONSTANT R15, desc[UR6][R30.64] ;  /* 0x000000061e0f7981 */ /* 0x000322000c1e9900 */
[C---:B---3--:R-:W-:Y:S01]  /*4f90*/  FFMA R8, R13.reuse, R8, R26 ;  /* 0x000000080d087223 */ /* 0x048fe2000000001a */
[C---:B------:R-:W-:Y:S01]  /*4fa0*/  FFMA R28, R13.reuse, R9, R28 ;  /* 0x000000090d1c7223 */ /* 0x040fe2000000001c */
[CC--:B------:R-:W-:Y:S01]  /*4fb0*/  FFMA R26, R13.reuse, R10.reuse, R27 ;  /* 0x0000000a0d1a7223 */ /* 0x0c0fe2000000001b */
[----:B------:R-:W-:Y:S01]  /*4fc0*/  FFMA R36, R13, R11, R36 ;  /* 0x0000000b0d247223 */ /* 0x000fe20000000024 */
[C---:B------:R-:W-:Y:S01]  /*4fd0*/  FFMA R13, R23.reuse, R9, R8 ;  /* 0x00000009170d7223 */ /* 0x040fe20000000008 */
[CC--:B0-----:R-:W-:Y:S01]  /*4fe0*/  FFMA R24, R23.reuse, R10.reuse, R28 ;  /* 0x0000000a17187223 */ /* 0x0c1fe2000000001c */
[----:B------:R-:W0:Y:S02]  /*4ff0*/  LDS.64 R8, [R4+0x13c0] ;  /* 0x0013c00004087984 */ /* 0x000e240000000a00 */
[C---:B------:R-:W-:Y:S01]  /*5000*/  FFMA R32, R22.reuse, R10, R13 ;  /* 0x0000000a16207223 */ /* 0x040fe2000000000d */
[-C--:B------:R-:W-:Y:S01]  /*5010*/  FFMA R13, R23, R11.reuse, R26 ;  /* 0x0000000b170d7223 */ /* 0x080fe2000000001a */
[----:B------:R-:W-:-:S02]  /*5020*/  FFMA R24, R22, R11, R24 ;  /* 0x0000000b16187223 */ /* 0x000fc40000000018 */
[----:B------:R-:W3:Y:S01]  /*5030*/  LDS.64 R10, [R4+0x1428] ;  /* 0x00142800040a7984 */ /* 0x000ee20000000a00 */
[C---:B------:R-:W-:Y:S02]  /*5040*/  IADD3 R29, PT, PT, R6.reuse, 0x3300, RZ ;  /* 0x00003300061d7810 */ /* 0x040fe40007ffe0ff */
[----:B-1----:R-:W-:-:S03]  /*5050*/  IADD3 R31, PT, PT, R6, 0x3360, RZ ;  /* 0x00003360061f7810 */ /* 0x002fc60007ffe0ff */
[----:B------:R-:W-:-:S04]  /*5060*/  IMAD.WIDE.U32 R28, R29, 0x4, R16 ;  /* 0x000000041d1c7825 */ /* 0x000fc800078e0010 */
[----:B------:R-:W-:-:S04]  /*5070*/  IMAD.WIDE.U32 R30, R31, 0x4, R16 ;  /* 0x000000041f1e7825 */ /* 0x000fc800078e0010 */
[-C--:B0-----:R-:W-:Y:S01]  /*5080*/  FFMA R23, R23, R8.reuse, R36 ;  /* 0x0000000817177223 */ /* 0x081fe20000000024 */
[C---:B------:R-:W-:Y:S02]  /*5090*/  FFMA R26, R22.reuse, R8, R13 ;  /* 0x00000008161a7223 */ /* 0x040fe4000000000d */
[----:B------:R0:W4:Y:S01]  /*50a0*/  LDG.E.CONSTANT R13, desc[UR6][R28.64] ;  /* 0x000000061c0d7981 */ /* 0x000122000c1e9900 */
[----:B------:R-:W-:Y:S01]  /*50b0*/  FFMA R22, R22, R9, R23 ;  /* 0x0000000916167223 */ /* 0x000fe20000000017 */
[C---:B---3--:R-:W-:Y:S01]  /*50c0*/  FFMA R21, R19.reuse, R10, R32 ;  /* 0x0000000a13157223 */ /* 0x048fe20000000020 */
[----:B------:R-:W-:-:S03]  /*50d0*/  FFMA R23, R19, R11, R24 ;  /* 0x0000000b13177223 */ /* 0x000fc60000000018 */
[----:B------:R-:W-:Y:S02]  /*50e0*/  FFMA R24, R18, R11, R21 ;  /* 0x0000000b12187223 */ /* 0x000fe40000000015 */
[----:B------:R1:W3:Y:S04]  /*50f0*/  LDG.E.CONSTANT R21, desc[UR6][R30.64] ;  /* 0x000000061e157981 */ /* 0x0002e8000c1e9900 */
[----:B------:R-:W1:Y:S01]  /*5100*/  LDS.128 R8, [R4+0x1430] ;  /* 0x0014300004087984 */ /* 0x000e620000000c00 */
[C---:B------:R-:W-:Y:S02]  /*5110*/  IADD3 R33, PT, PT, R6.reuse, 0x33c0, RZ ;  /* 0x000033c006217810 */ /* 0x040fe40007ffe0ff */
[----:B0-----:R-:W-:-:S03]  /*5120*/  IADD3 R29, PT, PT, R6, 0x3420, RZ ;  /* 0x00003420061d7810 */ /* 0x001fc60007ffe0ff */
[----:B------:R-:W-:-:S04]  /*5130*/  IMAD.WIDE.U32 R32, R33, 0x4, R16 ;  /* 0x0000000421207825 */ /* 0x000fc800078e0010 */
[----:B------:R-:W-:-:S04]  /*5140*/  IMAD.WIDE.U32 R28, R29, 0x4, R16 ;  /* 0x000000041d1c7825 */ /* 0x000fc800078e0010 */
[CC--:B-1----:R-:W-:Y:S01]  /*5150*/  FFMA R34, R19.reuse, R8.reuse, R26 ;  /* 0x0000000813227223 */ /* 0x0c2fe2000000001a */
[-C--:B------:R-:W-:Y:S01]  /*5160*/  FFMA R19, R19, R9.reuse, R22 ;  /* 0x0000000913137223 */ /* 0x080fe20000000016 */
[C---:B------:R-:W-:Y:S01]  /*5170*/  FFMA R26, R18.reuse, R8, R23 ;  /* 0x00000008121a7223 */ /* 0x040fe20000000017 */
[----:B------:R-:W3:Y:S01]  /*5180*/  LDG.E.CONSTANT R22, desc[UR6][R32.64] ;  /* 0x0000000620167981 */ /* 0x000ee2000c1e9900 */
[CC--:B------:R-:W-:Y:S01]  /*5190*/  FFMA R27, R18.reuse, R9.reuse, R34 ;  /* 0x00000009121b7223 */ /* 0x0c0fe20000000022 */
[----:B------:R-:W-:Y:S01]  /*51a0*/  FFMA R18, R18, R10, R19 ;  /* 0x0000000a12127223 */ /* 0x000fe20000000013 */
[C---:B--2---:R-:W-:Y:S01]  /*51b0*/  FFMA R19, R7.reuse, R8, R24 ;  /* 0x0000000807137223 */ /* 0x044fe20000000018 */
[C---:B------:R-:W-:Y:S01]  /*51c0*/  FFMA R26, R7.reuse, R9, R26 ;  /* 0x00000009071a7223 */ /* 0x040fe2000000001a */
[C---:B------:R-:W-:Y:S01]  /*51d0*/  FFMA R27, R7.reuse, R10, R27 ;  /* 0x0000000a071b7223 */ /* 0x040fe2000000001b */
[----:B------:R-:W-:Y:S01]  /*51e0*/  FFMA R18, R7, R11, R18 ;  /* 0x0000000b07127223 */ /* 0x000fe20000000012 */
[----:B------:R0:W2:Y:S04]  /*51f0*/  LDG.E.CONSTANT R23, desc[UR6][R28.64] ;  /* 0x000000061c177981 */ /* 0x0000a8000c1e9900 */
[----:B------:R-:W1:Y:S01]  /*5200*/  LDS.128 R8, [R4+0x14a0] ;  /* 0x0014a00004087984 */ /* 0x000e620000000c00 */
[----:B------:R-:W-:-:S05]  /*5210*/  IADD3 R25, PT, PT, R6, 0x3480, RZ ;  /* 0x0000348006197810 */ /* 0x000fca0007ffe0ff */
[----:B------:R-:W-:-:S06]  /*5220*/  IMAD.WIDE.U32 R24, R25, 0x4, R16 ;  /* 0x0000000419187825 */ /* 0x000fcc00078e0010 */
[----:B------:R-:W2:Y:S01]  /*5230*/  LDG.E.CONSTANT R24, desc[UR6][R24.64] ;  /* 0x0000000618187981 */ /* 0x000ea2000c1e9900 */
[----:B------:R-:W-:-:S05]  /*5240*/  IADD3 R31, PT, PT, R6, 0x34e0, RZ ;  /* 0x000034e0061f7810 */ /* 0x000fca0007ffe0ff */
[----:B------:R-:W-:Y:S01]  /*5250*/  IMAD.WIDE.U32 R30, R31, 0x4, R16 ;  /* 0x000000041f1e7825 */ /* 0x000fe200078e0010 */
[----:B------:R-:W-:-:S03]  /*5260*/  IADD3 R35, PT, PT, R6, 0x35a0, RZ ;  /* 0x000035a006237810 */ /* 0x000fc60007ffe0ff */
[C---:B-1----:R-:W-:Y:S01]  /*5270*/  FFMA R19, R14.reuse, R8, R19 ;  /* 0x000000080e137223 */ /* 0x042fe20000000013 */
[----:B------:R-:W-:-:S03]  /*5280*/  FFMA R7, R14, R9, R26 ;  /* 0x000000090e077223 */ /* 0x000fc6000000001a */
[----:B------:R-:W-:Y:S02]  /*5290*/  FFMA R19, R12, R9, R19 ;  /* 0x000000090c137223 */ /* 0x000fe40000000013 */
[----:B------:R-:W1:Y:S01]  /*52a0*/  LDS.64 R8, [R4+0x14b0] ;  /* 0x0014b00004087984 */ /* 0x000e620000000a00 */
[-C--:B0-----:R-:W-:Y:S01]  /*52b0*/  FFMA R29, R14, R10.reuse, R27 ;  /* 0x0000000a0e1d7223 */ /* 0x081fe2000000001b */
[-C--:B------:R-:W-:Y:S01]  /*52c0*/  FFMA R7, R12, R10.reuse, R7 ;  /* 0x0000000a0c077223 */ /* 0x080fe20000000007 */
[-C--:B------:R-:W-:Y:S01]  /*52d0*/  FFMA R27, R14, R11.reuse, R18 ;  /* 0x0000000b0e1b7223 */ /* 0x080fe20000000012 */
[----:B------:R-:W-:Y:S02]  /*52e0*/  FFMA R10, R20, R10, R19 ;  /* 0x0000000a140a7223 */ /* 0x000fe40000000013 */
[----:B------:R-:W4:Y:S01]  /*52f0*/  LDS.64 R18, [R4+0x1518] ;  /* 0x0015180004127984 */ /* 0x000f220000000a00 */
[-C--:B------:R-:W-:Y:S01]  /*5300*/  FFMA R29, R12, R11.reuse, R29 ;  /* 0x0000000b0c1d7223 */ /* 0x080fe2000000001d */
[----:B------:R-:W-:Y:S01]  /*5310*/  FFMA R14, R20, R11, R7 ;  /* 0x0000000b140e7223 */ /* 0x000fe20000000007 */
[----:B------:R-:W-:Y:S01]  /*5320*/  IADD3 R11, PT, PT, R6, 0x3540, RZ ;  /* 0x00003540060b7810 */ /* 0x000fe20007ffe0ff */
[----:B------:R-:W2:Y:S01]  /*5330*/  LDG.E.CONSTANT R7, desc[UR6][R30.64] ;  /* 0x000000061e077981 */ /* 0x000ea2000c1e9900 */
[----:B-1----:R-:W-:-:S03]  /*5340*/  FFMA R12, R12, R8, R27 ;  /* 0x000000080c0c7223 */ /* 0x002fc6000000001b */
[----:B------:R-:W-:-:S04]  /*5350*/  IMAD.WIDE.U32 R26, R11, 0x4, R16 ;  /* 0x000000040b1a7825 */ /* 0x000fc800078e0010 */
[C---:B------:R-:W-:Y:S01]  /*5360*/  FFMA R29, R20.reuse, R8, R29 ;  /* 0x00000008141d7223 */ /* 0x040fe2000000001d */
[----:B------:R-:W-:Y:S01]  /*5370*/  FFMA R20, R20, R9, R12 ;  /* 0x0000000914147223 */ /* 0x000fe2000000000c */
[----:B------:R0:W2:Y:S01]  /*5380*/  LDG.E.CONSTANT R25, desc[UR6][R26.64] ;  /* 0x000000061a197981 */ /* 0x0000a2000c1e9900 */
[----:B----4-:R-:W-:-:S03]  /*5390*/  FFMA R12, R15, R18, R10 ;  /* 0x000000120f0c7223 */ /* 0x010fc6000000000a */
[----:B------:R-:W1:Y:S01]  /*53a0*/  LDS.128 R8, [R4+0x1520] ;  /* 0x0015200004087984 */ /* 0x000e620000000c00 */
[C---:B------:R-:W-:Y:S01]  /*53b0*/  FFMA R33, R15.reuse, R19, R14 ;  /* 0x000000130f217223 */ /* 0x040fe2000000000e */
[----:B-1----:R-:W-:Y:S01]  /*53c0*/  FFMA R14, R15, R8, R29 ;  /* 0x000000080f0e7223 */ /* 0x002fe2000000001d */
[----:B------:R-:W-:-:S05]  /*53d0*/  IMAD.WIDE.U32 R28, R35, 0x4, R16 ;  /* 0x00000004231c7825 */ /* 0x000fca00078e0010 */
[----:B------:R1:W4:Y:S01]  /*53e0*/  LDG.E.CONSTANT R18, desc[UR6][R28.64] ;  /* 0x000000061c127981 */ /* 0x000322000c1e9900 */
[----:B0-----:R-:W-:Y:S01]  /*53f0*/  IADD3 R27, PT, PT, R6, 0x3600, RZ ;  /* 0x00003600061b7810 */ /* 0x001fe20007ffe0ff */
[----:B------:R-:W-:Y:S01]  /*5400*/  FFMA R15, R15, R9, R20 ;  /* 0x000000090f0f7223 */ /* 0x000fe20000000014 */
[C---:B------:R-:W-:Y:S01]  /*5410*/  FFMA R12, R13.reuse, R19, R12 ;  /* 0x000000130d0c7223 */ /* 0x040fe2000000000c */
[C---:B------:R-:W-:Y:S01]  /*5420*/  FFMA R26, R13.reuse, R8, R33 ;  /* 0x000000080d1a7223 */ /* 0x040fe20000000021 */
[CC--:B------:R-:W-:Y:S01]  /*5430*/  FFMA R19, R13.reuse, R9.reuse, R14 ;  /* 0x000000090d137223 */ /* 0x0c0fe2000000000e */
[----:B------:R-:W-:Y:S01]  /*5440*/  FFMA R20, R13, R10, R15 ;  /* 0x0000000a0d147223 */ /* 0x000fe2000000000f */
[C---:B---3--:R-:W-:Y:S01]  /*5450*/  FFMA R31, R21.reuse, R8, R12 ;  /* 0x00000008151f7223 */ /* 0x048fe2000000000c */
[----:B------:R-:W-:Y:S01]  /*5460*/  FFMA R8, R21, R9, R26 ;  /* 0x0000000915087223 */ /* 0x000fe2000000001a */
[----:B------:R-:W-:-:S04]  /*5470*/  IMAD.WIDE.U32 R26, R27, 0x4, R16 ;  /* 0x000000041b1a7825 */ /* 0x000fc800078e0010 */
[C---:B------:R-:W-:Y:S01]  /*5480*/  FFMA R9, R21.reuse, R10, R19 ;  /* 0x0000000a15097223 */ /* 0x040fe20000000013 */
[----:B------:R-:W-:Y:S01]  /*5490*/  FFMA R10, R21, R11, R20 ;  /* 0x0000000b150a7223 */ /* 0x000fe20000000014 */
[----:B------:R-:W0:Y:S04]  /*54a0*/  LDS.128 R12, [R4+0x1590] ;  /* 0x00159000040c7984 */ /* 0x000e280000000c00 */
[----:B------:R-:W3:Y:S04]  /*54b0*/  LDG.E.CONSTANT R21, desc[UR6][R26.64] ;  /* 0x000000061a157981 */ /* 0x000ee8000c1e9900 */
[----:B------:R-:W3:Y:S04]  /*54c0*/  LDG.E.CONSTANT R19, desc[UR6][R26.64+0x180] ;  /* 0x000180061a137981 */ /* 0x000ee8000c1e9900 */
[----:B------:R-:W3:Y:S01]  /*54d0*/  LDG.E.CONSTANT R20, desc[UR6][R26.64+0x300] ;  /* 0x000300061a147981 */ /* 0x000ee2000c1e9900 */
[C---:B0-----:R-:W-:Y:S01]  /*54e0*/  FFMA R8, R22.reuse, R13, R8 ;  /* 0x0000000d16087223 */ /* 0x041fe20000000008 */
[C---:B------:R-:W-:Y:S01]  /*54f0*/  FFMA R12, R22.reuse, R12, R31 ;  /* 0x0000000c160c7223 */ /* 0x040fe2000000001f */
[----:B-1----:R-:W-:-:S02]  /*5500*/  FFMA R28, R22, R14, R9 ;  /* 0x0000000e161c7223 */ /* 0x002fc40000000009 */
[C---:B--2---:R-:W-:Y:S02]  /*5510*/  FFMA R31, R23.reuse, R14, R8 ;  /* 0x0000000e171f7223 */ /* 0x044fe40000000008 */
[----:B------:R-:W0:Y:S01]  /*5520*/  LDS.64 R8, [R4+0x15a0] ;  /* 0x0015a00004087984 */ /* 0x000e220000000a00 */
[----:B------:R-:W-:-:S03]  /*5530*/  FFMA R13, R23, R13, R12 ;  /* 0x0000000d170d7223 */ /* 0x000fc6000000000c */
[----:B------:R-:W2:Y:S01]  /*5540*/  LDG.E.CONSTANT R12, desc[UR6][R26.64+0x480] ;  /* 0x000480061a0c7981 */ /* 0x000ea2000c1e9900 */
[-C--:B------:R-:W-:Y:S01]  /*5550*/  FFMA R11, R22, R15.reuse, R10 ;  /* 0x0000000f160b7223 */ /* 0x080fe2000000000a */
[C---:B------:R-:W-:Y:S01]  /*5560*/  FFMA R29, R23.reuse, R15, R28 ;  /* 0x0000000f171d7223 */ /* 0x040fe2000000001c */
[----:B------:R-:W-:Y:S02]  /*5570*/  FFMA R22, R24, R14, R13 ;  /* 0x0000000e18167223 */ /* 0x000fe4000000000d */
[----:B------:R1:W2:Y:S01]  /*5580*/  LDG.E.CONSTANT R13, desc[UR6][R26.64+0x600] ;  /* 0x000600061a0d7981 */ /* 0x0002a2000c1e9900 */
[----:B0-----:R-:W-:-:S03]  /*5590*/  FFMA R28, R23, R8, R11 ;  /* 0x00000008171c7223 */ /* 0x001fc6000000000b */
[----:B------:R-:W0:Y:S01]  /*55a0*/  LDS.64 R10, [R4+0x1608] ;  /* 0x00160800040a7984 */ /* 0x000e220000000a00 */
[----:B------:R-:W-:Y:S01]  /*55b0*/  IADD3 R23, PT, PT, R6, 0x37e0, RZ ;  /* 0x000037e006177810 */ /* 0x000fe20007ffe0ff */
[C---:B------:R-:W-:Y:S01]  /*55c0*/  FFMA R14, R24.reuse, R15, R31 ;  /* 0x0000000f180e7223 */ /* 0x040fe2000000001f */
[C---:B------:R-:W-:Y:S01]  /*55d0*/  FFMA R30, R24.reuse, R8, R29 ;  /* 0x00000008181e7223 */ /* 0x040fe2000000001d */
[----:B------:R-:W-:Y:S01]  /*55e0*/  FFMA R28, R24, R9, R28 ;  /* 0x00000009181c7223 */ /* 0x000fe2000000001c */
[----:B------:R-:W-:-:S05]  /*55f0*/  IADD3 R33, PT, PT, R6, 0x3840, RZ ;  /* 0x0000384006217810 */ /* 0x000fca0007ffe0ff */
[----:B------:R-:W-:-:S04]  /*5600*/  IMAD.WIDE.U32 R32, R33, 0x4, R16 ;  /* 0x0000000421207825 */ /* 0x000fc800078e0010 */
[----:B0-----:R-:W-:Y:S01]  /*5610*/  FFMA R10, R7, R10, R22 ;  /* 0x0000000a070a7223 */ /* 0x001fe20000000016 */
[----:B------:R-:W-:-:S04]  /*5620*/  IMAD.WIDE.U32 R22, R23, 0x4, R16 ;  /* 0x0000000417167825 */ /* 0x000fc800078e0010 */
[-C--:B------:R-:W-:Y:S02]  /*5630*/  FFMA R14, R7, R11.reuse, R14 ;  /* 0x0000000b070e7223 */ /* 0x080fe4000000000e */
[----:B------:R0:W2:Y:S01]  /*5640*/  LDG.E.CONSTANT R22, desc[UR6][R22.64] ;  /* 0x0000000616167981 */ /* 0x0000a2000c1e9900 */
[----:B------:R-:W-:-:S03]  /*5650*/  FFMA R15, R25, R11, R10 ;  /* 0x0000000b190f7223 */ /* 0x000fc6000000000a */
[----:B------:R-:W1:Y:S02]  /*5660*/  LDS.128 R8, [R4+0x1610] ;  /* 0x0016100004087984 */ /* 0x000e640000000c00 */
[CC--:B-1----:R-:W-:Y:S01]  /*5670*/  FFMA R30, R7.reuse, R8.reuse, R30 ;  /* 0x00000008071e7223 */ /* 0x0c2fe2000000001e */
[-C--:B------:R-:W-:Y:S02]  /*5680*/  FFMA R27, R7, R9.reuse, R28 ;  /* 0x00000009071b7223 */ /* 0x080fe4000000001c */
[----:B------:R-:W2:Y:S01]  /*5690*/  LDG.E.CONSTANT R7, desc[UR6][R32.64] ;  /* 0x0000000620077981 */ /* 0x000ea2000c1e9900 */
[C---:B------:R-:W-:Y:S01]  /*56a0*/  FFMA R26, R25.reuse, R8, R14 ;  /* 0x00000008191a7223 */ /* 0x040fe2000000000e */
[CC--:B0-----:R-:W-:Y:S01]  /*56b0*/  FFMA R23, R25.reuse, R9.reuse, R30 ;  /* 0x0000000919177223 */ /* 0x0c1fe2000000001e */
[----:B------:R-:W-:Y:S01]  /*56c0*/  FFMA R28, R25, R10, R27 ;  /* 0x0000000a191c7223 */ /* 0x000fe2000000001b */
[C---:B----4-:R-:W-:Y:S01]  /*56d0*/  FFMA R14, R18.reuse, R8, R15 ;  /* 0x00000008120e7223 */ /* 0x050fe2000000000f */
[C---:B------:R-:W-:Y:S01]  /*56e0*/  FFMA R26, R18.reuse, R9, R26 ;  /* 0x00000009121a7223 */ /* 0x040fe2000000001a */
[C---:B------:R-:W-:Y:S01]  /*56f0*/  FFMA R15, R18.reuse, R10, R23 ;  /* 0x0000000a120f7223 */ /* 0x040fe20000000017 */
[----:B------:R-:W-:-:S02]  /*5700*/  FFMA R28, R18, R11, R28 ;  /* 0x0000000b121c7223 */ /* 0x000fc4000000001c */
[----:B------:R-:W3:Y:S01]  /*5710*/  LDS.128 R8, [R4+0x1680] ;  /* 0x0016800004087984 */ /* 0x000ee20000000c00 */
[----:B------:R-:W-:-:S05]  /*5720*/  IADD3 R31, PT, PT, R6, 0x38a0, RZ ;  /* 0x000038a0061f7810 */ /* 0x000fca0007ffe0ff */
[----:B------:R-:W-:-:S05]  /*5730*/  IMAD.WIDE.U32 R30, R31, 0x4, R16 ;  /* 0x000000041f1e7825 */ /* 0x000fca00078e0010 */
[----:B------:R-:W4:Y:S01]  /*5740*/  LDG.E.CONSTANT R23, desc[UR6][R30.64] ;  /* 0x000000061e177981 */ /* 0x000f22000c1e9900 */
[----:B------:R-:W-:-:S05]  /*5750*/  IADD3 R25, PT, PT, R6, 0x3900, RZ ;  /* 0x0000390006197810 */ /* 0x000fca0007ffe0ff */
[----:B------:R-:W-:-:S05]  /*5760*/  IMAD.WIDE.U32 R24, R25, 0x4, R16 ;  /* 0x0000000419187825 */ /* 0x000fca00078e0010 */
[----:B------:R0:W4:Y:S01]  /*5770*/  LDG.E.CONSTANT R18, desc[UR6][R24.64] ;  /* 0x0000000618127981 */ /* 0x000122000c1e9900 */
[C---:B---3--:R-:W-:Y:S01]  /*5780*/  FFMA R8, R21.reuse, R8, R14 ;  /* 0x0000000815087223 */ /* 0x048fe2000000000e */
[----:B------:R-:W-:-:S03]  /*5790*/  FFMA R14, R21, R9, R26 ;  /* 0x00000009150e7223 */ /* 0x000fc6000000001a */
[----:B------:R-:W-:Y:S02]  /*57a0*/  FFMA R27, R19, R9, R8 ;  /* 0x00000009131b7223 */ /* 0x000fe40000000008 */
[----:B------:R-:W1:Y:S01]  /*57b0*/  LDS.64 R8, [R4+0x1690] ;  /* 0x0016900004087984 */ /* 0x000e620000000a00 */
[CC--:B------:R-:W-:Y:S01]  /*57c0*/  FFMA R26, R21.reuse, R10.reuse, R15 ;  /* 0x0000000a151a7223 */ /* 0x0c0fe2000000000f */
[-C--:B------:R-:W-:Y:S01]  /*57d0*/  FFMA R29, R21, R11.reuse, R28 ;  /* 0x0000000b151d7223 */ /* 0x080fe2000000001c */
[-C--:B------:R-:W-:Y:S01]  /*57e0*/  FFMA R21, R20, R10.reuse, R27 ;  /* 0x0000000a14157223 */ /* 0x080fe2000000001b */
[----:B------:R-:W-:Y:S01]  /*57f0*/  IADD3 R27, PT, PT, R6, 0x3960, RZ ;  /* 0x00003960061b7810 */ /* 0x000fe20007ffe0ff */
[C---:B0-----:R-:W-:Y:S01]  /*5800*/  FFMA R25, R19.reuse, R11, R26 ;  /* 0x0000000b13197223 */ /* 0x041fe2000000001a */
[----:B------:R-:W-:Y:S02]  /*5810*/  FFMA R33, R19, R10, R14 ;  /* 0x0000000a13217223 */ /* 0x000fe4000000000e */
[----:B------:R-:W2:Y:S01]  /*5820*/  LDS.64 R14, [R4+0x16f8] ;  /* 0x0016f800040e7984 */ /* 0x000ea20000000a00 */
[----:B------:R-:W-:-:S04]  /*5830*/  IMAD.WIDE.U32 R26, R27, 0x4, R16 ;  /* 0x000000041b1a7825 */ /* 0x000fc800078e0010 */
[-C--:B-1----:R-:W-:Y:S02]  /*5840*/  FFMA R10, R19, R8.reuse, R29 ;  /* 0x00000008130a7223 */ /* 0x082fe4000000001d */
[----:B------:R-:W3:Y:S01]  /*5850*/  LDG.E.CONSTANT R19, desc[UR6][R26.64] ;  /* 0x000000061a137981 */ /* 0x000ee2000c1e9900 */
[C---:B------:R-:W-:Y:S01]  /*5860*/  FFMA R24, R20.reuse, R11, R33 ;  /* 0x0000000b14187223 */ /* 0x040fe20000000021 */
[C---:B------:R-:W-:Y:S01]  /*5870*/  FFMA R25, R20.reuse, R8, R25 ;  /* 0x0000000814197223 */ /* 0x040fe20000000019 */
[----:B------:R-:W-:Y:S02]  /*5880*/  FFMA R20, R20, R9, R10 ;  /* 0x0000000914147223 */ /* 0x000fe4000000000a */
[----:B------:R-:W0:Y:S01]  /*5890*/  LDS.128 R8, [R4+0x1700] ;  /* 0x0017000004087984 */ /* 0x000e220000000c00 */
[----:B--2---:R-:W-:-:S04]  /*58a0*/  FFMA R14, R12, R14, R21 ;  /* 0x0000000e0c0e7223 */ /* 0x004fc80000000015 */
[----:B------:R-:W-:Y:S02]  /*58b0*/  FFMA R29, R13, R15, R14 ;  /* 0x0000000f0d1d7223 */ /* 0x000fe4000000000e */
[----:B------:R-:W2:Y:S01]  /*58c0*/  LDG.E.CONSTANT R14, desc[UR6][R26.64+0x180] ;  /* 0x000180061a0e7981 */ /* 0x000ea2000c1e9900 */
[----:B0-----:R-:W-:-:S03]  /*58d0*/  FFMA R21, R12, R9, R20 ;  /* 0x000000090c157223 */ /* 0x001fc60000000014 */
[----:B------:R-:W2:Y:S01]  /*58e0*/  LDG.E.CONSTANT R20, desc[UR6][R26.64+0x300] ;  /* 0x000300061a147981 */ /* 0x000ea2000c1e9900 */
[CC--:B------:R-:W-:Y:S01]  /*58f0*/  FFMA R30, R12.reuse, R8.reuse, R25 ;  /* 0x000000080c1e7223 */ /* 0x0c0fe20000000019 */
[----:B------:R-:W-:Y:S02]  /*5900*/  FFMA R24, R12, R15, R24 ;  /* 0x0000000f0c187223 */ /* 0x000fe40000000018 */
[----:B------:R-:W2:Y:S01]  /*5910*/  LDG.E.CONSTANT R25, desc[UR6][R26.64+0x600] ;  /* 0x000600061a197981 */ /* 0x000ea2000c1e9900 */
[CC--:B------:R-:W-:Y:S01]  /*5920*/  FFMA R15, R13.reuse, R9.reuse, R30 ;  /* 0x000000090d0f7223 */ /* 0x0c0fe2000000001e */
[C---:B------:R-:W-:Y:S01]  /*5930*/  FFMA R28, R13.reuse, R8, R24 ;  /* 0x000000080d1c7223 */ /* 0x040fe20000000018 */
[----:B------:R-:W-:Y:S01]  /*5940*/  FFMA R30, R13, R10, R21 ;  /* 0x0000000a0d1e7223 */ /* 0x000fe20000000015 */
[----:B------:R-:W2:Y:S04]  /*5950*/  LDG.E.CONSTANT R24, desc[UR6][R26.64+0x780] ;  /* 0x000780061a187981 */ /* 0x000ea8000c1e9900 */
[----:B------:R0:W2:Y:S01]  /*5960*/  LDG.E.CONSTANT R21, desc[UR6][R26.64+0x480] ;  /* 0x000480061a157981 */ /* 0x0000a2000c1e9900 */
[----:B------:R-:W-:Y:S01]  /*5970*/  IADD3 R13, PT, PT, R6, 0x3ba0, RZ ;  /* 0x00003ba0060d7810 */ /* 0x000fe20007ffe0ff */
[C---:B------:R-:W-:Y:S01]  /*5980*/  FFMA R12, R22.reuse, R8, R29 ;  /* 0x00000008160c7223 */ /* 0x040fe2000000001d */
[C---:B------:R-:W-:Y:S01]  /*5990*/  FFMA R28, R22.reuse, R9, R28 ;  /* 0x00000009161c7223 */ /* 0x040fe2000000001c */
[C---:B------:R-:W-:Y:S01]  /*59a0*/  FFMA R15, R22.reuse, R10, R15 ;  /* 0x0000000a160f7223 */ /* 0x040fe2000000000f */
[----:B------:R-:W-:-:S02]  /*59b0*/  FFMA R30, R22, R11, R30 ;  /* 0x0000000b161e7223 */ /* 0x000fc4000000001e */
[----:B------:R-:W1:Y:S01]  /*59c0*/  LDS.128 R8, [R4+0x1770] ;  /* 0x0017700004087984 */ /* 0x000e620000000c00 */
[----:B0-----:R-:W-:Y:S01]  /*59d0*/  IADD3 R27, PT, PT, R6, 0x3c00, RZ ;  /* 0x00003c00061b7810 */ /* 0x001fe20007ffe0ff */
[----:B-1----:R-:W-:Y:S01]  /*59e0*/  FFMA R8, R7, R8, R12 ;  /* 0x0000000807087223 */ /* 0x002fe2000000000c */
[----:B------:R-:W-:-:S05]  /*59f0*/  IMAD.WIDE.U32 R12, R13, 0x4, R16 ;  /* 0x000000040d0c7825 */ /* 0x000fca00078e0010 */
[----:B------:R0:W2:Y:S01]  /*5a00*/  LDG.E.CONSTANT R22, desc[UR6][R12.64] ;  /* 0x000000060c167981 */ /* 0x0000a2000c1e9900 */
[C---:B------:R-:W-:Y:S01]  /*5a10*/  FFMA R29, R7.reuse, R9, R28 ;  /* 0x00000009071d7223 */ /* 0x040fe2000000001c */
[C---:B------:R-:W-:Y:S01]  /*5a20*/  FFMA R28, R7.reuse, R10, R15 ;  /* 0x0000000a071c7223 */ /* 0x040fe2000000000f */
[----:B------:R-:W-:Y:S01]  /*5a30*/  FFMA R15, R7, R11, R30 ;  /* 0x0000000b070f7223 */ /* 0x000fe2000000001e */
[----:B0-----:R-:W-:Y:S01]  /*5a40*/  LDS.64 R12, [R4+0x17e8] ;  /* 0x0017e800040c7984 */ /* 0x001fe20000000a00 */
[----:B----4-:R-:W-:-:S03]  /*5a50*/  FFMA R7, R23, R9, R8 ;  /* 0x0000000917077223 */ /* 0x010fc60000000008 */
[----:B------:R-:W0:Y:S01]  /*5a60*/  LDS.64 R8, [R4+0x1780] ;  /* 0x0017800004087984 */ /* 0x000e220000000a00 */
[----:B------:R-:W-:-:S04]  /*5a70*/  IMAD.WIDE.U32 R26, R27, 0x4, R16 ;  /* 0x000000041b1a7825 */ /* 0x000fc800078e0010 */
[CC--:B------:R-:W-:Y:S01]  /*5a80*/  FFMA R29, R23.reuse, R10.reuse, R29 ;  /* 0x0000000a171d7223 */ /* 0x0c0fe2000000001d */
[C---:B------:R-:W-:Y:S02]  /*5a90*/  FFMA R10, R18.reuse, R10, R7 ;  /* 0x0000000a120a7223 */ /* 0x040fe40000000007 */
[----:B------:R1:W4:Y:S01]  /*5aa0*/  LDG.E.CONSTANT R7, desc[UR6][R26.64] ;  /* 0x000000061a077981 */ /* 0x000322000c1e9900 */
[CC--:B------:R-:W-:Y:S01]  /*5ab0*/  FFMA R31, R23.reuse, R11.reuse, R28 ;  /* 0x0000000b171f7223 */ /* 0x0c0fe2000000001c */
[C---:B------:R-:W-:Y:S01]  /*5ac0*/  FFMA R28, R18.reuse, R11, R29 ;  /* 0x0000000b121c7223 */ /* 0x040fe2000000001d */
[-C--:B0-----:R-:W-:Y:S02]  /*5ad0*/  FFMA R30, R23, R8.reuse, R15 ;  /* 0x00000008171e7223 */ /* 0x081fe4000000000f */
[C---:B------:R-:W-:Y:S02]  /*5ae0*/  FFMA R15, R18.reuse, R8, R31 ;  /* 0x00000008120f7223 */ /* 0x040fe4000000001f */
[----:B------:R-:W-:Y:S01]  /*5af0*/  FFMA R18, R18, R9, R30 ;  /* 0x0000000912127223 */ /* 0x000fe2000000001e */
[----:B---3--:R-:W-:-:S02]  /*5b00*/  FFMA R23, R19, R12, R10 ;  /* 0x0000000c13177223 */ /* 0x008fc4000000000a */
[----:B------:R-:W0:Y:S01]  /*5b10*/  LDS.128 R8, [R4+0x17f0] ;  /* 0x0017f00004087984 */ /* 0x000e220000000c00 */
[----:B------:R-:W-:Y:S01]  /*5b20*/  IADD3 R31, PT, PT, R6, 0x3c60, RZ ;  /* 0x00003c60061f7810 */ /* 0x000fe20007ffe0ff */
[C---:B------:R-:W-:Y:S01]  /*5b30*/  FFMA R29, R19.reuse, R13, R28 ;  /* 0x0000000d131d7223 */ /* 0x040fe2000000001c */
[C---:B0-----:R-:W-:Y:S01]  /*5b40*/  FFMA R12, R19.reuse, R8, R15 ;  /* 0x00000008130c7223 */ /* 0x041fe2000000000f */
[----:B------:R-:W-:Y:S02]  /*5b50*/  FFMA R15, R19, R9, R18 ;  /* 0x00000009130f7223 */ /* 0x000fe40000000012 */
[----:B------:R-:W-:-:S06]  /*5b60*/  IMAD.WIDE.U32 R18, R31, 0x4, R16 ;  /* 0x000000041f127825 */ /* 0x000fcc00078e0010 */
[----:B------:R-:W3:Y:S01]  /*5b70*/  LDG.E.CONSTANT R18, desc[UR6][R18.64] ;  /* 0x0000000612127981 */ /* 0x000ee2000c1e9900 */
[----:B-1----:R-:W-:Y:S01]  /*5b80*/  IADD3 R27, PT, PT, R6, 0x3cc0, RZ ;  /* 0x00003cc0061b7810 */ /* 0x002fe20007ffe0ff */
[C---:B--2---:R-:W-:Y:S01]  /*5b90*/  FFMA R13, R14.reuse, R13, R23 ;  /* 0x0000000d0e0d7223 */ /* 0x044fe20000000017 */
[C---:B------:R-:W-:Y:S01]  /*5ba0*/  FFMA R29, R14.reuse, R8, R29 ;  /* 0x000000080e1d7223 */ /* 0x040fe2000000001d */
[C---:B------:R-:W-:Y:S01]  /*5bb0*/  FFMA R23, R14.reuse, R9, R12 ;  /* 0x000000090e177223 */ /* 0x040fe2000000000c */
[----:B------:R-:W-:Y:S01]  /*5bc0*/  FFMA R30, R14, R10, R15 ;  /* 0x0000000a0e1e7223 */ /* 0x000fe2000000000f */
[----:B------:R-:W-:-:S04]  /*5bd0*/  IMAD.WIDE.U32 R26, R27, 0x4, R16 ;  /* 0x000000041b1a7825 */ /* 0x000fc800078e0010 */
[C---:B------:R-:W-:Y:S01]  /*5be0*/  FFMA R28, R20.reuse, R8, R13 ;  /* 0x00000008141c7223 */ /* 0x040fe2000000000d */
[C---:B------:R-:W-:Y:S01]  /*5bf0*/  FFMA R8, R20.reuse, R9, R29 ;  /* 0x0000000914087223 */ /* 0x040fe2000000001d */
[C---:B------:R-:W-:Y:S01]  /*5c00*/  FFMA R9, R20.reuse, R10, R23 ;  /* 0x0000000a14097223 */ /* 0x040fe20000000017 */
[----:B------:R-:W-:Y:S01]  /*5c10*/  FFMA R30, R20, R11, R30 ;  /* 0x0000000b141e7223 */ /* 0x000fe2000000001e */
[----:B------:R-:W0:Y:S04]  /*5c20*/  LDS.128 R12, [R4+0x1860] ;  /* 0x00186000040c7984 */ /* 0x000e280000000c00 */
[----:B------:R-:W2:Y:S04]  /*5c30*/  LDG.E.CONSTANT R20, desc[UR6][R26.64] ;  /* 0x000000061a147981 */ /* 0x000ea8000c1e9900 */
[----:B------:R-:W2:Y:S01]  /*5c40*/  LDG.E.CONSTANT R19, desc[UR6][R26.64+0x180] ;  /* 0x000180061a137981 */ /* 0x000ea2000c1e9900 */
[C---:B0-----:R-:W-:Y:S01]  /*5c50*/  FFMA R11, R21.reuse, R13, R8 ;  /* 0x0000000d150b7223 */ /* 0x041fe20000000008 */
[C---:B------:R-:W-:Y:S01]  /*5c60*/  FFMA R28, R21.reuse, R12, R28 ;  /* 0x0000000c151c7223 */ /* 0x040fe2000000001c */
[-C--:B------:R-:W-:Y:S01]  /*5c70*/  FFMA R10, R21, R14.reuse, R9 ;  /* 0x0000000e150a7223 */ /* 0x080fe20000000009 */
[----:B------:R-:W2:Y:S01]  /*5c80*/  LDG.E.CONSTANT R12, desc[UR6][R26.64+0x300] ;  /* 0x000300061a0c7981 */ /* 0x000ea2000c1e9900 */
[----:B------:R-:W-:-:S02]  /*5c90*/  FFMA R11, R25, R14, R11 ;  /* 0x0000000e190b7223 */ /* 0x000fc4000000000b */
[C---:B------:R-:W-:Y:S01]  /*5ca0*/  FFMA R31, R25.reuse, R15, R10 ;  /* 0x0000000f191f7223 */ /* 0x040fe2000000000a */
[----:B------:R-:W-:Y:S01]  /*5cb0*/  FFMA R23, R25, R13, R28 ;  /* 0x0000000d19177223 */ /* 0x000fe2000000001c */
[C---:B------:R-:W-:Y:S01]  /*5cc0*/  FFMA R29, R24.reuse, R15, R11 ;  /* 0x0000000f181d7223 */ /* 0x040fe2000000000b */
[----:B------:R-:W2:Y:S04]  /*5cd0*/  LDG.E.CONSTANT R13, desc[UR6][R26.64+0x480] ;  /* 0x000480061a0d7981 */ /* 0x000ea8000c1e9900 */
[----:B------:R-:W0:Y:S01]  /*5ce0*/  LDS.64 R10, [R4+0x18d8] ;  /* 0x0018d800040a7984 */ /* 0x000e220000000a00 */
[----:B------:R-:W-:-:S03]  /*5cf0*/  FFMA R23, R24, R14, R23 ;  /* 0x0000000e18177223 */ /* 0x000fc60000000017 */
[----:B------:R-:W1:Y:S01]  /*5d00*/  LDS.64 R8, [R4+0x1870] ;  /* 0x0018700004087984 */ /* 0x000e620000000a00 */
[----:B------:R-:W-:Y:S01]  /*5d10*/  FFMA R21, R21, R15, R30 ;  /* 0x0000000f15157223 */ /* 0x000fe2000000001e */
[----:B0-----:R-:W-:Y:S02]  /*5d20*/  FFMA R10, R22, R10, R23 ;  /* 0x0000000a160a7223 */ /* 0x001fe40000000017 */
[----:B------:R-:W2:Y:S01]  /*5d30*/  LDG.E.CONSTANT R23, desc[UR6][R26.64+0x600] ;  /* 0x000600061a177981 */ /* 0x000ea2000c1e9900 */
[-C--:B-1----:R-:W-:Y:S01]  /*5d40*/  FFMA R14, R25, R8.reuse, R21 ;  /* 0x00000008190e7223 */ /* 0x082fe20000000015 */
[C---:B------:R-:W-:Y:S02]  /*5d50*/  FFMA R15, R24.reuse, R8, R31 ;  /* 0x00000008180f7223 */ /* 0x040fe4000000001f */
[----:B------:R-:W2:Y:S01]  /*5d60*/  LDG.E.CONSTANT R21, desc[UR6][R26.64+0x780] ;  /* 0x000780061a157981 */ /* 0x000ea2000c1e9900 */
[----:B------:R-:W-:Y:S01]  /*5d70*/  FFMA R24, R24, R9, R14 ;  /* 0x0000000918187223 */ /* 0x000fe2000000000e */
[-C--:B------:R-:W-:Y:S01]  /*5d80*/  FFMA R14, R22, R11.reuse, R29 ;  /* 0x0000000b160e7223 */ /* 0x080fe2000000001d */
[----:B----4-:R-:W-:-:S02]  /*5d90*/  FFMA R25, R7, R11, R10 ;  /* 0x0000000b07197223 */ /* 0x010fc4000000000a */
[----:B------:R-:W0:Y:S01]  /*5da0*/  LDS.128 R8, [R4+0x18e0] ;  /* 0x0018e00004087984 */ /* 0x000e220000000c00 */
[----:B------:R-:W-:-:S05]  /*5db0*/  IADD3 R29, PT, PT, R6, 0x3f00, RZ ;  /* 0x00003f00061d7810 */ /* 0x000fca0007ffe0ff */
[----:B------:R-:W-:-:S04]  /*5dc0*/  IMAD.WIDE.U32 R28, R29, 0x4, R16 ;  /* 0x000000041d1c7825 */ /* 0x000fc800078e0010 */
[CC--:B0-----:R-:W-:Y:S01]  /*5dd0*/  FFMA R32, R22.reuse, R8.reuse, R15 ;  /* 0x0000000816207223 */ /* 0x0c1fe2000000000f */
[-C--:B------:R-:W-:Y:S02]  /*5de0*/  FFMA R15, R22, R9.reuse, R24 ;  /* 0x00000009160f7223 */ /* 0x080fe40000000018 */
[----:B------:R-:W4:Y:S01]  /*5df0*/  LDG.E.CONSTANT R22, desc[UR6][R28.64] ;  /* 0x000000061c167981 */ /* 0x000f22000c1e9900 */
[----:B------:R-:W-:Y:S01]  /*5e00*/  IADD3 R33, PT, PT, R6, 0x3f60, RZ ;  /* 0x00003f6006217810 */ /* 0x000fe20007ffe0ff */
[C---:B------:R-:W-:Y:S01]  /*5e10*/  FFMA R30, R7.reuse, R8, R14 ;  /* 0x00000008071e7223 */ /* 0x040fe2000000000e */
[C---:B------:R-:W-:Y:S01]  /*5e20*/  FFMA R31, R7.reuse, R9, R32 ;  /* 0x00000009071f7223 */ /* 0x040fe20000000020 */
[----:B------:R-:W-:Y:S02]  /*5e30*/  FFMA R24, R7, R10, R15 ;  /* 0x0000000a07187223 */ /* 0x000fe4000000000f */
[----:B------:R-:W-:-:S05]  /*5e40*/  IMAD.WIDE.U32 R14, R33, 0x4, R16 ;  /* 0x00000004210e7825 */ /* 0x000fca00078e0010 */
[----:B------:R0:W4:Y:S04]  /*5e50*/  LDG.E.CONSTANT R7, desc[UR6][R14.64] ;  /* 0x000000060e077981 */ /* 0x000128000c1e9900 */
[----:B0-----:R-:W-:Y:S01]  /*5e60*/  LDS.64 R14, [R4+0x1960] ;  /* 0x00196000040e7984 */ /* 0x001fe20000000a00 */
[----:B---3--:R-:W-:Y:S01]  /*5e70*/  FFMA R27, R18, R8, R25 ;  /* 0x00000008121b7223 */ /* 0x008fe20000000019 */
[----:B------:R-:W-:Y:S01]  /*5e80*/  IADD3 R25, PT, PT, R6, 0x3fc0, RZ ;  /* 0x00003fc006197810 */ /* 0x000fe20007ffe0ff */
[C---:B------:R-:W-:Y:S01]  /*5e90*/  FFMA R26, R18.reuse, R9, R30 ;  /* 0x00000009121a7223 */ /* 0x040fe2000000001e */
[C---:B------:R-:W-:Y:S01]  /*5ea0*/  FFMA R31, R18.reuse, R10, R31 ;  /* 0x0000000a121f7223 */ /* 0x040fe2000000001f */
[----:B------:R-:W-:Y:S02]  /*5eb0*/  FFMA R18, R18, R11, R24 ;  /* 0x0000000b12127223 */ /* 0x000fe40000000018 */
[----:B------:R-:W-:Y:S01]  /*5ec0*/  IMAD.WIDE.U32 R24, R25, 0x4, R16 ;  /* 0x0000000419187825 */ /* 0x000fe200078e0010 */
[----:B------:R-:W2:Y:S05]  /*5ed0*/  LDS.128 R8, [R4+0x1950] ;  /* 0x0019500004087984 */ /* 0x000eaa0000000c00 */
[----:B------:R0:W3:Y:S01]  /*5ee0*/  LDG.E.CONSTANT R24, desc[UR6][R24.64] ;  /* 0x0000000618187981 */ /* 0x0000e2000c1e9900 */
[----:B--2---:R-:W-:Y:S01]  /*5ef0*/  FFMA R28, R20, R8, R27 ;  /* 0x00000008141c7223 */ /* 0x004fe2000000001b */
[----:B------:R-:W-:Y:S01]  /*5f00*/  IADD3 R27, PT, PT, R6, 0x4020, RZ ;  /* 0x00004020061b7810 */ /* 0x000fe20007ffe0ff */
[----:B------:R-:W-:-:S04]  /*5f10*/  FFMA R33, R20, R9, R26 ;  /* 0x0000000914217223 */ /* 0x000fc8000000001a */
[----:B------:R-:W-:-:S04]  /*5f20*/  IMAD.WIDE.U32 R26, R27, 0x4, R16 ;  /* 0x000000041b1a7825 */ /* 0x000fc800078e0010 */
[C---:B------:R-:W-:Y:S01]  /*5f30*/  FFMA R29, R20.reuse, R11, R18 ;  /* 0x0000000b141d7223 */ /* 0x040fe20000000012 */
[-C--:B------:R-:W-:Y:S01]  /*5f40*/  FFMA R8, R20, R10.reuse, R31 ;  /* 0x0000000a14087223 */ /* 0x080fe2000000001f */
[----:B------:R-:W2:Y:S01]  /*5f50*/  LDG.E.CONSTANT R18, desc[UR6][R26.64] ;  /* 0x000000061a127981 */ /* 0x000ea2000c1e9900 */
[C---:B------:R-:W-:Y:S01]  /*5f60*/  FFMA R9, R19.reuse, R9, R28 ;  /* 0x0000000913097223 */ /* 0x040fe2000000001c */
[C---:B------:R-:W-:Y:S01]  /*5f70*/  FFMA R33, R19.reuse, R10, R33 ;  /* 0x0000000a13217223 */ /* 0x040fe20000000021 */
[C---:B0-----:R-:W-:Y:S01]  /*5f80*/  FFMA R25, R19.reuse, R11, R8 ;  /* 0x0000000b13197223 */ /* 0x041fe20000000008 */
[----:B------:R-:W-:Y:S02]  /*5f90*/  FFMA R28, R19, R14, R29 ;  /* 0x0000000e131c7223 */ /* 0x000fe4000000001d */
[----:B------:R-:W2:Y:S01]  /*5fa0*/  LDG.E.CONSTANT R19, desc[UR6][R26.64+0x180] ;  /* 0x000180061a137981 */ /* 0x000ea2000c1e9900 */
[----:B------:R-:W-:-:S03]  /*5fb0*/  FFMA R20, R12, R10, R9 ;  /* 0x0000000a0c147223 */ /* 0x000fc60000000009 */
[----:B------:R-:W0:Y:S01]  /*5fc0*/  LDS.64 R8, [R4+0x19c8] ;  /* 0x0019c80004087984 */ /* 0x000e220000000a00 */
[C---:B------:R-:W-:Y:S01]  /*5fd0*/  FFMA R10, R12.reuse, R11, R33 ;  /* 0x0000000b0c0a7223 */ /* 0x040fe20000000021 */
[C---:B------:R-:W-:Y:S01]  /*5fe0*/  FFMA R25, R12.reuse, R14, R25 ;  /* 0x0000000e0c197223 */ /* 0x040fe20000000019 */
[----:B------:R-:W-:Y:S01]  /*5ff0*/  FFMA R14, R12, R15, R28 ;  /* 0x0000000f0c0e7223 */ /* 0x000fe2000000001c */
[C---:B0-----:R-:W-:Y:S01]  /*6000*/  FFMA R8, R13.reuse, R8, R20 ;  /* 0x000000080d087223 */ /* 0x041fe20000000014 */
[-C--:B------:R-:W-:Y:S01]  /*6010*/  FFMA R12, R13, R9.reuse, R10 ;  /* 0x000000090d0c7223 */ /* 0x080fe2000000000a */
[----:B------:R-:W2:Y:S02]  /*6020*/  LDG.E.CONSTANT R20, desc[UR6][R26.64+0x300] ;  /* 0x000300061a147981 */ /* 0x000ea4000c1e9900 */
[----:B------:R-:W-:Y:S02]  /*6030*/  FFMA R30, R23, R9, R8 ;  /* 0x00000009171e7223 */ /* 0x000fe40000000008 */
[----:B------:R-:W0:Y:S02]  /*6040*/  LDS.128 R8, [R4+0x19d0] ;  /* 0x0019d00004087984 */ /* 0x000e240000000c00 */
[CC--:B0-----:R-:W-:Y:S01]  /*6050*/  FFMA R28, R13.reuse, R8.reuse, R25 ;  /* 0x000000080d1c7223 */ /* 0x0c1fe20000000019 */
[----:B------:R-:W-:Y:S01]  /*6060*/  FFMA R13, R13, R9, R14 ;  /* 0x000000090d0d7223 */ /* 0x000fe2000000000e */
[----:B------:R-:W-:-:S02]  /*6070*/  FFMA R12, R23, R8, R12 ;  /* 0x00000008170c7223 */ /* 0x000fc4000000000c */
[CC--:B------:R-:W-:Y:S01]  /*6080*/  FFMA R14, R23.reuse, R9.reuse, R28 ;  /* 0x00000009170e7223 */ /* 0x0c0fe2000000001c */
[----:B------:R-:W-:Y:S02]  /*6090*/  FFMA R28, R23, R10, R13 ;  /* 0x0000000a171c7223 */ /* 0x000fe4000000000d */
[----:B------:R-:W2:Y:S01]  /*60a0*/  LDG.E.CONSTANT R23, desc[UR6][R26.64+0x480] ;  /* 0x000480061a177981 */ /* 0x000ea2000c1e9900 */
[C---:B------:R-:W-:Y:S01]  /*60b0*/  FFMA R25, R21.reuse, R8, R30 ;  /* 0x0000000815197223 */ /* 0x040fe2000000001e */
[C---:B------:R-:W-:Y:S01]  /*60c0*/  FFMA R8, R21.reuse, R9, R12 ;  /* 0x0000000915087223 */ /* 0x040fe2000000000c */
[C---:B------:R-:W-:Y:S02]  /*60d0*/  FFMA R9, R21.reuse, R10, R14 ;  /* 0x0000000a15097223 */ /* 0x040fe4000000000e */
[----:B------:R-:W4:Y:S01]  /*60e0*/  LDS.128 R12, [R4+0x1a40] ;  /* 0x001a4000040c7984 */ /* 0x000f220000000c00 */
[----:B------:R-:W-:-:S03]  /*60f0*/  FFMA R28, R21, R11, R28 ;  /* 0x0000000b151c7223 */ /* 0x000fc6000000001c */
[----:B------:R-:W2:Y:S01]  /*6100*/  LDG.E.CONSTANT R21, desc[UR6][R26.64+0x600] ;  /* 0x000600061a157981 */ /* 0x000ea2000c1e9900 */
[C---:B----4-:R-:W-:Y:S01]  /*6110*/  FFMA R30, R22.reuse, R12, R25 ;  /* 0x0000000c161e7223 */ /* 0x050fe20000000019 */
[C---:B------:R-:W-:Y:S02]  /*6120*/  FFMA R11, R22.reuse, R13, R8 ;  /* 0x0000000d160b7223 */ /* 0x040fe40000000008 */
[----:B------:R-:W4:Y:S01]  /*6130*/  LDG.E.CONSTANT R12, desc[UR6][R26.64+0x780] ;  /* 0x000780061a0c7981 */ /* 0x000f22000c1e9900 */
[----:B------:R-:W-:-:S03]  /*6140*/  FFMA R10, R22, R14, R9 ;  /* 0x0000000e160a7223 */ /* 0x000fc60000000009 */
[----:B------:R-:W0:Y:S01]  /*6150*/  LDS.64 R8, [R4+0x1a50] ;  /* 0x001a500004087984 */ /* 0x000e220000000a00 */
[----:B------:R-:W-:Y:S01]  /*6160*/  FFMA R29, R22, R15, R28 ;  /* 0x0000000f161d7223 */ /* 0x000fe2000000001c */
[C---:B------:R-:W-:Y:S01]  /*6170*/  FFMA R13, R7.reuse, R13, R30 ;  /* 0x0000000d070d7223 */ /* 0x040fe2000000001e */
[C---:B------:R-:W-:Y:S01]  /*6180*/  FFMA R11, R7.reuse, R14, R11 ;  /* 0x0000000e070b7223 */ /* 0x040fe2000000000b */
[C---:B------:R-:W-:Y:S01]  /*6190*/  FFMA R25, R7.reuse, R15, R10 ;  /* 0x0000000f07197223 */ /* 0x040fe2000000000a */
[----:B0-----:R-:W-:Y:S02]  /*61a0*/  FFMA R22, R7, R8, R29 ;  /* 0x0000000807167223 */ /* 0x001fe4000000001d */
[----:B------:R-:W4:Y:S01]  /*61b0*/  LDG.E.CONSTANT R7, desc[UR6][R26.64+0x900] ;  /* 0x000900061a077981 */ /* 0x000f22000c1e9900 */
[----:B---3--:R-:W-:-:S03]  /*61c0*/  FFMA R13, R24, R14, R13 ;  /* 0x0000000e180d7223 */ /* 0x008fc6000000000d */
[----:B------:R-:W3:Y:S01]  /*61d0*/  LDG.E.CONSTANT R14, desc[UR6][R26.64+0xa80] ;  /* 0x000a80061a0e7981 */ /* 0x000ee2000c1e9900 */
[----:B------:R-:W-:-:S03]  /*61e0*/  FFMA R15, R24, R15, R11 ;  /* 0x0000000f180f7223 */ /* 0x000fc6000000000b */
[----:B------:R-:W2:Y:S01]  /*61f0*/  LDS.64 R10, [R4+0x1ab8] ;  /* 0x001ab800040a7984 */ /* 0x000ea20000000a00 */
[C---:B------:R-:W-:Y:S01]  /*6200*/  FFMA R25, R24.reuse, R8, R25 ;  /* 0x0000000818197223 */ /* 0x040fe20000000019 */
[----:B------:R-:W-:Y:S01]  /*6210*/  FFMA R24, R24, R9, R22 ;  /* 0x0000000918187223 */ /* 0x000fe20000000016 */
[C---:B--2---:R-:W-:Y:S01]  /*6220*/  FFMA R10, R18.reuse, R10, R13 ;  /* 0x0000000a120a7223 */ /* 0x044fe2000000000d */
[-C--:B------:R-:W-:Y:S01]  /*6230*/  FFMA R22, R18, R11.reuse, R15 ;  /* 0x0000000b12167223 */ /* 0x080fe2000000000f */
[----:B------:R0:W2:Y:S02]  /*6240*/  LDG.E.CONSTANT R13, desc[UR6][R26.64+0xc00] ;  /* 0x000c00061a0d7981 */ /* 0x0000a4000c1e9900 */
[----:B------:R-:W-:Y:S02]  /*6250*/  FFMA R29, R19, R11, R10 ;  /* 0x0000000b131d7223 */ /* 0x000fe4000000000a */
[----:B------:R-:W1:Y:S01]  /*6260*/  LDS.128 R8, [R4+0x1ac0] ;  /* 0x001ac00004087984 */ /* 0x000e620000000c00 */
[----:B------:R-:W-:-:S02]  /*6270*/  IADD3 R15, PT, PT, R6, 0x4380, RZ ;  /* 0x00004380060f7810 */ /* 0x000fc40007ffe0ff */
[----:B------:R-:W-:Y:S01]  /*6280*/  IADD3 R33, PT, PT, R6, 0x43e0, RZ ;  /* 0x000043e006217810 */ /* 0x000fe20007ffe0ff */
[C---:B-1----:R-:W-:Y:S01]  /*6290*/  FFMA R30, R18.reuse, R8, R25 ;  /* 0x00000008121e7223 */ /* 0x042fe20000000019 */
[----:B------:R-:W-:Y:S01]  /*62a0*/  FFMA R31, R18, R9, R24 ;  /* 0x00000009121f7223 */ /* 0x000fe20000000018 */
[----:B------:R-:W-:-:S05]  /*62b0*/  IMAD.WIDE.U32 R24, R15, 0x4, R16 ;  /* 0x000000040f187825 */ /* 0x000fca00078e0010 */
[----:B------:R1:W2:Y:S01]  /*62c0*/  LDG.E.CONSTANT R15, desc[UR6][R24.64] ;  /* 0x00000006180f7981 */ /* 0x0002a2000c1e9900 */
[C---:B------:R-:W-:Y:S01]  /*62d0*/  FFMA R28, R19.reuse, R8, R22 ;  /* 0x00000008131c7223 */ /* 0x040fe20000000016 */
[C---:B0-----:R-:W-:Y:S01]  /*62e0*/  FFMA R27, R19.reuse, R9, R30 ;  /* 0x00000009131b7223 */ /* 0x041fe2000000001e */
[----:B------:R-:W-:Y:S01]  /*62f0*/  FFMA R22, R19, R10, R31 ;  /* 0x0000000a13167223 */ /* 0x000fe2000000001f */
[----:B------:R-:W-:Y:S01]  /*6300*/  IMAD.WIDE.U32 R18, R33, 0x4, R16 ;  /* 0x0000000421127825 */ /* 0x000fe200078e0010 */
[----:B-1----:R-:W-:-:S05]  /*6310*/  IADD3 R25, PT, PT, R6, 0x4440, RZ ;  /* 0x0000444006197810 */ /* 0x002fca0007ffe0ff */
[----:B------:R0:W2:Y:S01]  /*6320*/  LDG.E.CONSTANT R18, desc[UR6][R18.64] ;  /* 0x0000000612127981 */ /* 0x0000a2000c1e9900 */
[----:B------:R-:W-:Y:S01]  /*6330*/  FFMA R26, R20, R8, R29 ;  /* 0x00000008141a7223 */ /* 0x000fe2000000001d */
[----:B------:R-:W-:-:S04]  /*6340*/  IMAD.WIDE.U32 R24, R25, 0x4, R16 ;  /* 0x0000000419187825 */ /* 0x000fc800078e0010 */
[C---:B------:R-:W-:Y:S01]  /*6350*/  FFMA R28, R20.reuse, R9, R28 ;  /* 0x00000009141c7223 */ /* 0x040fe2000000001c */
[C---:B------:R-:W-:Y:S01]  /*6360*/  FFMA R27, R20.reuse, R10, R27 ;  /* 0x0000000a141b7223 */ /* 0x040fe2000000001b */
[----:B------:R-:W-:Y:S02]  /*6370*/  FFMA R20, R20, R11, R22 ;  /* 0x0000000b14147223 */ /* 0x000fe40000000016 */
[----:B------:R1:W2:Y:S04]  /*6380*/  LDG.E.CONSTANT R22, desc[UR6][R24.64] ;  /* 0x0000000618167981 */ /* 0x0002a8000c1e9900 */
[----:B------:R-:W1:Y:S01]  /*6390*/  LDS.128 R8, [R4+0x1b30] ;  /* 0x001b300004087984 */ /* 0x000e620000000c00 */
[C---:B------:R-:W-:Y:S02]  /*63a0*/  IADD3 R31, PT, PT, R6.reuse, 0x44a0, RZ ;  /* 0x000044a0061f7810 */ /* 0x040fe40007ffe0ff */
[----:B0-----:R-:W-:-:S03]  /*63b0*/  IADD3 R19, PT, PT, R6, 0x4500, RZ ;  /* 0x0000450006137810 */ /* 0x001fc60007ffe0ff */
[----:B------:R-:W-:-:S04]  /*63c0*/  IMAD.WIDE.U32 R30, R31, 0x4, R16 ;  /* 0x000000041f1e7825 */ /* 0x000fc800078e0010 */
[----:B-1----:R-:W-:-:S05]  /*63d0*/  IMAD.WIDE.U32 R24, R19, 0x4, R16 ;  /* 0x0000000413187825 */ /* 0x002fca00078e0010 */
[----:B------:R0:W2:Y:S01]  /*63e0*/  LDG.E.CONSTANT R19, desc[UR6][R24.64] ;  /* 0x0000000618137981 */ /* 0x0000a2000c1e9900 */
[C---:B------:R-:W-:Y:S01]  /*63f0*/  FFMA R8, R23.reuse, R8, R26 ;  /* 0x0000000817087223 */ /* 0x040fe2000000001a */
[C---:B------:R-:W-:Y:S01]  /*6400*/  FFMA R26, R23.reuse, R9, R28 ;  /* 0x00000009171a7223 */ /* 0x040fe2000000001c */
[CC--:B------:R-:W-:Y:S01]  /*6410*/  FFMA R28, R23.reuse, R10.reuse, R27 ;  /* 0x0000000a171c7223 */ /* 0x0c0fe2000000001b */
[----:B------:R-:W-:Y:S02]  /*6420*/  FFMA R27, R23, R11, R20 ;  /* 0x0000000b171b7223 */ /* 0x000fe40000000014 */
[----:B------:R1:W2:Y:S01]  /*6430*/  LDG.E.CONSTANT R20, desc[UR6][R30.64] ;  /* 0x000000061e147981 */ /* 0x0002a2000c1e9900 */
[C---:B------:R-:W-:Y:S01]  /*6440*/  FFMA R9, R21.reuse, R9, R8 ;  /* 0x0000000915097223 */ /* 0x040fe20000000008 */
[CC--:B------:R-:W-:Y:S01]  /*6450*/  FFMA R23, R21.reuse, R10.reuse, R26 ;  /* 0x0000000a15177223 */ /* 0x0c0fe2000000001a */
[-C--:B------:R-:W-:Y:S02]  /*6460*/  FFMA R29, R21, R11.reuse, R28 ;  /* 0x0000000b151d7223 */ /* 0x080fe4000000001c */
[C---:B----4-:R-:W-:Y:S01]  /*6470*/  FFMA R26, R12.reuse, R10, R9 ;  /* 0x0000000a0c1a7223 */ /* 0x050fe20000000009 */
[----:B------:R-:W-:Y:S01]  /*6480*/  FFMA R28, R12, R11, R23 ;  /* 0x0000000b0c1c7223 */ /* 0x000fe20000000017 */
[----:B------:R-:W4:Y:S04]  /*6490*/  LDS.64 R8, [R4+0x1b40] ;  /* 0x001b400004087984 */ /* 0x000f280000000a00 */
[----:B------:R-:W0:Y:S01]  /*64a0*/  LDS.64 R10, [R4+0x1ba8] ;  /* 0x001ba800040a7984 */ /* 0x000e220000000a00 */
[----:B------:R-:W-:-:S05]  /*64b0*/  IADD3 R33, PT, PT, R6, 0x4560, RZ ;  /* 0x0000456006217810 */ /* 0x000fca0007ffe0ff */
[----:B------:R-:W-:-:S04]  /*64c0*/  IMAD.WIDE.U32 R32, R33, 0x4, R16 ;  /* 0x0000000421207825 */ /* 0x000fc800078e0010 */
[-C--:B----4-:R-:W-:Y:S01]  /*64d0*/  FFMA R34, R21, R8.reuse, R27 ;  /* 0x0000000815227223 */ /* 0x090fe2000000001b */
[C---:B------:R-:W-:Y:S01]  /*64e0*/  FFMA R29, R12.reuse, R8, R29 ;  /* 0x000000080c1d7223 */ /* 0x040fe2000000001d */
[----:B------:R4:W2:Y:S01]  /*64f0*/  LDG.E.CONSTANT R21, desc[UR6][R32.64] ;  /* 0x0000000620157981 */ /* 0x0008a2000c1e9900 */
[C---:B0-----:R-:W-:Y:S01]  /*6500*/  FFMA R23, R7.reuse, R10, R26 ;  /* 0x0000000a07177223 */ /* 0x041fe2000000001a */
[----:B------:R-:W-:Y:S01]  /*6510*/  FFMA R34, R12, R9, R34 ;  /* 0x000000090c227223 */ /* 0x000fe20000000022 */
[-C--:B------:R-:W-:Y:S02]  /*6520*/  FFMA R25, R7, R11.reuse, R28 ;  /* 0x0000000b07197223 */ /* 0x080fe4000000001c */
[----:B---3--:R-:W-:Y:S02]  /*6530*/  FFMA R12, R14, R11, R23 ;  /* 0x0000000b0e0c7223 */ /* 0x008fe40000000017 */
[----:B------:R-:W0:Y:S01]  /*6540*/  LDS.128 R8, [R4+0x1bb0] ;  /* 0x001bb00004087984 */ /* 0x000e220000000c00 */
[----:B------:R-:W-:-:S02]  /*6550*/  IADD3 R23, PT, PT, R6, 0x45c0, RZ ;  /* 0x000045c006177810 */ /* 0x000fc40007ffe0ff */
[----:B-1----:R-:W-:-:S03]  /*6560*/  IADD3 R31, PT, PT, R6, 0x4620, RZ ;  /* 0x00004620061f7810 */ /* 0x002fc60007ffe0ff */
[----:B----4-:R-:W-:-:S04]  /*6570*/  IMAD.WIDE.U32 R32, R23, 0x4, R16 ;  /* 0x0000000417207825 */ /* 0x010fc800078e0010 */
[----:B------:R-:W-:Y:S01]  /*6580*/  IMAD.WIDE.U32 R30, R31, 0x4, R16 ;  /* 0x000000041f1e7825 */ /* 0x000fe200078e0010 */
[----:B------:R-:W3:Y:S03]  /*6590*/  LDG.E.CONSTANT R23, desc[UR6][R32.64] ;  /* 0x0000000620177981 */ /* 0x000ee6000c1e9900 */
[CC--:B0-----:R-:W-:Y:S01]  /*65a0*/  FFMA R27, R7.reuse, R8.reuse, R29 ;  /* 0x00000008071b7223 */ /* 0x0c1fe2000000001d */
[-C--:B------:R-:W-:Y:S01]  /*65b0*/  FFMA R7, R7, R9.reuse, R34 ;  /* 0x0000000907077223 */ /* 0x080fe20000000022 */
[C---:B------:R-:W-:Y:S02]  /*65c0*/  FFMA R26, R14.reuse, R8, R25 ;  /* 0x000000080e1a7223 */ /* 0x040fe40000000019 */
[CC--:B------:R-:W-:Y:S01]  /*65d0*/  FFMA R27, R14.reuse, R9.reuse, R27 ;  /* 0x000000090e1b7223 */ /* 0x0c0fe2000000001b */
[----:B------:R-:W-:Y:S02]  /*65e0*/  FFMA R28, R14, R10, R7 ;  /* 0x0000000a0e1c7223 */ /* 0x000fe40000000007 */
[----:B------:R0:W4:Y:S01]  /*65f0*/  LDG.E.CONSTANT R14, desc[UR6][R30.64] ;  /* 0x000000061e0e7981 */ /* 0x000122000c1e9900 */
[C---:B--2---:R-:W-:Y:S01]  /*6600*/  FFMA R12, R13.reuse, R8, R12 ;  /* 0x000000080d0c7223 */ /* 0x044fe2000000000c */
[C---:B------:R-:W-:Y:S01]  /*6610*/  FFMA R26, R13.reuse, R9, R26 ;  /* 0x000000090d1a7223 */ /* 0x040fe2000000001a */
[C---:B------:R-:W-:Y:S01]  /*6620*/  FFMA R29, R13.reuse, R10, R27 ;  /* 0x0000000a0d1d7223 */ /* 0x040fe2000000001b */
[----:B------:R-:W-:-:S02]  /*6630*/  FFMA R28, R13, R11, R28 ;  /* 0x0000000b0d1c7223 */ /* 0x000fc4000000001c */
[----:B------:R-:W1:Y:S01]  /*6640*/  LDS.128 R8, [R4+0x1c20] ;  /* 0x001c200004087984 */ /* 0x000e620000000c00 */
[----:B------:R-:W-:-:S05]  /*6650*/  IADD3 R25, PT, PT, R6, 0x4680, RZ ;  /* 0x0000468006197810 */ /* 0x000fca0007ffe0ff */
[----:B------:R-:W-:-:S05]  /*6660*/  IMAD.WIDE.U32 R24, R25, 0x4, R16 ;  /* 0x0000000419187825 */ /* 0x000fca00078e0010 */
[----:B------:R2:W4:Y:S01]  /*6670*/  LDG.E.CONSTANT R7, desc[UR6][R24.64] ;  /* 0x0000000618077981 */ /* 0x000522000c1e9900 */
[----:B-1----:R-:W-:-:S03]  /*6680*/  FFMA R35, R15, R8, R12 ;  /* 0x000000080f237223 */ /* 0x002fc6000000000c */
[----:B------:R-:W1:Y:S01]  /*6690*/  LDS.64 R12, [R4+0x1c30] ;  /* 0x001c3000040c7984 */ /* 0x000e620000000a00 */
[CC--:B------:R-:W-:Y:S01]  /*66a0*/  FFMA R8, R15.reuse, R10.reuse, R29 ;  /* 0x0000000a0f087223 */ /* 0x0c0fe2000000001d */
[C---:B------:R-:W-:Y:S01]  /*66b0*/  FFMA R27, R15.reuse, R9, R26 ;  /* 0x000000090f1b7223 */ /* 0x040fe2000000001a */
[----:B------:R-:W-:Y:S01]  /*66c0*/  FFMA R29, R15, R11, R28 ;  /* 0x0000000b0f1d7223 */ /* 0x000fe2000000001c */
[----:B------:R-:W-:Y:S01]  /*66d0*/  IADD3 R15, PT, PT, R6, 0x46e0, RZ ;  /* 0x000046e0060f7810 */ /* 0x000fe20007ffe0ff */
[C---:B0-----:R-:W-:Y:S01]  /*66e0*/  FFMA R31, R18.reuse, R9, R35 ;  /* 0x00000009121f7223 */ /* 0x041fe20000000023 */
[----:B------:R-:W-:Y:S01]  /*66f0*/  FFMA R27, R18, R10, R27 ;  /* 0x0000000a121b7223 */ /* 0x000fe2000000001b */
[----:B------:R-:W-:Y:S02]  /*6700*/  IADD3 R9, PT, PT, R6, 0x4740, RZ ;  /* 0x0000474006097810 */ /* 0x000fe40007ffe0ff */
[----:B--2---:R-:W-:-:S04]  /*6710*/  IMAD.WIDE.U32 R24, R15, 0x4, R16 ;  /* 0x000000040f187825 */ /* 0x004fc800078e0010 */
[-C--:B------:R-:W-:Y:S01]  /*6720*/  FFMA R33, R18, R11.reuse, R8 ;  /* 0x0000000b12217223 */ /* 0x080fe20000000008 */
[----:B------:R0:W2:Y:S01]  /*6730*/  LDG.E.CONSTANT R15, desc[UR6][R24.64] ;  /* 0x00000006180f7981 */ /* 0x0000a2000c1e9900 */
[C---:B------:R-:W-:Y:S01]  /*6740*/  FFMA R31, R22.reuse, R10, R31 ;  /* 0x0000000a161f7223 */ /* 0x040fe2000000001f */
[----:B------:R-:W-:Y:S01]  /*6750*/  FFMA R10, R22, R11, R27 ;  /* 0x0000000b160a7223 */ /* 0x000fe2000000001b */
[----:B------:R-:W-:Y:S02]  /*6760*/  IMAD.WIDE.U32 R26, R9, 0x4, R16 ;  /* 0x00000004091a7825 */ /* 0x000fe400078e0010 */
[----:B------:R-:W0:Y:S02]  /*6770*/  LDS.64 R8, [R4+0x1c98] ;  /* 0x001c980004087984 */ /* 0x000e240000000a00 */
[-C--:B-1----:R-:W-:Y:S02]  /*6780*/  FFMA R28, R18, R12.reuse, R29 ;  /* 0x0000000c121c7223 */ /* 0x082fe4000000001d */
[----:B------:R1:W2:Y:S01]  /*6790*/  LDG.E.CONSTANT R18, desc[UR6][R26.64] ;  /* 0x000000061a127981 */ /* 0x0002a2000c1e9900 */
[----:B------:R-:W-:Y:S01]  /*67a0*/  IADD3 R35, PT, PT, R6, 0x47a0, RZ ;  /* 0x000047a006237810 */ /* 0x000fe20007ffe0ff */
[C---:B------:R-:W-:Y:S01]  /*67b0*/  FFMA R29, R22.reuse, R12, R33 ;  /* 0x0000000c161d7223 */ /* 0x040fe20000000021 */
[----:B------:R-:W-:-:S03]  /*67c0*/  FFMA R12, R22, R13, R28 ;  /* 0x0000000d160c7223 */ /* 0x000fc6000000001c */
[----:B------:R-:W-:-:S05]  /*67d0*/  IMAD.WIDE.U32 R34, R35, 0x4, R16 ;  /* 0x0000000423227825 */ /* 0x000fca00078e0010 */
[----:B------:R-:W2:Y:S01]  /*67e0*/  LDG.E.CONSTANT R22, desc[UR6][R34.64] ;  /* 0x0000000622167981 */ /* 0x000ea2000c1e9900 */
[----:B------:R-:W-:Y:S01]  /*67f0*/  IADD3 R33, PT, PT, R6, 0x4800, RZ ;  /* 0x0000480006217810 */ /* 0x000fe20007ffe0ff */
[C---:B0-----:R-:W-:Y:S01]  /*6800*/  FFMA R8, R20.reuse, R8, R31 ;  /* 0x0000000814087223 */ /* 0x041fe2000000001f */
[----:B------:R-:W-:-:S03]  /*6810*/  FFMA R28, R20, R9, R10 ;  /* 0x00000009141c7223 */ /* 0x000fc6000000000a */
[----:B------:R-:W-:Y:S02]  /*6820*/  FFMA R24, R19, R9, R8 ;  /* 0x0000000913187223 */ /* 0x000fe40000000008 */
[----:B------:R-:W0:Y:S01]  /*6830*/  LDS.128 R8, [R4+0x1ca0] ;  /* 0x001ca00004087984 */ /* 0x000e220000000c00 */
[----:B------:R-:W-:Y:S01]  /*6840*/  IMAD.WIDE.U32 R32, R33, 0x4, R16 ;  /* 0x0000000421207825 */ /* 0x000fe200078e0010 */
[----:B------:R-:W-:-:S03]  /*6850*/  IADD3 R31, PT, PT, R6, 0x4860, RZ ;  /* 0x00004860061f7810 */ /* 0x000fc60007ffe0ff */
[CC--:B0-----:R-:W-:Y:S01]  /*6860*/  FFMA R13, R20.reuse, R9.reuse, R12 ;  /* 0x00000009140d7223 */ /* 0x0c1fe2000000000c */
[CC--:B-1----:R-:W-:Y:S01]  /*6870*/  FFMA R26, R19.reuse, R8.reuse, R28 ;  /* 0x00000008131a7223 */ /* 0x0c2fe2000000001c */
[----:B------:R-:W-:Y:S02]  /*6880*/  FFMA R30, R20, R8, R29 ;  /* 0x00000008141e7223 */ /* 0x000fe4000000001d */
[C---:B------:R-:W-:Y:S02]  /*6890*/  FFMA R28, R19.reuse, R10, R13 ;  /* 0x0000000a131c7223 */ /* 0x040fe4000000000d */
[----:B------:R-:W2:Y:S01]  /*68a0*/  LDG.E.CONSTANT R13, desc[UR6][R32.64] ;  /* 0x00000006200d7981 */ /* 0x000ea2000c1e9900 */
[----:B------:R-:W-:Y:S01]  /*68b0*/  FFMA R27, R19, R9, R30 ;  /* 0x00000009131b7223 */ /* 0x000fe2000000001e */
[----:B------:R-:W-:-:S05]  /*68c0*/  IMAD.WIDE.U32 R30, R31, 0x4, R16 ;  /* 0x000000041f1e7825 */ /* 0x000fca00078e0010 */
[----:B------:R0:W2:Y:S01]  /*68d0*/  LDG.E.CONSTANT R12, desc[UR6][R30.64] ;  /* 0x000000061e0c7981 */ /* 0x0000a2000c1e9900 */
[----:B------:R-:W-:Y:S01]  /*68e0*/  IADD3 R25, PT, PT, R6, 0x48c0, RZ ;  /* 0x000048c006197810 */ /* 0x000fe20007ffe0ff */
[----:B------:R-:W-:-:S04]  /*68f0*/  FFMA R20, R21, R8, R24 ;  /* 0x0000000815147223 */ /* 0x000fc80000000018 */
[----:B------:R-:W-:-:S04]  /*6900*/  IMAD.WIDE.U32 R24, R25, 0x4, R16 ;  /* 0x0000000419187825 */ /* 0x000fc800078e0010 */
[C---:B------:R-:W-:Y:S01]  /*6910*/  FFMA R26, R21.reuse, R9, R26 ;  /* 0x00000009151a7223 */ /* 0x040fe2000000001a */
[C---:B------:R-:W-:Y:S01]  /*6920*/  FFMA R27, R21.reuse, R10, R27 ;  /* 0x0000000a151b7223 */ /* 0x040fe2000000001b */
[----:B------:R-:W-:Y:S02]  /*6930*/  FFMA R28, R21, R11, R28 ;  /* 0x0000000b151c7223 */ /* 0x000fe4000000001c */
[----:B------:R-:W3:Y:S04]  /*6940*/  LDS.128 R8, [R4+0x1d10] ;  /* 0x001d100004087984 */ /* 0x000ee80000000c00 */
[----:B------:R1:W2:Y:S01]  /*6950*/  LDG.E.CONSTANT R19, desc[UR6][R24.64] ;  /* 0x0000000618137981 */ /* 0x0002a2000c1e9900 */
[----:B0-----:R-:W-:-:S05]  /*6960*/  IADD3 R31, PT, PT, R6, 0x4920, RZ ;  /* 0x00004920061f7810 */ /* 0x001fca0007ffe0ff */
[----:B------:R-:W-:Y:S01]  /*6970*/  IMAD.WIDE.U32 R30, R31, 0x4, R16 ;  /* 0x000000041f1e7825 */ /* 0x000fe200078e0010 */
[----:B-1----:R-:W-:-:S05]  /*6980*/  IADD3 R25, PT, PT, R6, 0x4980, RZ ;  /* 0x0000498006197810 */ /* 0x002fca0007ffe0ff */
[----:B------:R-:W-:-:S04]  /*6990*/  IMAD.WIDE.U32 R24, R25, 0x4, R16 ;  /* 0x0000000419187825 */ /* 0x000fc800078e0010 */
[C---:B---3--:R-:W-:Y:S01]  /*69a0*/  FFMA R21, R23.reuse, R9, R26 ;  /* 0x0000000917157223 */ /* 0x048fe2000000001a */
[C---:B------:R-:W-:Y:S01]  /*69b0*/  FFMA R29, R23.reuse, R8, R20 ;  /* 0x00000008171d7223 */ /* 0x040fe20000000014 */
[CC--:B------:R-:W-:Y:S01]  /*69c0*/  FFMA R27, R23.reuse, R10.reuse, R27 ;  /* 0x0000000a171b7223 */ /* 0x0c0fe2000000001b */
[----:B------:R-:W-:Y:S01]  /*69d0*/  FFMA R23, R23, R11, R28 ;  /* 0x0000000b17177223 */ /* 0x000fe2000000001c */
[----:B------:R0:W3:Y:S01]  /*69e0*/  LDG.E.CONSTANT R20, desc[UR6][R24.64] ;  /* 0x0000000618147981 */ /* 0x0000e2000c1e9900 */
[----:B----4-:R-:W-:-:S03]  /*69f0*/  FFMA R28, R14, R10, R21 ;  /* 0x0000000a0e1c7223 */ /* 0x010fc60000000015 */
[----:B------:R1:W4:Y:S01]  /*6a00*/  LDG.E.CONSTANT R21, desc[UR6][R30.64] ;  /* 0x000000061e157981 */ /* 0x000322000c1e9900 */
[C---:B------:R-:W-:Y:S01]  /*6a10*/  FFMA R26, R14.reuse, R9, R29 ;  /* 0x000000090e1a7223 */ /* 0x040fe2000000001d */
[-C--:B------:R-:W-:Y:S02]  /*6a20*/  FFMA R32, R14, R11.reuse, R27 ;  /* 0x0000000b0e207223 */ /* 0x080fe4000000001b */
[----:B------:R-:W0:Y:S01]  /*6a30*/  LDS.64 R8, [R4+0x1d20] ;  /* 0x001d200004087984 */ /* 0x000e220000000a00 */
[C---:B------:R-:W-:Y:S01]  /*6a40*/  FFMA R26, R7.reuse, R10, R26 ;  /* 0x0000000a071a7223 */ /* 0x040fe2000000001a */
[C---:B------:R-:W-:Y:S02]  /*6a50*/  FFMA R28, R7.reuse, R11, R28 ;  /* 0x0000000b071c7223 */ /* 0x040fe4000000001c */
[----:B------:R-:W2:Y:S01]  /*6a60*/  LDS.64 R10, [R4+0x1d88] ;  /* 0x001d8800040a7984 */ /* 0x000ea20000000a00 */
[----:B------:R-:W-:Y:S01]  /*6a70*/  IADD3 R27, PT, PT, R6, 0x49e0, RZ ;  /* 0x000049e0061b7810 */ /* 0x000fe20007ffe0ff */
[-C--:B0-----:R-:W-:Y:S01]  /*6a80*/  FFMA R34, R14, R8.reuse, R23 ;  /* 0x000000080e227223 */ /* 0x081fe20000000017 */
[----:B------:R-:W-:-:S03]  /*6a90*/  FFMA R23, R7, R8, R32 ;  /* 0x0000000807177223 */ /* 0x000fc60000000020 */
[----:B------:R-:W-:Y:S01]  /*6aa0*/  FFMA R34, R7, R9, R34 ;  /* 0x0000000907227223 */ /* 0x000fe20000000022 */
[C---:B--2---:R-:W-:Y:S01]  /*6ab0*/  FFMA R29, R15.reuse, R10, R26 ;  /* 0x0000000a0f1d7223 */ /* 0x044fe2000000001a */
[----:B------:R-:W-:Y:S01]  /*6ac0*/  FFMA R7, R15, R11, R28 ;  /* 0x0000000b0f077223 */ /* 0x000fe2000000001c */
[----:B------:R-:W-:-:S05]  /*6ad0*/  IMAD.WIDE.U32 R26, R27, 0x4, R16 ;  /* 0x000000041b1a7825 */ /* 0x000fca00078e0010 */
[----:B------:R0:W2:Y:S01]  /*6ae0*/  LDG.E.CONSTANT R14, desc[UR6][R26.64] ;  /* 0x000000061a0e7981 */ /* 0x0000a2000c1e9900 */
[----:B------:R-:W-:-:S03]  /*6af0*/  FFMA R29, R18, R11, R29 ;  /* 0x0000000b121d7223 */ /* 0x000fc6000000001d */
[----:B------:R-:W1:Y:S01]  /*6b00*/  LDS.128 R8, [R4+0x1d90] ;  /* 0x001d900004087984 */ /* 0x000e620000000c00 */
[----:B------:R-:W-:-:S05]  /*6b10*/  IADD3 R25, PT, PT, R6, 0x4a40, RZ ;  /* 0x00004a4006197810 */ /* 0x000fca0007ffe0ff */
[----:B------:R-:W-:-:S04]  /*6b20*/  IMAD.WIDE.U32 R24, R25, 0x4, R16 ;  /* 0x0000000419187825 */ /* 0x000fc800078e0010 */
[CC--:B-1----:R-:W-:Y:S01]  /*6b30*/  FFMA R23, R15.reuse, R8.reuse, R23 ;  /* 0x000000080f177223 */ /* 0x0c2fe20000000017 */
[-C--:B------:R-:W-:Y:S01]  /*6b40*/  FFMA R15, R15, R9.reuse, R34 ;  /* 0x000000090f0f7223 */ /* 0x080fe20000000022 */
[C---:B------:R-:W-:Y:S02]  /*6b50*/  FFMA R30, R18.reuse, R8, R7 ;  /* 0x00000008121e7223 */ /* 0x040fe40000000007 */
[CC--:B------:R-:W-:Y:S01]  /*6b60*/  FFMA R7, R18.reuse, R9.reuse, R23 ;  /* 0x0000000912077223 */ /* 0x0c0fe20000000017 */
[----:B------:R-:W-:Y:S01]  /*6b70*/  FFMA R32, R18, R10, R15 ;  /* 0x0000000a12207223 */ /* 0x000fe2000000000f */
[C---:B0-----:R-:W-:Y:S01]  /*6b80*/  FFMA R26, R22.reuse, R8, R29 ;  /* 0x00000008161a7223 */ /* 0x041fe2000000001d */
[----:B------:R-:W2:Y:S01]  /*6b90*/  LDG.E.CONSTANT R18, desc[UR6][R24.64] ;  /* 0x0000000618127981 */ /* 0x000ea2000c1e9900 */
[C---:B------:R-:W-:Y:S01]  /*6ba0*/  FFMA R30, R22.reuse, R9, R30 ;  /* 0x00000009161e7223 */ /* 0x040fe2000000001e */
[C---:B------:R-:W-:Y:S01]  /*6bb0*/  FFMA R28, R22.reuse, R10, R7 ;  /* 0x0000000a161c7223 */ /* 0x040fe20000000007 */
[----:B------:R-:W-:Y:S01]  /*6bc0*/  FFMA R32, R22, R11, R32 ;  /* 0x0000000b16207223 */ /* 0x000fe20000000020 */
[----:B------:R-:W2:Y:S04]  /*6bd0*/  LDG.E.CONSTANT R23, desc[UR6][R24.64+0x180] ;  /* 0x0001800618177981 */ /* 0x000ea8000c1e9900 */
[----:B------:R-:W0:Y:S04]  /*6be0*/  LDS.128 R8, [R4+0x1e00] ;  /* 0x001e000004087984 */ /* 0x000e280000000c00 */
[----:B------:R1:W2:Y:S01]  /*6bf0*/  LDG.E.CONSTANT R22, desc[UR6][R24.64+0x300] ;  /* 0x0003000618167981 */ /* 0x0002a2000c1e9900 */
[----:B------:R-:W-:-:S02]  /*6c00*/  IADD3 R31, PT, PT, R6, 0x4b60, RZ ;  /* 0x00004b60061f7810 */ /* 0x000fc40007ffe0ff */
[----:B------:R-:W-:Y:S01]  /*6c10*/  IADD3 R27, PT, PT, R6, 0x4bc0, RZ ;  /* 0x00004bc0061b7810 */ /* 0x000fe20007ffe0ff */
[----:B0-----:R-:W-:Y:S02]  /*6c20*/  FFMA R29, R13, R9, R30 ;  /* 0x000000090d1d7223 */ /* 0x001fe4000000001e */
[----:B------:R-:W-:-:S04]  /*6c30*/  IMAD.WIDE.U32 R30, R31, 0x4, R16 ;  /* 0x000000041f1e7825 */ /* 0x000fc800078e0010 */
[----:B------:R-:W-:Y:S01]  /*6c40*/  FFMA R7, R13, R8, R26 ;  /* 0x000000080d077223 */ /* 0x000fe2000000001a */
[----:B------:R-:W-:Y:S01]  /*6c50*/  IMAD.WIDE.U32 R26, R27, 0x4, R16 ;  /* 0x000000041b1a7825 */ /* 0x000fe200078e0010 */
[----:B------:R-:W2:Y:S03]  /*6c60*/  LDG.E.CONSTANT R15, desc[UR6][R30.64] ;  /* 0x000000061e0f7981 */ /* 0x000ea6000c1e9900 */
[C---:B------:R-:W-:Y:S02]  /*6c70*/  FFMA R8, R12.reuse, R9, R7 ;  /* 0x000000090c087223 */ /* 0x040fe40000000007 */
[----:B------:R0:W2:Y:S01]  /*6c80*/  LDG.E.CONSTANT R7, desc[UR6][R26.64] ;  /* 0x000000061a077981 */ /* 0x0000a2000c1e9900 */
[CC--:B------:R-:W-:Y:S01]  /*6c90*/  FFMA R28, R13.reuse, R10.reuse, R28 ;  /* 0x0000000a0d1c7223 */ /* 0x0c0fe2000000001c */
[----:B------:R-:W-:Y:S01]  /*6ca0*/  FFMA R13, R13, R11, R32 ;  /* 0x0000000b0d0d7223 */ /* 0x000fe20000000020 */
[----:B------:R-:W-:-:S02]  /*6cb0*/  FFMA R32, R12, R10, R29 ;  /* 0x0000000a0c207223 */ /* 0x000fc4000000001d */
[CC--:B------:R-:W-:Y:S01]  /*6cc0*/  FFMA R34, R12.reuse, R11.reuse, R28 ;  /* 0x0000000b0c227223 */ /* 0x0c0fe2000000001c */
[C---:B-1----:R-:W-:Y:S01]  /*6cd0*/  FFMA R24, R19.reuse, R10, R8 ;  /* 0x0000000a13187223 */ /* 0x042fe20000000008 */
[C---:B------:R-:W-:Y:S01]  /*6ce0*/  FFMA R28, R19.reuse, R11, R32 ;  /* 0x0000000b131c7223 */ /* 0x040fe20000000020 */
[----:B------:R-:W1:Y:S04]  /*6cf0*/  LDS.64 R8, [R4+0x1e10] ;  /* 0x001e100004087984 */ /* 0x000e680000000a00 */
[----:B------:R-:W4:Y:S01]  /*6d00*/  LDS.64 R10, [R4+0x1e78] ;  /* 0x001e7800040a7984 */ /* 0x000f220000000a00 */
[-C--:B-1----:R-:W-:Y:S01]  /*6d10*/  FFMA R32, R12, R8.reuse, R13 ;  /* 0x000000080c207223 */ /* 0x082fe2000000000d */
[----:B------:R-:W-:Y:S01]  /*6d20*/  IADD3 R13, PT, PT, R6, 0x4c20, RZ ;  /* 0x00004c20060d7810 */ /* 0x000fe20007ffe0ff */
[----:B------:R-:W-:-:S02]  /*6d30*/  FFMA R12, R19, R8, R34 ;  /* 0x00000008130c7223 */ /* 0x000fc40000000022 */
[----:B------:R-:W-:Y:S01]  /*6d40*/  FFMA R32, R19, R9, R32 ;  /* 0x0000000913207223 */ /* 0x000fe20000000020 */
[C---:B----4-:R-:W-:Y:S01]  /*6d50*/  FFMA R25, R21.reuse, R10, R24 ;  /* 0x0000000a15197223 */ /* 0x050fe20000000018 */
[----:B------:R-:W-:-:S03]  /*6d60*/  FFMA R19, R21, R11, R28 ;  /* 0x0000000b15137223 */ /* 0x000fc6000000001c */
[----:B---3--:R-:W-:Y:S02]  /*6d70*/  FFMA R25, R20, R11, R25 ;  /* 0x0000000b14197223 */ /* 0x008fe40000000019 */
        /* <DEDUP_REMOVED lines=8> */
[----:B------:R1:W4:Y:S03]  /*6e00*/  LDG.E.CONSTANT R12, desc[UR6][R30.64] ;  /* 0x000000061e0c7981 */ /* 0x000326000c1e9900 */
[----:B0-----:R-:W-:Y:S01]  /*6e10*/  FFMA R26, R20, R10, R21 ;  /* 0x0000000a141a7223 */ /* 0x001fe20000000015 */
[----:B------:R-:W-:Y:S01]  /*6e20*/  IADD3 R21, PT, PT, R6, 0x4d40, RZ ;  /* 0x00004d4006157810 */ /* 0x000fe20007ffe0ff */
[----:B------:R-:W-:Y:S01]  /*6e30*/  FFMA R27, R20, R9, R28 ;  /* 0x00000009141b7223 */ /* 0x000fe2000000001c */
[----:B------:R-:W-:-:S04]  /*6e40*/  IMAD.WIDE.U32 R28, R29, 0x4, R16 ;  /* 0x000000041d1c7825 */ /* 0x000fc800078e0010 */
[-C--:B------:R-:W-:Y:S01]  /*6e50*/  FFMA R24, R20, R8.reuse, R19 ;  /* 0x0000000814187223 */ /* 0x080fe20000000013 */
[----:B------:R-:W-:Y:S01]  /*6e60*/  IMAD.WIDE.U32 R20, R21, 0x4, R16 ;  /* 0x0000000415147825 */ /* 0x000fe200078e0010 */
[----:B------:R0:W4:Y:S05]  /*6e70*/  LDG.E.CONSTANT R19, desc[UR6][R28.64] ;  /* 0x000000061c137981 */ /* 0x00012a000c1e9900 */
[----:B------:R0:W4:Y:S01]  /*6e80*/  LDG.E.CONSTANT R20, desc[UR6][R20.64] ;  /* 0x0000000614147981 */ /* 0x000122000c1e9900 */
[C---:B--2---:R-:W-:Y:S01]  /*6e90*/  FFMA R25, R14.reuse, R8, R25 ;  /* 0x000000080e197223 */ /* 0x044fe20000000019 */
[C---:B------:R-:W-:Y:S01]  /*6ea0*/  FFMA R24, R14.reuse, R9, R24 ;  /* 0x000000090e187223 */ /* 0x040fe20000000018 */
[C---:B------:R-:W-:Y:S01]  /*6eb0*/  FFMA R27, R14.reuse, R10, R27 ;  /* 0x0000000a0e1b7223 */ /* 0x040fe2000000001b */
[----:B------:R-:W-:-:S02]  /*6ec0*/  FFMA R26, R14, R11, R26 ;  /* 0x0000000b0e1a7223 */ /* 0x000fc4000000001a */
[----:B------:R-:W2:Y:S01]  /*6ed0*/  LDS.128 R8, [R4+0x1ef0] ;  /* 0x001ef00004087984 */ /* 0x000ea20000000c00 */
[----:B-1----:R-:W-:-:S05]  /*6ee0*/  IADD3 R31, PT, PT, R6, 0x4da0, RZ ;  /* 0x00004da0061f7810 */ /* 0x002fca0007ffe0ff */
[----:B0-----:R-:W-:-:S05]  /*6ef0*/  IMAD.WIDE.U32 R28, R31, 0x4, R16 ;  /* 0x000000041f1c7825 */ /* 0x001fca00078e0010 */
[----:B------:R0:W4:Y:S01]  /*6f00*/  LDG.E.CONSTANT R14, desc[UR6][R28.64] ;  /* 0x000000061c0e7981 */ /* 0x000122000c1e9900 */
[----:B------:R-:W-:-:S05]  /*6f10*/  IADD3 R31, PT, PT, R6, 0x4e00, RZ ;  /* 0x00004e00061f7810 */ /* 0x000fca0007ffe0ff */
[----:B------:R-:W-:-:S04]  /*6f20*/  IMAD.WIDE.U32 R30, R31, 0x4, R16 ;  /* 0x000000041f1e7825 */ /* 0x000fc800078e0010 */
[C---:B--2---:R-:W-:Y:S01]  /*6f30*/  FFMA R8, R18.reuse, R8, R25 ;  /* 0x0000000812087223 */ /* 0x044fe20000000019 */
[CC--:B------:R-:W-:Y:S01]  /*6f40*/  FFMA R25, R18.reuse, R9.reuse, R24 ;  /* 0x0000000912197223 */ /* 0x0c0fe20000000018 */
[CC--:B------:R-:W-:Y:S02]  /*6f50*/  FFMA R24, R18.reuse, R10.reuse, R27 ;  /* 0x0000000a12187223 */ /* 0x0c0fe4000000001b */
[C---:B------:R-:W-:Y:S01]  /*6f60*/  FFMA R21, R23.reuse, R9, R8 ;  /* 0x0000000917157223 */ /* 0x040fe20000000008 */
[CC--:B------:R-:W-:Y:S01]  /*6f70*/  FFMA R25, R23.reuse, R10.reuse, R25 ;  /* 0x0000000a17197223 */ /* 0x0c0fe20000000019 */
[----:B------:R-:W1:Y:S01]  /*6f80*/  LDS.64 R8, [R4+0x1f00] ;  /* 0x001f000004087984 */ /* 0x000e620000000a00 */
[-C--:B------:R-:W-:Y:S01]  /*6f90*/  FFMA R27, R23, R11.reuse, R24 ;  /* 0x0000000b171b7223 */ /* 0x080fe20000000018 */
[-C--:B------:R-:W-:Y:S01]  /*6fa0*/  FFMA R18, R18, R11.reuse, R26 ;  /* 0x0000000b12127223 */ /* 0x080fe2000000001a */
[C---:B------:R-:W-:Y:S01]  /*6fb0*/  FFMA R32, R22.reuse, R10, R21 ;  /* 0x0000000a16207223 */ /* 0x040fe20000000015 */
[----:B------:R-:W-:-:S02]  /*6fc0*/  FFMA R24, R22, R11, R25 ;  /* 0x0000000b16187223 */ /* 0x000fc40000000019 */
[----:B------:R-:W2:Y:S01]  /*6fd0*/  LDS.64 R10, [R4+0x1f68] ;  /* 0x001f6800040a7984 */ /* 0x000ea20000000a00 */
[----:B------:R-:W-:Y:S01]  /*6fe0*/  IADD3 R25, PT, PT, R6, 0x4e60, RZ ;  /* 0x00004e6006197810 */ /* 0x000fe20007ffe0ff */
[-C--:B-1----:R-:W-:Y:S02]  /*6ff0*/  FFMA R21, R23, R8.reuse, R18 ;  /* 0x0000000817157223 */ /* 0x082fe40000000012 */
[----:B------:R1:W4:Y:S01]  /*7000*/  LDG.E.CONSTANT R23, desc[UR6][R30.64] ;  /* 0x000000061e177981 */ /* 0x000322000c1e9900 */
[----:B------:R-:W-:Y:S01]  /*7010*/  FFMA R26, R22, R8, R27 ;  /* 0x00000008161a7223 */ /* 0x000fe2000000001b */
[C---:B--2---:R-:W-:Y:S01]  /*7020*/  FFMA R10, R15.reuse, R10, R32 ;  /* 0x0000000a0f0a7223 */ /* 0x044fe20000000020 */
[----:B0-----:R-:W-:Y:S01]  /*7030*/  FFMA R28, R15, R11, R24 ;  /* 0x0000000b0f1c7223 */ /* 0x001fe20000000018 */
[----:B------:R-:W-:-:S04]  /*7040*/  IMAD.WIDE.U32 R24, R25, 0x4, R16 ;  /* 0x0000000419187825 */ /* 0x000fc800078e0010 */
[----:B------:R-:W-:Y:S01]  /*7050*/  FFMA R32, R22, R9, R21 ;  /* 0x0000000916207223 */ /* 0x000fe20000000015 */
[----:B------:R-:W-:Y:S02]  /*7060*/  FFMA R22, R7, R11, R10 ;  /* 0x0000000b07167223 */ /* 0x000fe4000000000a */
[----:B------:R-:W0:Y:S04]  /*7070*/  LDS.128 R8, [R4+0x1f70] ;  /* 0x001f700004087984 */ /* 0x000e280000000c00 */
[----:B------:R2:W4:Y:S01]  /*7080*/  LDG.E.CONSTANT R18, desc[UR6][R24.64] ;  /* 0x0000000618127981 */ /* 0x000522000c1e9900 */
[C---:B------:R-:W-:Y:S02]  /*7090*/  IADD3 R33, PT, PT, R6.reuse, 0x4ec0, RZ ;  /* 0x00004ec006217810 */ /* 0x040fe40007ffe0ff */
[----:B-1----:R-:W-:-:S05]  /*70a0*/  IADD3 R31, PT, PT, R6, 0x4f20, RZ ;  /* 0x00004f20061f7810 */ /* 0x002fca0007ffe0ff */
[----:B------:R-:W-:Y:S01]  /*70b0*/  IMAD.WIDE.U32 R30, R31, 0x4, R16 ;  /* 0x000000041f1e7825 */ /* 0x000fe200078e0010 */
[----:B--2---:R-:W-:-:S03]  /*70c0*/  IADD3 R25, PT, PT, R6, 0x4f80, RZ ;  /* 0x00004f8006197810 */ /* 0x004fc60007ffe0ff */
[C---:B0-----:R-:W-:Y:S01]  /*70d0*/  FFMA R34, R15.reuse, R8, R26 ;  /* 0x000000080f227223 */ /* 0x041fe2000000001a */
[----:B------:R-:W-:Y:S01]  /*70e0*/  FFMA R15, R15, R9, R32 ;  /* 0x000000090f0f7223 */ /* 0x000fe20000000020 */
[----:B------:R-:W-:-:S05]  /*70f0*/  IMAD.WIDE.U32 R32, R33, 0x4, R16 ;  /* 0x0000000421207825 */ /* 0x000fca00078e0010 */
[----:B------:R-:W2:Y:S01]  /*7100*/  LDG.E.CONSTANT R21, desc[UR6][R32.64] ;  /* 0x0000000620157981 */ /* 0x000ea2000c1e9900 */
[C---:B------:R-:W-:Y:S01]  /*7110*/  FFMA R26, R7.reuse, R8, R28 ;  /* 0x00000008071a7223 */ /* 0x040fe2000000001c */
[CC--:B------:R-:W-:Y:S01]  /*7120*/  FFMA R27, R7.reuse, R9.reuse, R34 ;  /* 0x00000009071b7223 */ /* 0x0c0fe20000000022 */
[----:B------:R-:W-:Y:S01]  /*7130*/  FFMA R28, R7, R10, R15 ;  /* 0x0000000a071c7223 */ /* 0x000fe2000000000f */
[----:B------:R-:W-:Y:S01]  /*7140*/  IMAD.WIDE.U32 R24, R25, 0x4, R16 ;  /* 0x0000000419187825 */ /* 0x000fe200078e0010 */
[----:B------:R0:W2:Y:S05]  /*7150*/  LDG.E.CONSTANT R7, desc[UR6][R30.64] ;  /* 0x000000061e077981 */ /* 0x0000aa000c1e9900 */
[----:B------:R-:W2:Y:S01]  /*7160*/  LDG.E.CONSTANT R25, desc[UR6][R24.64] ;  /* 0x0000000618197981 */ /* 0x000ea2000c1e9900 */
[C---:B---3--:R-:W-:Y:S01]  /*7170*/  FFMA R15, R13.reuse, R8, R22 ;  /* 0x000000080d0f7223 */ /* 0x048fe20000000016 */
[C---:B------:R-:W-:Y:S01]  /*7180*/  FFMA R26, R13.reuse, R9, R26 ;  /* 0x000000090d1a7223 */ /* 0x040fe2000000001a */
[C---:B------:R-:W-:Y:S01]  /*7190*/  FFMA R27, R13.reuse, R10, R27 ;  /* 0x0000000a0d1b7223 */ /* 0x040fe2000000001b */
[----:B------:R-:W-:-:S02]  /*71a0*/  FFMA R28, R13, R11, R28 ;  /* 0x0000000b0d1c7223 */ /* 0x000fc4000000001c */
[----:B------:R-:W4:Y:S01]  /*71b0*/  LDS.128 R8, [R4+0x1fe0] ;  /* 0x001fe00004087984 */ /* 0x000f220000000c00 */
[----:B------:R-:W-:-:S05]  /*71c0*/  IADD3 R13, PT, PT, R6, 0x4fe0, RZ ;  /* 0x00004fe0060d7810 */ /* 0x000fca0007ffe0ff */
[----:B0-----:R-:W-:-:S05]  /*71d0*/  IMAD.WIDE.U32 R30, R13, 0x4, R16 ;  /* 0x000000040d1e7825 */ /* 0x001fca00078e0010 */
[----:B------:R0:W3:Y:S01]  /*71e0*/  LDG.E.CONSTANT R22, desc[UR6][R30.64] ;  /* 0x000000061e167981 */ /* 0x0000e2000c1e9900 */
[----:B------:R-:W-:Y:S01]  /*71f0*/  IADD3 R33, PT, PT, R6, 0x5040, RZ ;  /* 0x0000504006217810 */ /* 0x000fe20007ffe0ff */
[C---:B----4-:R-:W-:Y:S01]  /*7200*/  FFMA R8, R12.reuse, R8, R15 ;  /* 0x000000080c087223 */ /* 0x050fe2000000000f */
[CC--:B------:R-:W-:Y:S01]  /*7210*/  FFMA R15, R12.reuse, R9.reuse, R26 ;  /* 0x000000090c0f7223 */ /* 0x0c0fe2000000001a */
[-C--:B------:R-:W-:Y:S02]  /*7220*/  FFMA R32, R12, R10.reuse, R27 ;  /* 0x0000000a0c207223 */ /* 0x080fe4000000001b */
[C---:B------:R-:W-:Y:S01]  /*7230*/  FFMA R27, R19.reuse, R9, R8 ;  /* 0x00000009131b7223 */ /* 0x040fe20000000008 */
[-C--:B------:R-:W-:Y:S01]  /*7240*/  FFMA R29, R19, R10.reuse, R15 ;  /* 0x0000000a131d7223 */ /* 0x080fe2000000000f */
[----:B------:R-:W1:Y:S02]  /*7250*/  LDS.64 R8, [R4+0x1ff0] ;  /* 0x001ff00004087984 */ /* 0x000e640000000a00 */
[----:B------:R-:W-:Y:S01]  /*7260*/  FFMA R15, R20, R10, R27 ;  /* 0x0000000a140f7223 */ /* 0x000fe2000000001b */
[----:B------:R-:W-:-:S05]  /*7270*/  IMAD.WIDE.U32 R26, R33, 0x4, R16 ;  /* 0x00000004211a7825 */ /* 0x000fca00078e0010 */
[----:B------:R4:W3:Y:S01]  /*7280*/  LDG.E.CONSTANT R24, desc[UR6][R26.64] ;  /* 0x000000061a187981 */ /* 0x0008e2000c1e9900 */
[-C--:B------:R-:W-:Y:S01]  /*7290*/  FFMA R13, R12, R11.reuse, R28 ;  /* 0x0000000b0c0d7223 */ /* 0x080fe2000000001c */
[CC--:B0-----:R-:W-:Y:S01]  /*72a0*/  FFMA R31, R19.reuse, R11.reuse, R32 ;  /* 0x0000000b131f7223 */ /* 0x0c1fe20000000020 */
[C---:B------:R-:W-:Y:S02]  /*72b0*/  FFMA R28, R20.reuse, R11, R29 ;  /* 0x0000000b141c7223 */ /* 0x040fe4000000001d */
[-C--:B-1----:R-:W-:Y:S02]  /*72c0*/  FFMA R10, R19, R8.reuse, R13 ;  /* 0x00000008130a7223 */ /* 0x082fe4000000000d */
[----:B------:R-:W0:Y:S01]  /*72d0*/  LDS.64 R12, [R4+0x2058] ;  /* 0x00205800040c7984 */ /* 0x000e220000000a00 */
[C---:B------:R-:W-:Y:S01]  /*72e0*/  FFMA R19, R20.reuse, R8, R31 ;  /* 0x0000000814137223 */ /* 0x040fe2000000001f */
[----:B------:R-:W-:Y:S02]  /*72f0*/  FFMA R20, R20, R9, R10 ;  /* 0x0000000914147223 */ /* 0x000fe4000000000a */
[----:B------:R-:W4:Y:S01]  /*7300*/  LDS.128 R8, [R4+0x2060] ;  /* 0x0020600004087984 */ /* 0x000f220000000c00 */
[----:B------:R-:W-:Y:S01]  /*7310*/  IADD3 R29, PT, PT, R6, 0x50a0, RZ ;  /* 0x000050a0061d7810 */ /* 0x000fe20007ffe0ff */
[C---:B0-----:R-:W-:Y:S01]  /*7320*/  FFMA R12, R14.reuse, R12, R15 ;  /* 0x0000000c0e0c7223 */ /* 0x041fe2000000000f */
[----:B------:R-:W-:-:S03]  /*7330*/  FFMA R15, R14, R13, R28 ;  /* 0x0000000d0e0f7223 */ /* 0x000fc6000000001c */
[----:B------:R-:W-:-:S04]  /*7340*/  IMAD.WIDE.U32 R28, R29, 0x4, R16 ;  /* 0x000000041d1c7825 */ /* 0x000fc800078e0010 */
[C---:B----4-:R-:W-:Y:S02]  /*7350*/  FFMA R26, R14.reuse, R8, R19 ;  /* 0x000000080e1a7223 */ /* 0x050fe40000000013 */
[----:B------:R0:W4:Y:S01]  /*7360*/  LDG.E.CONSTANT R19, desc[UR6][R28.64] ;  /* 0x000000061c137981 */ /* 0x000122000c1e9900 */
[----:B------:R-:W-:-:S04]  /*7370*/  FFMA R27, R14, R9, R20 ;  /* 0x000000090e1b7223 */ /* 0x000fc80000000014 */
[C---:B------:R-:W-:Y:S01]  /*7380*/  FFMA R20, R23.reuse, R10, R27 ;  /* 0x0000000a17147223 */ /* 0x040fe2000000001b */
[----:B------:R-:W-:Y:S01]  /*7390*/  IADD3 R27, PT, PT, R6, 0x5100, RZ ;  /* 0x00005100061b7810 */ /* 0x000fe20007ffe0ff */
[C---:B------:R-:W-:Y:S01]  /*73a0*/  FFMA R15, R23.reuse, R8, R15 ;  /* 0x00000008170f7223 */ /* 0x040fe2000000000f */
[C---:B------:R-:W-:Y:S01]  /*73b0*/  FFMA R31, R23.reuse, R9, R26 ;  /* 0x00000009171f7223 */ /* 0x040fe2000000001a */
[----:B------:R-:W-:Y:S02]  /*73c0*/  FFMA R13, R23, R13, R12 ;  /* 0x0000000d170d7223 */ /* 0x000fe4000000000c */
[----:B------:R-:W-:-:S04]  /*73d0*/  IMAD.WIDE.U32 R26, R27, 0x4, R16 ;  /* 0x000000041b1a7825 */ /* 0x000fc800078e0010 */
[C---:B------:R-:W-:Y:S01]  /*73e0*/  FFMA R30, R18.reuse, R9, R15 ;  /* 0x00000009121e7223 */ /* 0x040fe2000000000f */
[C---:B------:R-:W-:Y:S01]  /*73f0*/  FFMA R9, R18.reuse, R10, R31 ;  /* 0x0000000a12097223 */ /* 0x040fe2000000001f */
[C---:B------:R-:W-:Y:S02]  /*7400*/  FFMA R10, R18.reuse, R11, R20 ;  /* 0x0000000b120a7223 */ /* 0x040fe40000000014 */
[----:B------:R-:W4:Y:S01]  /*7410*/  LDG.E.CONSTANT R20, desc[UR6][R26.64] ;  /* 0x000000061a147981 */ /* 0x000f22000c1e9900 */
[----:B------:R-:W-:-:S03]  /*7420*/  FFMA R8, R18, R8, R13 ;  /* 0x0000000812087223 */ /* 0x000fc6000000000d */
[----:B------:R-:W2:Y:S04]  /*7430*/  LDS.128 R12, [R4+0x20d0] ;  /* 0x0020d000040c7984 */ /* 0x000ea80000000c00 */
[----:B------:R-:W4:Y:S01]  /*7440*/  LDG.E.CONSTANT R18, desc[UR6][R26.64+0x180] ;  /* 0x000180061a127981 */ /* 0x000f22000c1e9900 */
[----:B--2---:R-:W-:-:S03]  /*7450*/  FFMA R8, R21, R12, R8 ;  /* 0x0000000c15087223 */ /* 0x004fc60000000008 */
[----:B------:R-:W2:Y:S01]  /*7460*/  LDG.E.CONSTANT R12, desc[UR6][R26.64+0x300] ;  /* 0x000300061a0c7981 */ /* 0x000ea2000c1e9900 */
[C---:B------:R-:W-:Y:S01]  /*7470*/  FFMA R11, R21.reuse, R13, R30 ;  /* 0x0000000d150b7223 */ /* 0x040fe2000000001e */
[CC--:B0-----:R-:W-:Y:S01]  /*7480*/  FFMA R28, R21.reuse, R14.reuse, R9 ;  /* 0x0000000e151c7223 */ /* 0x0c1fe20000000009 */
[----:B------:R-:W-:Y:S01]  /*7490*/  FFMA R21, R21, R15, R10 ;  /* 0x0000000f15157223 */ /* 0x000fe2000000000a */
[C---:B------:R-:W-:Y:S02]  /*74a0*/  FFMA R10, R7.reuse, R13, R8 ;  /* 0x0000000d070a7223 */ /* 0x040fe40000000008 */
[----:B------:R-:W0:Y:S01]  /*74b0*/  LDS.64 R8, [R4+0x20e0] ;  /* 0x0020e00004087984 */ /* 0x000e220000000a00 */
[-C--:B------:R-:W-:Y:S01]  /*74c0*/  FFMA R30, R7, R14.reuse, R11 ;  /* 0x0000000e071e7223 */ /* 0x080fe2000000000b */
[C---:B------:R-:W-:Y:S02]  /*74d0*/  FFMA R13, R25.reuse, R14, R10 ;  /* 0x0000000e190d7223 */ /* 0x040fe4000000000a */
[----:B------:R-:W3:Y:S01]  /*74e0*/  LDS.64 R10, [R4+0x2148] ;  /* 0x00214800040a7984 */ /* 0x000ee20000000a00 */
[-C--:B------:R-:W-:Y:S01]  /*74f0*/  FFMA R23, R25, R15.reuse, R30 ;  /* 0x0000000f19177223 */ /* 0x080fe2000000001e */
[C---:B------:R-:W-:Y:S01]  /*7500*/  FFMA R28, R7.reuse, R15, R28 ;  /* 0x0000000f071c7223 */ /* 0x040fe2000000001c */
[----:B0-----:R-:W-:-:S02]  /*7510*/  FFMA R30, R7, R8, R21 ;  /* 0x00000008071e7223 */ /* 0x001fc40000000015 */
[----:B------:R-:W2:Y:S01]  /*7520*/  LDG.E.CONSTANT R7, desc[UR6][R26.64+0x480] ;  /* 0x000480061a077981 */ /* 0x000ea2000c1e9900 */
[----:B---3--:R-:W-:-:S03]  /*7530*/  FFMA R21, R22, R10, R13 ;  /* 0x0000000a16157223 */ /* 0x008fc6000000000d */
[----:B------:R-:W3:Y:S01]  /*7540*/  LDG.E.CONSTANT R13, desc[UR6][R26.64+0x600] ;  /* 0x000600061a0d7981 */ /* 0x000ee2000c1e9900 */
[C---:B------:R-:W-:Y:S01]  /*7550*/  FFMA R15, R25.reuse, R8, R28 ;  /* 0x00000008190f7223 */ /* 0x040fe2000000001c */
[----:B------:R-:W-:Y:S01]  /*7560*/  FFMA R30, R25, R9, R30 ;  /* 0x00000009191e7223 */ /* 0x000fe2000000001e */
[-C--:B------:R-:W-:Y:S01]  /*7570*/  FFMA R23, R22, R11.reuse, R23 ;  /* 0x0000000b16177223 */ /* 0x080fe20000000017 */
[----:B------:R-:W-:Y:S02]  /*7580*/  FFMA R28, R24, R11, R21 ;  /* 0x0000000b181c7223 */ /* 0x000fe40000000015 */
[----:B------:R-:W0:Y:S01]  /*7590*/  LDS.128 R8, [R4+0x2150] ;  /* 0x0021500004087984 */ /* 0x000e220000000c00 */
[----:B------:R-:W-:-:S03]  /*75a0*/  IADD3 R29, PT, PT, R6, 0x53a0, RZ ;  /* 0x000053a0061d7810 */ /* 0x000fc60007ffe0ff */
[----:B------:R-:W3:Y:S01]  /*75b0*/  LDG.E.CONSTANT R21, desc[UR6][R26.64+0x900] ;  /* 0x000900061a157981 */ /* 0x000ee2000c1e9900 */
[CC--:B0-----:R-:W-:Y:S01]  /*75c0*/  FFMA R14, R22.reuse, R8.reuse, R15 ;  /* 0x00000008160e7223 */ /* 0x0c1fe2000000000f */
[-C--:B------:R-:W-:Y:S02]  /*75d0*/  FFMA R15, R22, R9.reuse, R30 ;  /* 0x00000009160f7223 */ /* 0x080fe4000000001e */
[----:B------:R0:W3:Y:S01]  /*75e0*/  LDG.E.CONSTANT R22, desc[UR6][R26.64+0x780] ;  /* 0x000780061a167981 */ /* 0x0000e2000c1e9900 */
[C---:B------:R-:W-:Y:S01]  /*75f0*/  FFMA R25, R24.reuse, R9, R14 ;  /* 0x0000000918197223 */ /* 0x040fe2000000000e */
[C---:B------:R-:W-:Y:S01]  /*7600*/  FFMA R30, R24.reuse, R8, R23 ;  /* 0x00000008181e7223 */ /* 0x040fe20000000017 */
[----:B------:R-:W-:Y:S01]  /*7610*/  FFMA R24, R24, R10, R15 ;  /* 0x0000000a18187223 */ /* 0x000fe2000000000f */
[----:B------:R-:W-:-:S05]  /*7620*/  IMAD.WIDE.U32 R14, R29, 0x4, R16 ;  /* 0x000000041d0e7825 */ /* 0x000fca00078e0010 */
[----:B------:R1:W3:Y:S01]  /*7630*/  LDG.E.CONSTANT R23, desc[UR6][R14.64] ;  /* 0x000000060e177981 */ /* 0x0002e2000c1e9900 */
[C---:B----4-:R-:W-:Y:S01]  /*7640*/  FFMA R31, R19.reuse, R10, R25 ;  /* 0x0000000a131f7223 */ /* 0x050fe20000000019 */
[----:B------:R-:W-:Y:S01]  /*7650*/  IADD3 R25, PT, PT, R6, 0x5400, RZ ;  /* 0x0000540006197810 */ /* 0x000fe20007ffe0ff */
[C---:B------:R-:W-:Y:S01]  /*7660*/  FFMA R29, R19.reuse, R8, R28 ;  /* 0x00000008131d7223 */ /* 0x040fe2000000001c */
[C---:B------:R-:W-:Y:S01]  /*7670*/  FFMA R28, R19.reuse, R9, R30 ;  /* 0x00000009131c7223 */ /* 0x040fe2000000001e */
[----:B------:R-:W-:Y:S02]  /*7680*/  FFMA R30, R19, R11, R24 ;  /* 0x0000000b131e7223 */ /* 0x000fe40000000018 */
[----:B------:R-:W4:Y:S01]  /*7690*/  LDS.128 R8, [R4+0x21c0] ;  /* 0x0021c00004087984 */ /* 0x000f220000000c00 */
[----:B------:R-:W-:-:S06]  /*76a0*/  IMAD.WIDE.U32 R24, R25, 0x4, R16 ;  /* 0x0000000419187825 */ /* 0x000fcc00078e0010 */
[----:B------:R3:W3:Y:S01]  /*76b0*/  LDG.E.CONSTANT R24, desc[UR6][R24.64] ;  /* 0x0000000618187981 */ /* 0x0006e2000c1e9900 */
[----:B0-----:R-:W-:Y:S01]  /*76c0*/  IADD3 R27, PT, PT, R6, 0x5460, RZ ;  /* 0x00005460061b7810 */ /* 0x001fe20007ffe0ff */
[C---:B----4-:R-:W-:Y:S01]  /*76d0*/  FFMA R29, R20.reuse, R8, R29 ;  /* 0x00000008141d7223 */ /* 0x050fe2000000001d */
[----:B------:R-:W-:-:S03]  /*76e0*/  FFMA R19, R20, R9, R28 ;  /* 0x0000000914137223 */ /* 0x000fc6000000001c */
[----:B------:R-:W-:Y:S01]  /*76f0*/  FFMA R9, R18, R9, R29 ;  /* 0x0000000912097223 */ /* 0x000fe2000000001d */
[----:B------:R-:W-:-:S04]  /*7700*/  IMAD.WIDE.U32 R28, R27, 0x4, R16 ;  /* 0x000000041b1c7825 */ /* 0x000fc800078e0010 */
[-C--:B------:R-:W-:Y:S02]  /*7710*/  FFMA R27, R18, R10.reuse, R19 ;  /* 0x0000000a121b7223 */ /* 0x080fe40000000013 */
[----:B------:R-:W4:Y:S01]  /*7720*/  LDG.E.CONSTANT R19, desc[UR6][R28.64] ;  /* 0x000000061c137981 */ /* 0x000f22000c1e9900 */
[C---:B------:R-:W-:Y:S01]  /*7730*/  FFMA R31, R20.reuse, R10, R31 ;  /* 0x0000000a141f7223 */ /* 0x040fe2000000001f */
[----:B-1----:R-:W-:-:S03]  /*7740*/  FFMA R15, R20, R11, R30 ;  /* 0x0000000b140f7223 */ /* 0x002fc6000000001e */
[-C--:B------:R-:W-:Y:S01]  /*7750*/  FFMA R31, R18, R11.reuse, R31 ;  /* 0x0000000b121f7223 */ /* 0x080fe2000000001f */
[C---:B--2---:R-:W-:Y:S02]  /*7760*/  FFMA R20, R12.reuse, R10, R9 ;  /* 0x0000000a0c147223 */ /* 0x044fe40000000009 */
[----:B------:R-:W0:Y:S01]  /*7770*/  LDS.64 R8, [R4+0x21d0] ;  /* 0x0021d00004087984 */ /* 0x000e220000000a00 */
[----:B------:R-:W-:-:S03]  /*7780*/  FFMA R14, R12, R11, R27 ;  /* 0x0000000b0c0e7223 */ /* 0x000fc6000000001b */
[----:B------:R-:W1:Y:S01]  /*7790*/  LDS.64 R10, [R4+0x2238] ;  /* 0x00223800040a7984 */ /* 0x000e620000000a00 */
[----:B0-----:R-:W-:-:S03]  /*77a0*/  FFMA R26, R18, R8, R15 ;  /* 0x00000008121a7223 */ /* 0x001fc6000000000f */
[----:B------:R-:W2:Y:S01]  /*77b0*/  LDG.E.CONSTANT R18, desc[UR6][R28.64+0x180] ;  /* 0x000180061c127981 */ /* 0x000ea2000c1e9900 */
[C---:B-1----:R-:W-:Y:S01]  /*77c0*/  FFMA R10, R7.reuse, R10, R20 ;  /* 0x0000000a070a7223 */ /* 0x042fe20000000014 */
[C---:B------:R-:W-:Y:S01]  /*77d0*/  FFMA R15, R12.reuse, R8, R31 ;  /* 0x000000080c0f7223 */ /* 0x040fe2000000001f */
[----:B------:R-:W-:Y:S01]  /*77e0*/  FFMA R12, R12, R9, R26 ;  /* 0x000000090c0c7223 */ /* 0x000fe2000000001a */
[-C--:B------:R-:W-:Y:S01]  /*77f0*/  FFMA R14, R7, R11.reuse, R14 ;  /* 0x0000000b070e7223 */ /* 0x080fe2000000000e */
[----:B---3--:R-:W-:Y:S02]  /*7800*/  FFMA R25, R13, R11, R10 ;  /* 0x0000000b0d197223 */ /* 0x008fe4000000000a */
[----:B------:R-:W0:Y:S02]  /*7810*/  LDS.128 R8, [R4+0x2240] ;  /* 0x0022400004087984 */ /* 0x000e240000000c00 */
[C---:B0-----:R-:W-:Y:S01]  /*7820*/  FFMA R20, R7.reuse, R8, R15 ;  /* 0x0000000807147223 */ /* 0x041fe2000000000f */
[----:B------:R-:W-:-:S02]  /*7830*/  FFMA R15, R7, R9, R12 ;  /* 0x00000009070f7223 */ /* 0x000fc4000000000c */
[----:B------:R-:W3:Y:S01]  /*7840*/  LDG.E.CONSTANT R7, desc[UR6][R28.64+0x300] ;  /* 0x000300061c077981 */ /* 0x000ee2000c1e9900 */
[C---:B------:R-:W-:Y:S01]  /*7850*/  FFMA R14, R13.reuse, R8, R14 ;  /* 0x000000080d0e7223 */ /* 0x040fe2000000000e */
[CC--:B------:R-:W-:Y:S01]  /*7860*/  FFMA R27, R13.reuse, R9.reuse, R20 ;  /* 0x000000090d1b7223 */ /* 0x0c0fe20000000014 */
[----:B------:R-:W-:Y:S01]  /*7870*/  FFMA R20, R13, R10, R15 ;  /* 0x0000000a0d147223 */ /* 0x000fe2000000000f */
[C---:B------:R-:W-:Y:S01]  /*7880*/  FFMA R26, R22.reuse, R8, R25 ;  /* 0x00000008161a7223 */ /* 0x040fe20000000019 */
[C---:B------:R-:W-:Y:S01]  /*7890*/  FFMA R8, R22.reuse, R9, R14 ;  /* 0x0000000916087223 */ /* 0x040fe2000000000e */
[C---:B------:R-:W-:Y:S01]  /*78a0*/  FFMA R9, R22.reuse, R10, R27 ;  /* 0x0000000a16097223 */ /* 0x040fe2000000001b */
[----:B------:R-:W-:Y:S01]  /*78b0*/  FFMA R10, R22, R11, R20 ;  /* 0x0000000b160a7223 */ /* 0x000fe20000000014 */
[----:B------:R-:W3:Y:S04]  /*78c0*/  LDG.E.CONSTANT R25, desc[UR6][R28.64+0x780] ;  /* 0x000780061c197981 */ /* 0x000ee8000c1e9900 */
[----:B------:R-:W3:Y:S04]  /*78d0*/  LDG.E.CONSTANT R22, desc[UR6][R28.64+0x480] ;  /* 0x000480061c167981 */ /* 0x000ee8000c1e9900 */
[----:B------:R-:W3:Y:S04]  /*78e0*/  LDG.E.CONSTANT R20, desc[UR6][R28.64+0x600] ;  /* 0x000600061c147981 */ /* 0x000ee8000c1e9900 */
[----:B------:R-:W0:Y:S02]  /*78f0*/  LDS.128 R12, [R4+0x22b0] ;  /* 0x0022b000040c7984 */ /* 0x000e240000000c00 */
[C---:B0-----:R-:W-:Y:S01]  /*7900*/  FFMA R26, R21.reuse, R12, R26 ;  /* 0x0000000c151a7223 */ /* 0x041fe2000000001a */
[C---:B------:R-:W-:Y:S01]  /*7910*/  FFMA R11, R21.reuse, R13, R8 ;  /* 0x0000000d150b7223 */ /* 0x040fe20000000008 */
[----:B------:R-:W-:-:S02]  /*7920*/  FFMA R12, R21, R14, R9 ;  /* 0x0000000e150c7223 */ /* 0x000fc40000000009 */
[C---:B------:R-:W-:Y:S01]  /*7930*/  FFMA R13, R23.reuse, R13, R26 ;  /* 0x0000000d170d7223 */ /* 0x040fe2000000001a */
[CC--:B------:R-:W-:Y:S01]  /*7940*/  FFMA R11, R23.reuse, R14.reuse, R11 ;  /* 0x0000000e170b7223 */ /* 0x0c0fe2000000000b */
[----:B------:R-:W0:Y:S02]  /*7950*/  LDS.64 R8, [R4+0x22c0] ;  /* 0x0022c00004087984 */ /* 0x000e240000000a00 */
[C---:B------:R-:W-:Y:S01]  /*7960*/  FFMA R26, R24.reuse, R14, R13 ;  /* 0x0000000e181a7223 */ /* 0x040fe2000000000d */
[-C--:B------:R-:W-:Y:S01]  /*7970*/  FFMA R13, R23, R15.reuse, R12 ;  /* 0x0000000f170d7223 */ /* 0x080fe2000000000c */
[-C--:B------:R-:W-:Y:S01]  /*7980*/  FFMA R21, R21, R15.reuse, R10 ;  /* 0x0000000f15157223 */ /* 0x080fe2000000000a */
[----:B------:R-:W-:Y:S02]  /*7990*/  FFMA R12, R24, R15, R11 ;  /* 0x0000000f180c7223 */ /* 0x000fe4000000000b */
[----:B------:R-:W4:Y:S01]  /*79a0*/  LDS.64 R10, [R4+0x2328] ;  /* 0x00232800040a7984 */ /* 0x000f220000000a00 */
[----:B0-----:R-:W-:-:S03]  /*79b0*/  FFMA R14, R23, R8, R21 ;  /* 0x00000008170e7223 */ /* 0x001fc60000000015 */
[----:B------:R-:W3:Y:S01]  /*79c0*/  LDG.E.CONSTANT R21, desc[UR6][R28.64+0x900] ;  /* 0x000900061c157981 */ /* 0x000ee2000c1e9900 */
[C---:B----4-:R-:W-:Y:S01]  /*79d0*/  FFMA R15, R19.reuse, R10, R26 ;  /* 0x0000000a130f7223 */ /* 0x050fe2000000001a */
[C---:B------:R-:W-:Y:S02]  /*79e0*/  FFMA R30, R24.reuse, R8, R13 ;  /* 0x00000008181e7223 */ /* 0x040fe4000000000d */
[----:B------:R-:W4:Y:S01]  /*79f0*/  LDG.E.CONSTANT R26, desc[UR6][R28.64+0xa80] ;  /* 0x000a80061c1a7981 */ /* 0x000f22000c1e9900 */
[----:B------:R-:W-:Y:S01]  /*7a00*/  FFMA R13, R19, R11, R12 ;  /* 0x0000000b130d7223 */ /* 0x000fe2000000000c */
[----:B------:R-:W-:Y:S02]  /*7a10*/  FFMA R14, R24, R9, R14 ;  /* 0x00000009180e7223 */ /* 0x000fe4000000000e */
[----:B------:R0:W4:Y:S01]  /*7a20*/  LDG.E.CONSTANT R23, desc[UR6][R28.64+0xc00] ;  /* 0x000c00061c177981 */ /* 0x000122000c1e9900 */
[----:B------:R-:W-:-:S05]  /*7a30*/  IADD3 R33, PT, PT, R6, 0x57c0, RZ ;  /* 0x000057c006217810 */ /* 0x000fca0007ffe0ff */
[----:B------:R-:W-:-:S04]  /*7a40*/  IMAD.WIDE.U32 R32, R33, 0x4, R16 ;  /* 0x0000000421207825 */ /* 0x000fc800078e0010 */
[----:B--2---:R-:W-:Y:S02]  /*7a50*/  FFMA R12, R18, R11, R15 ;  /* 0x0000000b120c7223 */ /* 0x004fe4000000000f */
[----:B------:R-:W1:Y:S01]  /*7a60*/  LDS.128 R8, [R4+0x2330] ;  /* 0x0023300004087984 */ /* 0x000e620000000c00 */
[C---:B------:R-:W-:Y:S02]  /*7a70*/  IADD3 R31, PT, PT, R6.reuse, 0x5820, RZ ;  /* 0x00005820061f7810 */ /* 0x040fe40007ffe0ff */
[----:B0-----:R-:W-:Y:S01]  /*7a80*/  IADD3 R29, PT, PT, R6, 0x5880, RZ ;  /* 0x00005880061d7810 */ /* 0x001fe20007ffe0ff */
[CC--:B-1----:R-:W-:Y:S01]  /*7a90*/  FFMA R30, R19.reuse, R8.reuse, R30 ;  /* 0x00000008131e7223 */ /* 0x0c2fe2000000001e */
[-C--:B------:R-:W-:Y:S02]  /*7aa0*/  FFMA R15, R19, R9.reuse, R14 ;  /* 0x00000009130f7223 */ /* 0x080fe4000000000e */
[----:B------:R-:W2:Y:S01]  /*7ab0*/  LDG.E.CONSTANT R19, desc[UR6][R32.64] ;  /* 0x0000000620137981 */ /* 0x000ea2000c1e9900 */
[C---:B------:R-:W-:Y:S01]  /*7ac0*/  FFMA R14, R18.reuse, R8, R13 ;  /* 0x00000008120e7223 */ /* 0x040fe2000000000d */
[C---:B------:R-:W-:Y:S01]  /*7ad0*/  FFMA R30, R18.reuse, R9, R30 ;  /* 0x00000009121e7223 */ /* 0x040fe2000000001e */
[----:B------:R-:W-:Y:S01]  /*7ae0*/  FFMA R18, R18, R10, R15 ;  /* 0x0000000a12127223 */ /* 0x000fe2000000000f */
[----:B------:R-:W-:-:S04]  /*7af0*/  IMAD.WIDE.U32 R28, R29, 0x4, R16 ;  /* 0x000000041d1c7825 */ /* 0x000fc800078e0010 */
[C---:B---3--:R-:W-:Y:S01]  /*7b00*/  FFMA R27, R7.reuse, R8, R12 ;  /* 0x00000008071b7223 */ /* 0x048fe2000000000c */
[C---:B------:R-:W-:Y:S02]  /*7b10*/  FFMA R8, R7.reuse, R9, R14 ;  /* 0x0000000907087223 */ /* 0x040fe4000000000e */
[----:B------:R-:W0:Y:S01]  /*7b20*/  LDS.128 R12, [R4+0x23a0] ;  /* 0x0023a000040c7984 */ /* 0x000e220000000c00 */
[----:B------:R-:W-:Y:S01]  /*7b30*/  FFMA R9, R7, R10, R30 ;  /* 0x0000000a07097223 */ /* 0x000fe2000000001e */
[----:B------:R-:W-:-:S04]  /*7b40*/  IMAD.WIDE.U32 R30, R31, 0x4, R16 ;  /* 0x000000041f1e7825 */ /* 0x000fc800078e0010 */
[----:B------:R-:W-:Y:S02]  /*7b50*/  FFMA R10, R7, R11, R18 ;  /* 0x0000000b070a7223 */ /* 0x000fe40000000012 */
[----:B------:R1:W3:Y:S04]  /*7b60*/  LDG.E.CONSTANT R18, desc[UR6][R28.64] ;  /* 0x000000061c127981 */ /* 0x0002e8000c1e9900 */
[----:B------:R0:W3:Y:S01]  /*7b70*/  LDG.E.CONSTANT R24, desc[UR6][R30.64] ;  /* 0x000000061e187981 */ /* 0x0000e2000c1e9900 */
[----:B-1----:R-:W-:-:S05]  /*7b80*/  IADD3 R29, PT, PT, R6, 0x5940, RZ ;  /* 0x00005940061d7810 */ /* 0x002fca0007ffe0ff */
[----:B------:R-:W-:-:S04]  /*7b90*/  IMAD.WIDE.U32 R28, R29, 0x4, R16 ;  /* 0x000000041d1c7825 */ /* 0x000fc800078e0010 */
[C---:B0-----:R-:W-:Y:S01]  /*7ba0*/  FFMA R33, R22.reuse, R12, R27 ;  /* 0x0000000c16217223 */ /* 0x041fe2000000001b */
[----:B------:R-:W-:-:S03]  /*7bb0*/  FFMA R7, R22, R13, R8 ;  /* 0x0000000d16077223 */ /* 0x000fc60000000008 */
[----:B------:R-:W-:Y:S01]  /*7bc0*/  FFMA R12, R20, R13, R33 ;  /* 0x0000000d140c7223 */ /* 0x000fe20000000021 */
[----:B------:R-:W-:Y:S01]  /*7bd0*/  IADD3 R13, PT, PT, R6, 0x58e0, RZ ;  /* 0x000058e0060d7810 */ /* 0x000fe20007ffe0ff */
[C---:B------:R-:W-:Y:S01]  /*7be0*/  FFMA R27, R22.reuse, R15, R10 ;  /* 0x0000000f161b7223 */ /* 0x040fe2000000000a */
[----:B------:R-:W-:-:S03]  /*7bf0*/  FFMA R11, R22, R14, R9 ;  /* 0x0000000e160b7223 */ /* 0x000fc60000000009 */
[----:B------:R-:W-:-:S04]  /*7c00*/  IMAD.WIDE.U32 R30, R13, 0x4, R16 ;  /* 0x000000040d1e7825 */ /* 0x000fc800078e0010 */
[CC--:B------:R-:W-:Y:S01]  /*7c10*/  FFMA R10, R20.reuse, R14.reuse, R7 ;  /* 0x0000000e140a7223 */ /* 0x0c0fe20000000007 */
[C---:B------:R-:W-:Y:S01]  /*7c20*/  FFMA R14, R25.reuse, R14, R12 ;  /* 0x0000000e190e7223 */ /* 0x040fe2000000000c */
[----:B------:R-:W3:Y:S04]  /*7c30*/  LDG.E.CONSTANT R7, desc[UR6][R28.64] ;  /* 0x000000061c077981 */ /* 0x000ee8000c1e9900 */
[----:B------:R0:W3:Y:S01]  /*7c40*/  LDG.E.CONSTANT R12, desc[UR6][R30.64] ;  /* 0x000000061e0c7981 */ /* 0x0000e2000c1e9900 */
[-C--:B------:R-:W-:Y:S01]  /*7c50*/  FFMA R22, R20, R15.reuse, R11 ;  /* 0x0000000f14167223 */ /* 0x080fe2000000000b */
[----:B------:R-:W-:Y:S01]  /*7c60*/  FFMA R34, R25, R15, R10 ;  /* 0x0000000f19227223 */ /* 0x000fe2000000000a */
[----:B------:R-:W-:Y:S01]  /*7c70*/  IADD3 R33, PT, PT, R6, 0x59a0, RZ ;  /* 0x000059a006217810 */ /* 0x000fe20007ffe0ff */
[----:B------:R-:W1:Y:S04]  /*7c80*/  LDS.64 R8, [R4+0x23b0] ;  /* 0x0023b00004087984 */ /* 0x000e680000000a00 */
[----:B------:R-:W0:Y:S01]  /*7c90*/  LDS.64 R10, [R4+0x2418] ;  /* 0x00241800040a7984 */ /* 0x000e220000000a00 */
[----:B------:R-:W-:-:S05]  /*7ca0*/  IMAD.WIDE.U32 R32, R33, 0x4, R16 ;  /* 0x0000000421207825 */ /* 0x000fca00078e0010 */
[----:B------:R4:W3:Y:S01]  /*7cb0*/  LDG.E.CONSTANT R13, desc[UR6][R32.64] ;  /* 0x00000006200d7981 */ /* 0x0008e2000c1e9900 */
[----:B-1----:R-:W-:-:S04]  /*7cc0*/  FFMA R20, R20, R8, R27 ;  /* 0x0000000814147223 */ /* 0x002fc8000000001b */
[----:B0-----:R-:W-:Y:S01]  /*7cd0*/  FFMA R30, R25, R9, R20 ;  /* 0x00000009191e7223 */ /* 0x001fe20000000014 */
[----:B------:R-:W-:Y:S01]  /*7ce0*/  FFMA R27, R21, R10, R14 ;  /* 0x0000000a151b7223 */ /* 0x000fe2000000000e */
[----:B------:R-:W-:Y:S01]  /*7cf0*/  FFMA R14, R25, R8, R22 ;  /* 0x00000008190e7223 */ /* 0x000fe20000000016 */
[-C--:B------:R-:W-:Y:S02]  /*7d00*/  FFMA R15, R21, R11.reuse, R34 ;  /* 0x0000000b150f7223 */ /* 0x080fe40000000022 */
[----:B----4-:R-:W-:Y:S02]  /*7d10*/  FFMA R22, R26, R11, R27 ;  /* 0x0000000b1a167223 */ /* 0x010fe4000000001b */
[----:B------:R-:W0:Y:S01]  /*7d20*/  LDS.128 R8, [R4+0x2420] ;  /* 0x0024200004087984 */ /* 0x000e220000000c00 */
[C---:B------:R-:W-:Y:S02]  /*7d30*/  IADD3 R35, PT, PT, R6.reuse, 0x5a00, RZ ;  /* 0x00005a0006237810 */ /* 0x040fe40007ffe0ff */
[----:B------:R-:W-:-:S03]  /*7d40*/  IADD3 R33, PT, PT, R6, 0x5a60, RZ ;  /* 0x00005a6006217810 */ /* 0x000fc60007ffe0ff */
[----:B------:R-:W-:Y:S01]  /*7d50*/  IMAD.WIDE.U32 R34, R35, 0x4, R16 ;  /* 0x0000000423227825 */ /* 0x000fe200078e0010 */
[----:B------:R-:W-:-:S03]  /*7d60*/  IADD3 R27, PT, PT, R6, 0x5ac0, RZ ;  /* 0x00005ac0061b7810 */ /* 0x000fc60007ffe0ff */
[----:B------:R-:W-:-:S04]  /*7d70*/  IMAD.WIDE.U32 R32, R33, 0x4, R16 ;  /* 0x0000000421207825 */ /* 0x000fc800078e0010 */
[CC--:B0-----:R-:W-:Y:S01]  /*7d80*/  FFMA R20, R21.reuse, R8.reuse, R14 ;  /* 0x0000000815147223 */ /* 0x0c1fe2000000000e */
[-C--:B------:R-:W-:Y:S01]  /*7d90*/  FFMA R25, R21, R9.reuse, R30 ;  /* 0x0000000915197223 */ /* 0x080fe2000000001e */
[----:B------:R-:W4:Y:S01]  /*7da0*/  LDG.E.CONSTANT R14, desc[UR6][R34.64] ;  /* 0x00000006220e7981 */ /* 0x000f22000c1e9900 */
[C---:B------:R-:W-:Y:S01]  /*7db0*/  FFMA R28, R26.reuse, R8, R15 ;  /* 0x000000081a1c7223 */ /* 0x040fe2000000000f */
[C---:B------:R-:W-:Y:S01]  /*7dc0*/  FFMA R21, R26.reuse, R9, R20 ;  /* 0x000000091a157223 */ /* 0x040fe20000000014 */
[----:B------:R-:W-:Y:S01]  /*7dd0*/  FFMA R30, R26, R10, R25 ;  /* 0x0000000a1a1e7223 */ /* 0x000fe20000000019 */
[----:B------:R-:W4:Y:S01]  /*7de0*/  LDG.E.CONSTANT R20, desc[UR6][R32.64] ;  /* 0x0000000620147981 */ /* 0x000f22000c1e9900 */
[----:B------:R-:W-:-:S05]  /*7df0*/  IMAD.WIDE.U32 R26, R27, 0x4, R16 ;  /* 0x000000041b1a7825 */ /* 0x000fca00078e0010 */
[----:B------:R0:W4:Y:S01]  /*7e00*/  LDG.E.CONSTANT R15, desc[UR6][R26.64] ;  /* 0x000000061a0f7981 */ /* 0x000122000c1e9900 */
[C---:B------:R-:W-:Y:S01]  /*7e10*/  FFMA R22, R23.reuse, R8, R22 ;  /* 0x0000000817167223 */ /* 0x040fe20000000016 */
[C---:B------:R-:W-:Y:S01]  /*7e20*/  FFMA R28, R23.reuse, R9, R28 ;  /* 0x00000009171c7223 */ /* 0x040fe2000000001c */
[C---:B------:R-:W-:Y:S01]  /*7e30*/  FFMA R25, R23.reuse, R10, R21 ;  /* 0x0000000a17197223 */ /* 0x040fe20000000015 */
[----:B------:R-:W-:Y:S02]  /*7e40*/  FFMA R30, R23, R11, R30 ;  /* 0x0000000b171e7223 */ /* 0x000fe4000000001e */
[----:B------:R-:W2:Y:S01]  /*7e50*/  LDS.128 R8, [R4+0x2490] ;  /* 0x0024900004087984 */ /* 0x000ea20000000c00 */
[----:B------:R-:W-:Y:S01]  /*7e60*/  IADD3 R23, PT, PT, R6, 0x5b20, RZ ;  /* 0x00005b2006177810 */ /* 0x000fe20007ffe0ff */
[----:B--2---:R-:W-:-:S04]  /*7e70*/  FFMA R29, R19, R8, R22 ;  /* 0x00000008131d7223 */ /* 0x004fc80000000016 */
[----:B------:R-:W-:-:S05]  /*7e80*/  IMAD.WIDE.U32 R22, R23, 0x4, R16 ;  /* 0x0000000417167825 */ /* 0x000fca00078e0010 */
[----:B------:R1:W2:Y:S01]  /*7e90*/  LDG.E.CONSTANT R21, desc[UR6][R22.64] ;  /* 0x0000000616157981 */ /* 0x0002a2000c1e9900 */
[C---:B------:R-:W-:Y:S01]  /*7ea0*/  FFMA R31, R19.reuse, R9, R28 ;  /* 0x00000009131f7223 */ /* 0x040fe2000000001c */
[CC--:B0-----:R-:W-:Y:S01]  /*7eb0*/  FFMA R26, R19.reuse, R10.reuse, R25 ;  /* 0x0000000a131a7223 */ /* 0x0c1fe20000000019 */
[----:B------:R-:W-:Y:S01]  /*7ec0*/  FFMA R19, R19, R11, R30 ;  /* 0x0000000b13137223 */ /* 0x000fe2000000001e */
[C---:B---3--:R-:W-:Y:S01]  /*7ed0*/  FFMA R29, R24.reuse, R9, R29 ;  /* 0x00000009181d7223 */ /* 0x048fe2000000001d */
[CC--:B------:R-:W-:Y:S01]  /*7ee0*/  FFMA R28, R24.reuse, R10.reuse, R31 ;  /* 0x0000000a181c7223 */ /* 0x0c0fe2000000001f */
[----:B------:R-:W0:Y:S01]  /*7ef0*/  LDS.64 R8, [R4+0x24a0] ;  /* 0x0024a00004087984 */ /* 0x000e220000000a00 */
[-C--:B------:R-:W-:Y:S01]  /*7f00*/  FFMA R27, R24, R11.reuse, R26 ;  /* 0x0000000b181b7223 */ /* 0x080fe2000000001a */
[C---:B------:R-:W-:Y:S01]  /*7f10*/  FFMA R25, R18.reuse, R10, R29 ;  /* 0x0000000a12197223 */ /* 0x040fe2000000001d */
[----:B------:R-:W-:Y:S02]  /*7f20*/  FFMA R28, R18, R11, R28 ;  /* 0x0000000b121c7223 */ /* 0x000fe4000000001c */
[----:B------:R-:W3:Y:S01]  /*7f30*/  LDS.64 R10, [R4+0x2508] ;  /* 0x00250800040a7984 */ /* 0x000ee20000000a00 */
[----:B------:R-:W-:-:S02]  /*7f40*/  IADD3 R31, PT, PT, R6, 0x5b80, RZ ;  /* 0x00005b80061f7810 */ /* 0x000fc40007ffe0ff */
[----:B------:R-:W-:-:S03]  /*7f50*/  IADD3 R29, PT, PT, R6, 0x5be0, RZ ;  /* 0x00005be0061d7810 */ /* 0x000fc60007ffe0ff */
[----:B------:R-:W-:-:S04]  /*7f60*/  IMAD.WIDE.U32 R30, R31, 0x4, R16 ;  /* 0x000000041f1e7825 */ /* 0x000fc800078e0010 */
[-C--:B0-----:R-:W-:Y:S01]  /*7f70*/  FFMA R26, R24, R8.reuse, R19 ;  /* 0x00000008181a7223 */ /* 0x081fe20000000013 */
[----:B------:R-:W-:-:S03]  /*7f80*/  FFMA R19, R18, R8, R27 ;  /* 0x0000000812137223 */ /* 0x000fc6000000001b */
[----:B------:R-:W-:Y:S01]  /*7f90*/  FFMA R26, R18, R9, R26 ;  /* 0x00000009121a7223 */ /* 0x000fe2000000001a */
[C---:B---3--:R-:W-:Y:S01]  /*7fa0*/  FFMA R10, R12.reuse, R10, R25 ;  /* 0x0000000a0c0a7223 */ /* 0x048fe20000000019 */
[----:B------:R-:W-:Y:S01]  /*7fb0*/  FFMA R18, R12, R11, R28 ;  /* 0x0000000b0c127223 */ /* 0x000fe2000000001c */
[----:B------:R0:W3:Y:S01]  /*7fc0*/  LDG.E.CONSTANT R25, desc[UR6][R30.64] ;  /* 0x000000061e197981 */ /* 0x0000e2000c1e9900 */
[----:B------:R-:W-:-:S04]  /*7fd0*/  IMAD.WIDE.U32 R28, R29, 0x4, R16 ;  /* 0x000000041d1c7825 */ /* 0x000fc800078e0010 */
[----:B-1----:R-:W-:Y:S02]  /*7fe0*/  FFMA R22, R7, R11, R10 ;  /* 0x0000000b07167223 */ /* 0x002fe4000000000a */
[----:B------:R-:W1:Y:S04]  /*7ff0*/  LDS.128 R8, [R4+0x2510] ;  /* 0x0025100004087984 */ /* 0x000e680000000c00 */
[----:B------:R1:W3:Y:S01]  /*8000*/  LDG.E.CONSTANT R24, desc[UR6][R28.64] ;  /* 0x000000061c187981 */ /* 0x0002e2000c1e9900 */
[C---:B------:R-:W-:Y:S02]  /*8010*/  IADD3 R33, PT, PT, R6.reuse, 0x5c40, RZ ;  /* 0x00005c4006217810 */ /* 0x040fe40007ffe0ff */
[----:B0-----:R-:W-:-:S05]  /*8020*/  IADD3 R31, PT, PT, R6, 0x5ca0, RZ ;  /* 0x00005ca0061f7810 */ /* 0x001fca0007ffe0ff */
[----:B------:R-:W-:-:S04]  /*8030*/  IMAD.WIDE.U32 R30, R31, 0x4, R16 ;  /* 0x000000041f1e7825 */ /* 0x000fc800078e0010 */
[----:B-1----:R-:W-:-:S04]  /*8040*/  FFMA R32, R12, R8, R19 ;  /* 0x000000080c207223 */ /* 0x002fc80000000013 */
[----:B------:R-:W-:Y:S01]  /*8050*/  FFMA R27, R7, R9, R32 ;  /* 0x00000009071b7223 */ /* 0x000fe20000000020 */
[----:B------:R-:W-:-:S04]  /*8060*/  IMAD.WIDE.U32 R32, R33, 0x4, R16 ;  /* 0x0000000421207825 */ /* 0x000fc800078e0010 */
[-C--:B------:R-:W-:Y:S01]  /*8070*/  FFMA R19, R12, R9.reuse, R26 ;  /* 0x000000090c137223 */ /* 0x080fe2000000001a */
[C---:B------:R-:W-:Y:S01]  /*8080*/  FFMA R12, R7.reuse, R8, R18 ;  /* 0x00000008070c7223 */ /* 0x040fe20000000012 */
[----:B------:R-:W3:Y:S02]  /*8090*/  LDG.E.CONSTANT R23, desc[UR6][R32.64] ;  /* 0x0000000620177981 */ /* 0x000ee4000c1e9900 */
[----:B------:R-:W-:Y:S01]  /*80a0*/  FFMA R18, R7, R10, R19 ;  /* 0x0000000a07127223 */ /* 0x000fe20000000013 */
[C---:B------:R-:W-:Y:S02]  /*80b0*/  FFMA R19, R13.reuse, R8, R22 ;  /* 0x000000080d137223 */ /* 0x040fe40000000016 */
[----:B------:R0:W3:Y:S01]  /*80c0*/  LDG.E.CONSTANT R22, desc[UR6][R30.64] ;  /* 0x000000061e167981 */ /* 0x0000e2000c1e9900 */
[----:B------:R-:W-:Y:S01]  /*80d0*/  IADD3 R29, PT, PT, R6, 0x5d00, RZ ;  /* 0x00005d00061d7810 */ /* 0x000fe20007ffe0ff */
[C---:B------:R-:W-:Y:S01]  /*80e0*/  FFMA R12, R13.reuse, R9, R12 ;  /* 0x000000090d0c7223 */ /* 0x040fe2000000000c */
[C---:B------:R-:W-:Y:S01]  /*80f0*/  FFMA R27, R13.reuse, R10, R27 ;  /* 0x0000000a0d1b7223 */ /* 0x040fe2000000001b */
[----:B------:R-:W-:-:S02]  /*8100*/  FFMA R18, R13, R11, R18 ;  /* 0x0000000b0d127223 */ /* 0x000fc40000000012 */
[----:B------:R-:W-:Y:S01]  /*8110*/  IMAD.WIDE.U32 R28, R29, 0x4, R16 ;  /* 0x000000041d1c7825 */ /* 0x000fe200078e0010 */
[----:B------:R-:W4:Y:S04]  /*8120*/  LDS.128 R8, [R4+0x2580] ;  /* 0x0025800004087984 */ /* 0x000f280000000c00 */
[----:B------:R1:W3:Y:S01]  /*8130*/  LDG.E.CONSTANT R7, desc[UR6][R28.64] ;  /* 0x000000061c077981 */ /* 0x0002e2000c1e9900 */
[----:B0-----:R-:W-:-:S05]  /*8140*/  IADD3 R31, PT, PT, R6, 0x5d60, RZ ;  /* 0x00005d60061f7810 */ /* 0x001fca0007ffe0ff */
[----:B------:R-:W-:Y:S01]  /*8150*/  IMAD.WIDE.U32 R30, R31, 0x4, R16 ;  /* 0x000000041f1e7825 */ /* 0x000fe200078e0010 */
[----:B-1----:R-:W-:-:S04]  /*8160*/  IADD3 R29, PT, PT, R6, 0x5dc0, RZ ;  /* 0x00005dc0061d7810 */ /* 0x002fc80007ffe0ff */
[----:B------:R3:W3:Y:S01]  /*8170*/  LDG.E.CONSTANT R26, desc[UR6][R30.64] ;  /* 0x000000061e1a7981 */ /* 0x0006e2000c1e9900 */
[----:B------:R-:W-:-:S04]  /*8180*/  IMAD.WIDE.U32 R28, R29, 0x4, R16 ;  /* 0x000000041d1c7825 */ /* 0x000fc800078e0010 */
[C---:B----4-:R-:W-:Y:S01]  /*8190*/  FFMA R35, R14.reuse, R8, R19 ;  /* 0x000000080e237223 */ /* 0x050fe20000000013 */
[CC--:B------:R-:W-:Y:S01]  /*81a0*/  FFMA R19, R14.reuse, R10.reuse, R27 ;  /* 0x0000000a0e137223 */ /* 0x0c0fe2000000001b */
[C---:B------:R-:W-:Y:S01]  /*81b0*/  FFMA R33, R14.reuse, R9, R12 ;  /* 0x000000090e217223 */ /* 0x040fe2000000000c */
[----:B------:R-:W-:Y:S01]  /*81c0*/  FFMA R27, R14, R11, R18 ;  /* 0x0000000b0e1b7223 */ /* 0x000fe20000000012 */
[C---:B------:R-:W-:Y:S01]  /*81d0*/  FFMA R14, R20.reuse, R9, R35 ;  /* 0x00000009140e7223 */ /* 0x040fe20000000023 */
[----:B------:R-:W0:Y:S01]  /*81e0*/  LDS.64 R12, [R4+0x2590] ;  /* 0x00259000040c7984 */ /* 0x000e220000000a00 */
[CC--:B------:R-:W-:Y:S02]  /*81f0*/  FFMA R8, R20.reuse, R10.reuse, R33 ;  /* 0x0000000a14087223 */ /* 0x0c0fe40000000021 */
[----:B------:R-:W-:Y:S02]  /*8200*/  FFMA R10, R15, R10, R14 ;  /* 0x0000000a0f0a7223 */ /* 0x000fe4000000000e */
[----:B------:R1:W4:Y:S01]  /*8210*/  LDG.E.CONSTANT R14, desc[UR6][R28.64] ;  /* 0x000000061c0e7981 */ /* 0x000322000c1e9900 */
[----:B------:R-:W-:-:S03]  /*8220*/  FFMA R9, R20, R11, R19 ;  /* 0x0000000b14097223 */ /* 0x000fc60000000013 */
[----:B------:R-:W2:Y:S01]  /*8230*/  LDS.64 R18, [R4+0x25f8] ;  /* 0x0025f80004127984 */ /* 0x000ea20000000a00 */
[C---:B------:R-:W-:Y:S01]  /*8240*/  FFMA R32, R15.reuse, R11, R8 ;  /* 0x0000000b0f207223 */ /* 0x040fe20000000008 */
[-C--:B0-----:R-:W-:Y:S01]  /*8250*/  FFMA R20, R20, R12.reuse, R27 ;  /* 0x0000000c14147223 */ /* 0x081fe2000000001b */
[----:B------:R-:W-:Y:S01]  /*8260*/  FFMA R27, R15, R12, R9 ;  /* 0x0000000c0f1b7223 */ /* 0x000fe20000000009 */
[----:B--2---:R-:W-:Y:S02]  /*8270*/  FFMA R18, R21, R18, R10 ;  /* 0x0000001215127223 */ /* 0x004fe4000000000a */
[----:B------:R-:W0:Y:S01]  /*8280*/  LDS.128 R8, [R4+0x2600] ;  /* 0x0026000004087984 */ /* 0x000e220000000c00 */
[----:B------:R-:W-:Y:S01]  /*8290*/  FFMA R12, R15, R13, R20 ;  /* 0x0000000d0f0c7223 */ /* 0x000fe20000000014 */
[----:B------:R-:W-:Y:S01]  /*82a0*/  IADD3 R13, PT, PT, R6, 0x5e20, RZ ;  /* 0x00005e20060d7810 */ /* 0x000fe20007ffe0ff */
[C---:B------:R-:W-:Y:S01]  /*82b0*/  FFMA R15, R21.reuse, R19, R32 ;  /* 0x00000013150f7223 */ /* 0x040fe20000000020 */
[C---:B0-----:R-:W-:Y:S01]  /*82c0*/  FFMA R20, R21.reuse, R8, R27 ;  /* 0x0000000815147223 */ /* 0x041fe2000000001b */
[----:B------:R-:W-:-:S02]  /*82d0*/  FFMA R21, R21, R9, R12 ;  /* 0x0000000915157223 */ /* 0x000fc4000000000c */
[----:B------:R-:W-:-:S06]  /*82e0*/  IMAD.WIDE.U32 R12, R13, 0x4, R16 ;  /* 0x000000040d0c7825 */ /* 0x000fcc00078e0010 */
[----:B------:R-:W2:Y:S01]  /*82f0*/  LDG.E.CONSTANT R12, desc[UR6][R12.64] ;  /* 0x000000060c0c7981 */ /* 0x000ea2000c1e9900 */
[C---:B---3--:R-:W-:Y:S01]  /*8300*/  FFMA R30, R25.reuse, R8, R15 ;  /* 0x00000008191e7223 */ /* 0x048fe2000000000f */
[C---:B------:R-:W-:Y:S01]  /*8310*/  FFMA R19, R25.reuse, R19, R18 ;  /* 0x0000001319137223 */ /* 0x040fe20000000012 */
[CC--:B------:R-:W-:Y:S01]  /*8320*/  FFMA R15, R25.reuse, R9.reuse, R20 ;  /* 0x00000009190f7223 */ /* 0x0c0fe20000000014 */
[----:B------:R-:W-:Y:S01]  /*8330*/  FFMA R32, R25, R10, R21 ;  /* 0x0000000a19207223 */ /* 0x000fe20000000015 */
[----:B------:R-:W-:Y:S01]  /*8340*/  IADD3 R25, PT, PT, R6, 0x5e80, RZ ;  /* 0x00005e8006197810 */ /* 0x000fe20007ffe0ff */
[C---:B-1----:R-:W-:Y:S01]  /*8350*/  FFMA R28, R24.reuse, R8, R19 ;  /* 0x00000008181c7223 */ /* 0x042fe20000000013 */
[C---:B------:R-:W-:Y:S01]  /*8360*/  FFMA R30, R24.reuse, R9, R30 ;  /* 0x00000009181e7223 */ /* 0x040fe2000000001e */
[C---:B------:R-:W-:Y:S01]  /*8370*/  FFMA R21, R24.reuse, R10, R15 ;  /* 0x0000000a18157223 */ /* 0x040fe2000000000f */
[----:B------:R-:W-:Y:S01]  /*8380*/  FFMA R32, R24, R11, R32 ;  /* 0x0000000b18207223 */ /* 0x000fe20000000020 */
[----:B------:R-:W-:Y:S01]  /*8390*/  IMAD.WIDE.U32 R24, R25, 0x4, R16 ;  /* 0x0000000419187825 */ /* 0x000fe200078e0010 */
[----:B------:R-:W0:Y:S04]  /*83a0*/  LDS.128 R8, [R4+0x2670] ;  /* 0x0026700004087984 */ /* 0x000e280000000c00 */
[----:B------:R-:W3:Y:S04]  /*83b0*/  LDG.E.CONSTANT R20, desc[UR6][R24.64] ;  /* 0x0000000618147981 */ /* 0x000ee8000c1e9900 */
[----:B------:R-:W3:Y:S04]  /*83c0*/  LDG.E.CONSTANT R19, desc[UR6][R24.64+0x180] ;  /* 0x0001800618137981 */ /* 0x000ee8000c1e9900 */
[----:B------:R1:W3:Y:S01]  /*83d0*/  LDG.E.CONSTANT R18, desc[UR6][R24.64+0x300] ;  /* 0x0003000618127981 */ /* 0x0002e2000c1e9900 */
[----:B------:R-:W-:-:S02]  /*83e0*/  IADD3 R31, PT, PT, R6, 0x5fa0, RZ ;  /* 0x00005fa0061f7810 */ /* 0x000fc40007ffe0ff */
[----:B-1----:R-:W-:-:S05]  /*83f0*/  IADD3 R25, PT, PT, R6, 0x6000, RZ ;  /* 0x0000600006197810 */ /* 0x002fca0007ffe0ff */
[----:B------:R-:W-:-:S04]  /*8400*/  IMAD.WIDE.U32 R24, R25, 0x4, R16 ;  /* 0x0000000419187825 */ /* 0x000fc800078e0010 */
[----:B0-----:R-:W-:Y:S01]  /*8410*/  FFMA R15, R23, R9, R30 ;  /* 0x00000009170f7223 */ /* 0x001fe2000000001e */
[----:B------:R-:W-:-:S04]  /*8420*/  IMAD.WIDE.U32 R30, R31, 0x4, R16 ;  /* 0x000000041f1e7825 */ /* 0x000fc800078e0010 */
[----:B------:R-:W-:Y:S01]  /*8430*/  FFMA R13, R23, R8, R28 ;  /* 0x00000008170d7223 */ /* 0x000fe2000000001c */
[C---:B------:R-:W-:Y:S02]  /*8440*/  FFMA R28, R22.reuse, R10, R15 ;  /* 0x0000000a161c7223 */ /* 0x040fe4000000000f */
[----:B------:R-:W3:Y:S01]  /*8450*/  LDG.E.CONSTANT R15, desc[UR6][R30.64] ;  /* 0x000000061e0f7981 */ /* 0x000ee2000c1e9900 */
[----:B------:R-:W-:-:S03]  /*8460*/  FFMA R8, R22, R9, R13 ;  /* 0x0000000916087223 */ /* 0x000fc6000000000d */
[----:B------:R0:W3:Y:S01]  /*8470*/  LDG.E.CONSTANT R13, desc[UR6][R24.64] ;  /* 0x00000006180d7981 */ /* 0x0000e2000c1e9900 */
[CC--:B------:R-:W-:Y:S01]  /*8480*/  FFMA R21, R23.reuse, R10.reuse, R21 ;  /* 0x0000000a17157223 */ /* 0x0c0fe20000000015 */
[-C--:B------:R-:W-:Y:S01]  /*8490*/  FFMA R27, R23, R11.reuse, R32 ;  /* 0x0000000b171b7223 */ /* 0x080fe20000000020 */
[C---:B------:R-:W-:Y:S02]  /*84a0*/  FFMA R23, R7.reuse, R10, R8 ;  /* 0x0000000a07177223 */ /* 0x040fe40000000008 */
[-C--:B------:R-:W-:Y:S01]  /*84b0*/  FFMA R21, R22, R11.reuse, R21 ;  /* 0x0000000b16157223 */ /* 0x080fe20000000015 */
[----:B------:R-:W1:Y:S01]  /*84c0*/  LDS.64 R8, [R4+0x2680] ;  /* 0x0026800004087984 */ /* 0x000e620000000a00 */
[----:B------:R-:W-:-:S03]  /*84d0*/  FFMA R28, R7, R11, R28 ;  /* 0x0000000b071c7223 */ /* 0x000fc6000000001c */
[----:B------:R-:W0:Y:S01]  /*84e0*/  LDS.64 R10, [R4+0x26e8] ;  /* 0x0026e800040a7984 */ /* 0x000e220000000a00 */
[----:B-1----:R-:W-:Y:S01]  /*84f0*/  FFMA R32, R22, R8, R27 ;  /* 0x0000000816207223 */ /* 0x002fe2000000001b */
[----:B------:R-:W-:Y:S01]  /*8500*/  IADD3 R27, PT, PT, R6, 0x6060, RZ ;  /* 0x00006060061b7810 */ /* 0x000fe20007ffe0ff */
[C---:B0-----:R-:W-:Y:S01]  /*8510*/  FFMA R23, R26.reuse, R10, R23 ;  /* 0x0000000a1a177223 */ /* 0x041fe20000000017 */
[C---:B------:R-:W-:Y:S01]  /*8520*/  FFMA R21, R7.reuse, R8, R21 ;  /* 0x0000000807157223 */ /* 0x040fe20000000015 */
[----:B------:R-:W-:Y:S01]  /*8530*/  FFMA R32, R7, R9, R32 ;  /* 0x0000000907207223 */ /* 0x000fe20000000020 */
[----:B------:R-:W-:Y:S01]  /*8540*/  FFMA R7, R26, R11, R28 ;  /* 0x0000000b1a077223 */ /* 0x000fe2000000001c */
[----:B------:R-:W-:-:S05]  /*8550*/  IMAD.WIDE.U32 R24, R27, 0x4, R16 ;  /* 0x000000041b187825 */ /* 0x000fca00078e0010 */
[----:B------:R0:W3:Y:S01]  /*8560*/  LDG.E.CONSTANT R22, desc[UR6][R24.64] ;  /* 0x0000000618167981 */ /* 0x0000e2000c1e9900 */
[----:B----4-:R-:W-:-:S03]  /*8570*/  FFMA R23, R14, R11, R23 ;  /* 0x0000000b0e177223 */ /* 0x010fc60000000017 */
[----:B------:R-:W1:Y:S01]  /*8580*/  LDS.128 R8, [R4+0x26f0] ;  /* 0x0026f00004087984 */ /* 0x000e620000000c00 */
[----:B------:R-:W-:Y:S01]  /*8590*/  IADD3 R33, PT, PT, R6, 0x60c0, RZ ;  /* 0x000060c006217810 */ /* 0x000fe20007ffe0ff */
[C---:B-1----:R-:W-:Y:S01]  /*85a0*/  FFMA R29, R26.reuse, R9, R32 ;  /* 0x000000091a1d7223 */ /* 0x042fe20000000020 */
[----:B------:R-:W-:-:S03]  /*85b0*/  FFMA R21, R26, R8, R21 ;  /* 0x000000081a157223 */ /* 0x000fc60000000015 */
[----:B------:R-:W-:-:S04]  /*85c0*/  IMAD.WIDE.U32 R32, R33, 0x4, R16 ;  /* 0x0000000421207825 */ /* 0x000fc800078e0010 */
[C---:B------:R-:W-:Y:S01]  /*85d0*/  FFMA R26, R14.reuse, R8, R7 ;  /* 0x000000080e1a7223 */ /* 0x040fe20000000007 */
[C---:B------:R-:W-:Y:S01]  /*85e0*/  FFMA R28, R14.reuse, R10, R29 ;  /* 0x0000000a0e1c7223 */ /* 0x040fe2000000001d */
[----:B------:R-:W-:Y:S02]  /*85f0*/  FFMA R27, R14, R9, R21 ;  /* 0x000000090e1b7223 */ /* 0x000fe40000000015 */
[----:B------:R-:W4:Y:S01]  /*8600*/  LDG.E.CONSTANT R14, desc[UR6][R32.64] ;  /* 0x00000006200e7981 */ /* 0x000f22000c1e9900 */
[----:B------:R-:W-:-:S05]  /*8610*/  IADD3 R31, PT, PT, R6, 0x6120, RZ ;  /* 0x00006120061f7810 */ /* 0x000fca0007ffe0ff */
[----:B------:R-:W-:-:S05]  /*8620*/  IMAD.WIDE.U32 R30, R31, 0x4, R16 ;  /* 0x000000041f1e7825 */ /* 0x000fca00078e0010 */
[----:B------:R-:W4:Y:S01]  /*8630*/  LDG.E.CONSTANT R7, desc[UR6][R30.64] ;  /* 0x000000061e077981 */ /* 0x000f22000c1e9900 */
[----:B0-----:R-:W-:-:S05]  /*8640*/  IADD3 R25, PT, PT, R6, 0x6180, RZ ;  /* 0x0000618006197810 */ /* 0x001fca0007ffe0ff */
[----:B------:R-:W-:-:S05]  /*8650*/  IMAD.WIDE.U32 R24, R25, 0x4, R16 ;  /* 0x0000000419187825 */ /* 0x000fca00078e0010 */
[----:B------:R0:W4:Y:S01]  /*8660*/  LDG.E.CONSTANT R21, desc[UR6][R24.64] ;  /* 0x0000000618157981 */ /* 0x000122000c1e9900 */
[C---:B--2---:R-:W-:Y:S01]  /*8670*/  FFMA R23, R12.reuse, R8, R23 ;  /* 0x000000080c177223 */ /* 0x044fe20000000017 */
[C---:B------:R-:W-:Y:S01]  /*8680*/  FFMA R26, R12.reuse, R9, R26 ;  /* 0x000000090c1a7223 */ /* 0x040fe2000000001a */
[C---:B------:R-:W-:Y:S01]  /*8690*/  FFMA R27, R12.reuse, R10, R27 ;  /* 0x0000000a0c1b7223 */ /* 0x040fe2000000001b */
[----:B------:R-:W-:Y:S02]  /*86a0*/  FFMA R28, R12, R11, R28 ;  /* 0x0000000b0c1c7223 */ /* 0x000fe4000000001c */
[----:B------:R-:W3:Y:S02]  /*86b0*/  LDS.128 R8, [R4+0x2760] ;  /* 0x0027600004087984 */ /* 0x000ee40000000c00 */
[C---:B---3--:R-:W-:Y:S01]  /*86c0*/  FFMA R8, R20.reuse, R8, R23 ;  /* 0x0000000814087223 */ /* 0x048fe20000000017 */
[----:B------:R-:W-:-:S03]  /*86d0*/  FFMA R26, R20, R9, R26 ;  /* 0x00000009141a7223 */ /* 0x000fc6000000001a */
[C---:B------:R-:W-:Y:S01]  /*86e0*/  FFMA R9, R19.reuse, R9, R8 ;  /* 0x0000000913097223 */ /* 0x040fe20000000008 */
[-C--:B------:R-:W-:Y:S01]  /*86f0*/  FFMA R8, R20, R10.reuse, R27 ;  /* 0x0000000a14087223 */ /* 0x080fe2000000001b */
[CC--:B------:R-:W-:Y:S02]  /*8700*/  FFMA R12, R19.reuse, R10.reuse, R26 ;  /* 0x0000000a130c7223 */ /* 0x0c0fe4000000001a */
[----:B------:R-:W-:Y:S01]  /*8710*/  FFMA R26, R18, R10, R9 ;  /* 0x0000000a121a7223 */ /* 0x000fe20000000009 */
[-C--:B------:R-:W-:Y:S02]  /*8720*/  FFMA R23, R19, R11.reuse, R8 ;  /* 0x0000000b13177223 */ /* 0x080fe40000000008 */
[----:B------:R-:W1:Y:S01]  /*8730*/  LDS.64 R8, [R4+0x2770] ;  /* 0x0027700004087984 */ /* 0x000e620000000a00 */
[-C--:B------:R-:W-:Y:S01]  /*8740*/  FFMA R20, R20, R11.reuse, R28 ;  /* 0x0000000b14147223 */ /* 0x080fe2000000001c */
[----:B0-----:R-:W-:Y:S02]  /*8750*/  FFMA R24, R18, R11, R12 ;  /* 0x0000000b12187223 */ /* 0x001fe4000000000c */
[----:B------:R-:W0:Y:S01]  /*8760*/  LDS.64 R10, [R4+0x27d8] ;  /* 0x0027d800040a7984 */ /* 0x000e220000000a00 */
[----:B------:R-:W-:-:S02]  /*8770*/  IADD3 R29, PT, PT, R6, 0x61e0, RZ ;  /* 0x000061e0061d7810 */ /* 0x000fc40007ffe0ff */
[----:B------:R-:W-:-:S03]  /*8780*/  IADD3 R31, PT, PT, R6, 0x6240, RZ ;  /* 0x00006240061f7810 */ /* 0x000fc60007ffe0ff */
[----:B------:R-:W-:-:S05]  /*8790*/  IMAD.WIDE.U32 R28, R29, 0x4, R16 ;  /* 0x000000041d1c7825 */ /* 0x000fca00078e0010 */
[----:B------:R2:W3:Y:S01]  /*87a0*/  LDG.E.CONSTANT R12, desc[UR6][R28.64] ;  /* 0x000000061c0c7981 */ /* 0x0004e2000c1e9900 */
[----:B-1----:R-:W-:Y:S01]  /*87b0*/  FFMA R30, R19, R8, R20 ;  /* 0x00000008131e7223 */ /* 0x002fe20000000014 */
[----:B------:R-:W-:Y:S01]  /*87c0*/  IADD3 R19, PT, PT, R6, 0x62a0, RZ ;  /* 0x000062a006137810 */ /* 0x000fe20007ffe0ff */
[----:B0-----:R-:W-:Y:S02]  /*87d0*/  FFMA R10, R15, R10, R26 ;  /* 0x0000000a0f0a7223 */ /* 0x001fe4000000001a */
[----:B------:R-:W-:Y:S01]  /*87e0*/  FFMA R26, R18, R9, R30 ;  /* 0x00000009121a7223 */ /* 0x000fe2000000001e */
[----:B------:R-:W-:-:S04]  /*87f0*/  IMAD.WIDE.U32 R30, R31, 0x4, R16 ;  /* 0x000000041f1e7825 */ /* 0x000fc800078e0010 */
[----:B------:R-:W-:Y:S01]  /*8800*/  FFMA R20, R18, R8, R23 ;  /* 0x0000000812147223 */ /* 0x000fe20000000017 */
[-C--:B------:R-:W-:Y:S01]  /*8810*/  FFMA R24, R15, R11.reuse, R24 ;  /* 0x0000000b0f187223 */ /* 0x080fe20000000018 */
[----:B------:R-:W-:Y:S01]  /*8820*/  FFMA R25, R13, R11, R10 ;  /* 0x0000000b0d197223 */ /* 0x000fe2000000000a */
[----:B------:R-:W-:Y:S01]  /*8830*/  IMAD.WIDE.U32 R18, R19, 0x4, R16 ;  /* 0x0000000413127825 */ /* 0x000fe200078e0010 */
[----:B------:R-:W0:Y:S04]  /*8840*/  LDS.128 R8, [R4+0x27e0] ;  /* 0x0027e00004087984 */ /* 0x000e280000000c00 */
[----:B------:R1:W3:Y:S04]  /*8850*/  LDG.E.CONSTANT R23, desc[UR6][R30.64] ;  /* 0x000000061e177981 */ /* 0x0002e8000c1e9900 */
[----:B------:R-:W3:Y:S01]  /*8860*/  LDG.E.CONSTANT R18, desc[UR6][R18.64] ;  /* 0x0000000612127981 */ /* 0x000ee2000c1e9900 */
[----:B------:R-:W-:-:S05]  /*8870*/  IADD3 R33, PT, PT, R6, 0x6300, RZ ;  /* 0x0000630006217810 */ /* 0x000fca0007ffe0ff */
[----:B------:R-:W-:-:S04]  /*8880*/  IMAD.WIDE.U32 R32, R33, 0x4, R16 ;  /* 0x0000000421207825 */ /* 0x000fc800078e0010 */
[C---:B0-----:R-:W-:Y:S01]  /*8890*/  FFMA R20, R15.reuse, R8, R20 ;  /* 0x000000080f147223 */ /* 0x041fe20000000014 */
[----:B------:R-:W-:-:S03]  /*88a0*/  FFMA R27, R15, R9, R26 ;  /* 0x000000090f1b7223 */ /* 0x000fc6000000001a */
[C---:B------:R-:W-:Y:S02]  /*88b0*/  FFMA R15, R13.reuse, R9, R20 ;  /* 0x000000090d0f7223 */ /* 0x040fe40000000014 */
[----:B------:R0:W3:Y:S01]  /*88c0*/  LDG.E.CONSTANT R20, desc[UR6][R32.64] ;  /* 0x0000000620147981 */ /* 0x0000e2000c1e9900 */
[C---:B------:R-:W-:Y:S01]  /*88d0*/  FFMA R24, R13.reuse, R8, R24 ;  /* 0x000000080d187223 */ /* 0x040fe20000000018 */
[----:B--2---:R-:W-:Y:S01]  /*88e0*/  FFMA R28, R13, R10, R27 ;  /* 0x0000000a0d1c7223 */ /* 0x004fe2000000001b */
[C---:B------:R-:W-:Y:S02]  /*88f0*/  IADD3 R13, PT, PT, R6.reuse, 0x6360, RZ ;  /* 0x00006360060d7810 */ /* 0x040fe40007ffe0ff */
[----:B------:R-:W-:-:S03]  /*8900*/  IADD3 R27, PT, PT, R6, 0x63c0, RZ ;  /* 0x000063c0061b7810 */ /* 0x000fc60007ffe0ff */
[----:B-1----:R-:W-:-:S04]  /*8910*/  IMAD.WIDE.U32 R30, R13, 0x4, R16 ;  /* 0x000000040d1e7825 */ /* 0x002fc800078e0010 */
[----:B------:R-:W-:Y:S01]  /*8920*/  IMAD.WIDE.U32 R26, R27, 0x4, R16 ;  /* 0x000000041b1a7825 */ /* 0x000fe200078e0010 */
[----:B------:R1:W2:Y:S03]  /*8930*/  LDG.E.CONSTANT R19, desc[UR6][R30.64] ;  /* 0x000000061e137981 */ /* 0x0002a6000c1e9900 */
[C---:B------:R-:W-:Y:S01]  /*8940*/  FFMA R13, R22.reuse, R8, R25 ;  /* 0x00000008160d7223 */ /* 0x040fe20000000019 */
[C---:B------:R-:W-:Y:S01]  /*8950*/  FFMA R24, R22.reuse, R9, R24 ;  /* 0x0000000916187223 */ /* 0x040fe20000000018 */
[C---:B------:R-:W-:Y:S01]  /*8960*/  FFMA R15, R22.reuse, R10, R15 ;  /* 0x0000000a160f7223 */ /* 0x040fe2000000000f */
[----:B------:R-:W-:Y:S01]  /*8970*/  FFMA R28, R22, R11, R28 ;  /* 0x0000000b161c7223 */ /* 0x000fe2000000001c */
[----:B------:R4:W2:Y:S04]  /*8980*/  LDG.E.CONSTANT R25, desc[UR6][R26.64] ;  /* 0x000000061a197981 */ /* 0x0008a8000c1e9900 */
[----:B------:R-:W4:Y:S01]  /*8990*/  LDS.128 R8, [R4+0x2850] ;  /* 0x0028500004087984 */ /* 0x000f220000000c00 */
[----:B0-----:R-:W-:-:S02]  /*89a0*/  IADD3 R33, PT, PT, R6, 0x6420, RZ ;  /* 0x0000642006217810 */ /* 0x001fc40007ffe0ff */
[----:B-1----:R-:W-:-:S03]  /*89b0*/  IADD3 R31, PT, PT, R6, 0x6480, RZ ;  /* 0x00006480061f7810 */ /* 0x002fc60007ffe0ff */
[----:B------:R-:W-:-:S04]  /*89c0*/  IMAD.WIDE.U32 R32, R33, 0x4, R16 ;  /* 0x0000000421207825 */ /* 0x000fc800078e0010 */
[----:B------:R-:W-:-:S05]  /*89d0*/  IMAD.WIDE.U32 R30, R31, 0x4, R16 ;  /* 0x000000041f1e7825 */ /* 0x000fca00078e0010 */
[----:B------:R0:W2:Y:S01]  /*89e0*/  LDG.E.CONSTANT R22, desc[UR6][R30.64] ;  /* 0x000000061e167981 */ /* 0x0000a2000c1e9900 */
[C---:B----4-:R-:W-:Y:S01]  /*89f0*/  FFMA R34, R14.reuse, R8, R13 ;  /* 0x000000080e227223 */ /* 0x050fe2000000000d */
[CC--:B------:R-:W-:Y:S02]  /*8a00*/  FFMA R8, R14.reuse, R9.reuse, R24 ;  /* 0x000000090e087223 */ /* 0x0c0fe40000000018 */
[----:B------:R-:W4:Y:S01]  /*8a10*/  LDG.E.CONSTANT R24, desc[UR6][R32.64] ;  /* 0x0000000620187981 */ /* 0x000f22000c1e9900 */
[C---:B------:R-:W-:Y:S01]  /*8a20*/  FFMA R34, R7.reuse, R9, R34 ;  /* 0x0000000907227223 */ /* 0x040fe20000000022 */
[-C--:B------:R-:W-:Y:S02]  /*8a30*/  FFMA R26, R7, R10.reuse, R8 ;  /* 0x0000000a071a7223 */ /* 0x080fe40000000008 */
[----:B------:R-:W1:Y:S01]  /*8a40*/  LDS.64 R8, [R4+0x2860] ;  /* 0x0028600004087984 */ /* 0x000e620000000a00 */
[C---:B------:R-:W-:Y:S01]  /*8a50*/  FFMA R36, R14.reuse, R10, R15 ;  /* 0x0000000a0e247223 */ /* 0x040fe2000000000f */
[----:B------:R-:W-:-:S03]  /*8a60*/  FFMA R15, R14, R11, R28 ;  /* 0x0000000b0e0f7223 */ /* 0x000fc6000000001c */
[-C--:B------:R-:W-:Y:S01]  /*8a70*/  FFMA R36, R7, R11.reuse, R36 ;  /* 0x0000000b07247223 */ /* 0x080fe20000000024 */
[C---:B------:R-:W-:Y:S01]  /*8a80*/  FFMA R13, R21.reuse, R10, R34 ;  /* 0x0000000a150d7223 */ /* 0x040fe20000000022 */
[----:B------:R-:W-:Y:S01]  /*8a90*/  FFMA R26, R21, R11, R26 ;  /* 0x0000000b151a7223 */ /* 0x000fe2000000001a */
[-C--:B-1----:R-:W-:Y:S01]  /*8aa0*/  FFMA R28, R7, R8.reuse, R15 ;  /* 0x00000008071c7223 */ /* 0x082fe2000000000f */
[C---:B------:R-:W-:Y:S01]  /*8ab0*/  FFMA R7, R21.reuse, R8, R36 ;  /* 0x0000000815077223 */ /* 0x040fe20000000024 */
[----:B------:R-:W3:Y:S02]  /*8ac0*/  LDS.64 R14, [R4+0x28c8] ;  /* 0x0028c800040e7984 */ /* 0x000ee40000000a00 */
[----:B------:R-:W-:Y:S02]  /*8ad0*/  FFMA R28, R21, R9, R28 ;  /* 0x00000009151c7223 */ /* 0x000fe4000000001c */
[----:B------:R-:W1:Y:S01]  /*8ae0*/  LDS.128 R8, [R4+0x28d0] ;  /* 0x0028d00004087984 */ /* 0x000e620000000c00 */
[----:B------:R-:W-:Y:S01]  /*8af0*/  IADD3 R29, PT, PT, R6, 0x64e0, RZ ;  /* 0x000064e0061d7810 */ /* 0x000fe20007ffe0ff */
[C---:B---3--:R-:W-:Y:S01]  /*8b00*/  FFMA R14, R12.reuse, R14, R13 ;  /* 0x0000000e0c0e7223 */ /* 0x048fe2000000000d */
[C---:B-1----:R-:W-:Y:S01]  /*8b10*/  FFMA R21, R12.reuse, R9, R28 ;  /* 0x000000090c157223 */ /* 0x042fe2000000001c */
[----:B------:R-:W-:-:S02]  /*8b20*/  FFMA R13, R12, R15, R26 ;  /* 0x0000000f0c0d7223 */ /* 0x000fc4000000001a */
[----:B------:R-:W-:-:S04]  /*8b30*/  IMAD.WIDE.U32 R28, R29, 0x4, R16 ;  /* 0x000000041d1c7825 */ /* 0x000fc800078e0010 */
[-C--:B------:R-:W-:Y:S02]  /*8b40*/  FFMA R26, R12, R8.reuse, R7 ;  /* 0x000000080c1a7223 */ /* 0x080fe40000000007 */
[----:B------:R1:W3:Y:S01]  /*8b50*/  LDG.E.CONSTANT R7, desc[UR6][R28.64] ;  /* 0x000000061c077981 */ /* 0x0002e2000c1e9900 */
[C---:B------:R-:W-:Y:S01]  /*8b60*/  FFMA R15, R23.reuse, R15, R14 ;  /* 0x0000000f170f7223 */ /* 0x040fe2000000000e */
[C---:B------:R-:W-:Y:S01]  /*8b70*/  FFMA R13, R23.reuse, R8, R13 ;  /* 0x00000008170d7223 */ /* 0x040fe2000000000d */
[C---:B0-----:R-:W-:Y:S02]  /*8b80*/  FFMA R30, R23.reuse, R10, R21 ;  /* 0x0000000a171e7223 */ /* 0x041fe40000000015 */
[C---:B------:R-:W-:Y:S01]  /*8b90*/  FFMA R21, R18.reuse, R8, R15 ;  /* 0x0000000812157223 */ /* 0x040fe2000000000f */
[-C--:B------:R-:W-:Y:S02]  /*8ba0*/  FFMA R8, R18, R9.reuse, R13 ;  /* 0x0000000912087223 */ /* 0x080fe4000000000d */
[----:B------:R-:W1:Y:S01]  /*8bb0*/  LDS.128 R12, [R4+0x2940] ;  /* 0x00294000040c7984 */ /* 0x000e620000000c00 */
[----:B------:R-:W-:Y:S01]  /*8bc0*/  FFMA R27, R23, R9, R26 ;  /* 0x00000009171b7223 */ /* 0x000fe2000000001a */
[----:B------:R-:W-:-:S03]  /*8bd0*/  IADD3 R23, PT, PT, R6, 0x6540, RZ ;  /* 0x0000654006177810 */ /* 0x000fc60007ffe0ff */
[----:B------:R-:W-:Y:S02]  /*8be0*/  FFMA R9, R18, R10, R27 ;  /* 0x0000000a12097223 */ /* 0x000fe4000000001b */
[----:B------:R-:W-:-:S04]  /*8bf0*/  IMAD.WIDE.U32 R26, R23, 0x4, R16 ;  /* 0x00000004171a7825 */ /* 0x000fc800078e0010 */
[----:B------:R-:W-:Y:S02]  /*8c00*/  FFMA R30, R18, R11, R30 ;  /* 0x0000000b121e7223 */ /* 0x000fe4000000001e */
[----:B------:R-:W3:Y:S01]  /*8c10*/  LDG.E.CONSTANT R18, desc[UR6][R26.64] ;  /* 0x000000061a127981 */ /* 0x000ee2000c1e9900 */
[----:B-1----:R-:W-:-:S03]  /*8c20*/  FFMA R28, R20, R12, R21 ;  /* 0x0000000c141c7223 */ /* 0x002fc60000000015 */
[----:B------:R-:W3:Y:S01]  /*8c30*/  LDG.E.CONSTANT R12, desc[UR6][R26.64+0x180] ;  /* 0x000180061a0c7981 */ /* 0x000ee2000c1e9900 */
[C---:B------:R-:W-:Y:S01]  /*8c40*/  FFMA R11, R20.reuse, R13, R8 ;  /* 0x0000000d140b7223 */ /* 0x040fe20000000008 */
[CC--:B------:R-:W-:Y:S01]  /*8c50*/  FFMA R10, R20.reuse, R14.reuse, R9 ;  /* 0x0000000e140a7223 */ /* 0x0c0fe20000000009 */
[----:B------:R-:W-:Y:S01]  /*8c60*/  FFMA R21, R20, R15, R30 ;  /* 0x0000000f14157223 */ /* 0x000fe2000000001e */
[----:B------:R-:W0:Y:S04]  /*8c70*/  LDS.64 R8, [R4+0x2950] ;  /* 0x0029500004087984 */ /* 0x000e280000000a00 */
[----:B------:R-:W3:Y:S01]  /*8c80*/  LDG.E.CONSTANT R20, desc[UR6][R26.64+0x300] ;  /* 0x000300061a147981 */ /* 0x000ee2000c1e9900 */
[C---:B--2---:R-:W-:Y:S01]  /*8c90*/  FFMA R28, R19.reuse, R13, R28 ;  /* 0x0000000d131c7223 */ /* 0x044fe2000000001c */
[----:B------:R-:W-:-:S02]  /*8ca0*/  FFMA R30, R19, R14, R11 ;  /* 0x0000000e131e7223 */ /* 0x000fc4000000000b */
[----:B------:R-:W2:Y:S01]  /*8cb0*/  LDG.E.CONSTANT R13, desc[UR6][R26.64+0x480] ;  /* 0x000480061a0d7981 */ /* 0x000ea2000c1e9900 */
[----:B------:R-:W-:Y:S01]  /*8cc0*/  FFMA R23, R25, R14, R28 ;  /* 0x0000000e19177223 */ /* 0x000fe2000000001c */
[-C--:B------:R-:W-:Y:S02]  /*8cd0*/  FFMA R14, R19, R15.reuse, R10 ;  /* 0x0000000f130e7223 */ /* 0x080fe4000000000a */
[----:B------:R-:W4:Y:S01]  /*8ce0*/  LDS.64 R10, [R4+0x29b8] ;  /* 0x0029b800040a7984 */ /* 0x000f220000000a00 */
[----:B------:R-:W-:Y:S01]  /*8cf0*/  FFMA R28, R25, R15, R30 ;  /* 0x0000000f191c7223 */ /* 0x000fe2000000001e */
[----:B0-----:R-:W-:Y:S02]  /*8d00*/  FFMA R30, R19, R8, R21 ;  /* 0x00000008131e7223 */ /* 0x001fe40000000015 */
[----:B------:R-:W2:Y:S01]  /*8d10*/  LDG.E.CONSTANT R19, desc[UR6][R26.64+0x780] ;  /* 0x000780061a137981 */ /* 0x000ea2000c1e9900 */
[C---:B----4-:R-:W-:Y:S01]  /*8d20*/  FFMA R23, R24.reuse, R10, R23 ;  /* 0x0000000a18177223 */ /* 0x050fe20000000017 */
[----:B------:R-:W-:-:S03]  /*8d30*/  FFMA R21, R24, R11, R28 ;  /* 0x0000000b18157223 */ /* 0x000fc6000000001c */
[----:B------:R-:W-:Y:S02]  /*8d40*/  FFMA R28, R22, R11, R23 ;  /* 0x0000000b161c7223 */ /* 0x000fe40000000017 */
[----:B------:R3:W4:Y:S01]  /*8d50*/  LDG.E.CONSTANT R23, desc[UR6][R26.64+0x600] ;  /* 0x000600061a177981 */ /* 0x000722000c1e9900 */
[C---:B------:R-:W-:Y:S01]  /*8d60*/  FFMA R15, R25.reuse, R8, R14 ;  /* 0x00000008190f7223 */ /* 0x040fe2000000000e */
[----:B------:R-:W-:Y:S02]  /*8d70*/  FFMA R14, R25, R9, R30 ;  /* 0x00000009190e7223 */ /* 0x000fe4000000001e */
[----:B------:R-:W0:Y:S01]  /*8d80*/  LDS.128 R8, [R4+0x29c0] ;  /* 0x0029c00004087984 */ /* 0x000e220000000c00 */
[----:B------:R-:W-:Y:S01]  /*8d90*/  IADD3 R33, PT, PT, R6, 0x6780, RZ ;  /* 0x0000678006217810 */ /* 0x000fe20007ffe0ff */
[CC--:B0-----:R-:W-:Y:S01]  /*8da0*/  FFMA R15, R24.reuse, R8.reuse, R15 ;  /* 0x00000008180f7223 */ /* 0x0c1fe2000000000f */
[----:B------:R-:W-:Y:S01]  /*8db0*/  FFMA R25, R24, R9, R14 ;  /* 0x0000000918197223 */ /* 0x000fe2000000000e */
[----:B------:R-:W-:-:S02]  /*8dc0*/  FFMA R30, R22, R8, R21 ;  /* 0x00000008161e7223 */ /* 0x000fc40000000015 */
[C---:B------:R-:W-:Y:S01]  /*8dd0*/  FFMA R29, R22.reuse, R9, R15 ;  /* 0x00000009161d7223 */ /* 0x040fe2000000000f */
[----:B------:R-:W-:Y:S01]  /*8de0*/  FFMA R24, R22, R10, R25 ;  /* 0x0000000a16187223 */ /* 0x000fe20000000019 */
[----:B------:R-:W-:Y:S01]  /*8df0*/  IMAD.WIDE.U32 R32, R33, 0x4, R16 ;  /* 0x0000000421207825 */ /* 0x000fe200078e0010 */
[----:B------:R-:W-:-:S04]  /*8e00*/  IADD3 R15, PT, PT, R6, 0x67e0, RZ ;  /* 0x000067e0060f7810 */ /* 0x000fc80007ffe0ff */
[----:B------:R-:W4:Y:S01]  /*8e10*/  LDG.E.CONSTANT R22, desc[UR6][R32.64] ;  /* 0x0000000620167981 */ /* 0x000f22000c1e9900 */
[----:B------:R-:W-:-:S05]  /*8e20*/  IMAD.WIDE.U32 R14, R15, 0x4, R16 ;  /* 0x000000040f0e7825 */ /* 0x000fca00078e0010 */
[----:B------:R0:W4:Y:S01]  /*8e30*/  LDG.E.CONSTANT R21, desc[UR6][R14.64] ;  /* 0x000000060e157981 */ /* 0x000122000c1e9900 */
[----:B------:R-:W-:Y:S01]  /*8e40*/  IADD3 R25, PT, PT, R6, 0x6840, RZ ;  /* 0x0000684006197810 */ /* 0x000fe20007ffe0ff */
[C---:B---3--:R-:W-:Y:S01]  /*8e50*/  FFMA R27, R7.reuse, R8, R28 ;  /* 0x00000008071b7223 */ /* 0x048fe2000000001c */
[C---:B------:R-:W-:Y:S01]  /*8e60*/  FFMA R26, R7.reuse, R9, R30 ;  /* 0x00000009071a7223 */ /* 0x040fe2000000001e */
[C---:B------:R-:W-:Y:S01]  /*8e70*/  FFMA R29, R7.reuse, R10, R29 ;  /* 0x0000000a071d7223 */ /* 0x040fe2000000001d */
[----:B------:R-:W-:Y:S02]  /*8e80*/  FFMA R28, R7, R11, R24 ;  /* 0x0000000b071c7223 */ /* 0x000fe40000000018 */
[----:B------:R-:W1:Y:S01]  /*8e90*/  LDS.128 R8, [R4+0x2a30] ;  /* 0x002a300004087984 */ /* 0x000e620000000c00 */
[----:B------:R-:W-:-:S05]  /*8ea0*/  IMAD.WIDE.U32 R24, R25, 0x4, R16 ;  /* 0x0000000419187825 */ /* 0x000fca00078e0010 */
[----:B------:R3:W4:Y:S01]  /*8eb0*/  LDG.E.CONSTANT R7, desc[UR6][R24.64] ;  /* 0x0000000618077981 */ /* 0x000722000c1e9900 */
[C---:B-1----:R-:W-:Y:S01]  /*8ec0*/  FFMA R27, R18.reuse, R8, R27 ;  /* 0x00000008121b7223 */ /* 0x042fe2000000001b */
[CC--:B------:R-:W-:Y:S01]  /*8ed0*/  FFMA R31, R18.reuse, R9.reuse, R26 ;  /* 0x00000009121f7223 */ /* 0x0c0fe2000000001a */
[-C--:B------:R-:W-:Y:S02]  /*8ee0*/  FFMA R26, R18, R10.reuse, R29 ;  /* 0x0000000a121a7223 */ /* 0x080fe4000000001d */
[----:B0-----:R-:W-:Y:S02]  /*8ef0*/  FFMA R15, R12, R9, R27 ;  /* 0x000000090c0f7223 */ /* 0x001fe4000000001b */
[----:B------:R-:W0:Y:S01]  /*8f00*/  LDS.64 R8, [R4+0x2a40] ;  /* 0x002a400004087984 */ /* 0x000e220000000a00 */
[----:B------:R-:W-:Y:S01]  /*8f10*/  FFMA R27, R18, R11, R28 ;  /* 0x0000000b121b7223 */ /* 0x000fe2000000001c */
[-C--:B------:R-:W-:Y:S01]  /*8f20*/  FFMA R18, R12, R10.reuse, R31 ;  /* 0x0000000a0c127223 */ /* 0x080fe2000000001f */
[----:B------:R-:W-:-:S02]  /*8f30*/  FFMA R10, R20, R10, R15 ;  /* 0x0000000a140a7223 */ /* 0x000fc4000000000f */
[----:B------:R-:W2:Y:S01]  /*8f40*/  LDS.64 R14, [R4+0x2aa8] ;  /* 0x002aa800040e7984 */ /* 0x000ea20000000a00 */
[-C--:B------:R-:W-:Y:S01]  /*8f50*/  FFMA R29, R12, R11.reuse, R26 ;  /* 0x0000000b0c1d7223 */ /* 0x080fe2000000001a */
[----:B------:R-:W-:Y:S01]  /*8f60*/  FFMA R18, R20, R11, R18 ;  /* 0x0000000b14127223 */ /* 0x000fe20000000012 */
[----:B---3--:R-:W-:Y:S01]  /*8f70*/  IADD3 R25, PT, PT, R6, 0x68a0, RZ ;  /* 0x000068a006197810 */ /* 0x008fe20007ffe0ff */
[-C--:B0-----:R-:W-:Y:S01]  /*8f80*/  FFMA R12, R12, R8.reuse, R27 ;  /* 0x000000080c0c7223 */ /* 0x081fe2000000001b */
[----:B------:R-:W-:-:S03]  /*8f90*/  FFMA R29, R20, R8, R29 ;  /* 0x00000008141d7223 */ /* 0x000fc6000000001d */
[----:B------:R-:W-:Y:S01]  /*8fa0*/  FFMA R20, R20, R9, R12 ;  /* 0x0000000914147223 */ /* 0x000fe2000000000c */
[----:B--2---:R-:W-:Y:S02]  /*8fb0*/  FFMA R12, R13, R14, R10 ;  /* 0x0000000e0d0c7223 */ /* 0x004fe4000000000a */
[----:B------:R-:W4:Y:S01]  /*8fc0*/  LDS.128 R8, [R4+0x2ab0] ;  /* 0x002ab00004087984 */ /* 0x000f220000000c00 */
[----:B------:R-:W-:-:S05]  /*8fd0*/  IMAD.WIDE.U32 R24, R25, 0x4, R16 ;  /* 0x0000000419187825 */ /* 0x000fca00078e0010 */
[----:B------:R-:W2:Y:S01]  /*8fe0*/  LDG.E.CONSTANT R27, desc[UR6][R24.64] ;  /* 0x00000006181b7981 */ /* 0x000ea2000c1e9900 */
[----:B------:R-:W-:-:S03]  /*8ff0*/  FFMA R18, R13, R15, R18 ;  /* 0x0000000f0d127223 */ /* 0x000fc60000000012 */
[----:B------:R-:W3:Y:S01]  /*9000*/  LDG.E.CONSTANT R28, desc[UR6][R24.64+0x180] ;  /* 0x00018006181c7981 */ /* 0x000ee2000c1e9900 */
[----:B----4-:R-:W-:-:S03]  /*9010*/  FFMA R26, R23, R8, R18 ;  /* 0x00000008171a7223 */ /* 0x010fc60000000012 */
[----:B------:R-:W4:Y:S01]  /*9020*/  LDG.E.CONSTANT R18, desc[UR6][R24.64+0x300] ;  /* 0x0003000618127981 */ /* 0x000f22000c1e9900 */
[C---:B------:R-:W-:Y:S01]  /*9030*/  FFMA R14, R13.reuse, R8, R29 ;  /* 0x000000080d0e7223 */ /* 0x040fe2000000001d */
[----:B------:R-:W-:Y:S01]  /*9040*/  FFMA R13, R13, R9, R20 ;  /* 0x000000090d0d7223 */ /* 0x000fe20000000014 */
[C---:B------:R-:W-:Y:S02]  /*9050*/  FFMA R12, R23.reuse, R15, R12 ;  /* 0x0000000f170c7223 */ /* 0x040fe4000000000c */
[C---:B------:R-:W-:Y:S01]  /*9060*/  FFMA R15, R23.reuse, R9, R14 ;  /* 0x00000009170f7223 */ /* 0x040fe2000000000e */
[----:B------:R-:W-:Y:S02]  /*9070*/  FFMA R20, R23, R10, R13 ;  /* 0x0000000a17147223 */ /* 0x000fe4000000000d */
[----:B------:R-:W4:Y:S01]  /*9080*/  LDG.E.CONSTANT R23, desc[UR6][R24.64+0x480] ;  /* 0x0004800618177981 */ /* 0x000f22000c1e9900 */
[C---:B------:R-:W-:Y:S01]  /*9090*/  FFMA R29, R19.reuse, R8, R12 ;  /* 0x00000008131d7223 */ /* 0x040fe2000000000c */
[----:B------:R-:W-:-:S02]  /*90a0*/  FFMA R8, R19, R11, R20 ;  /* 0x0000000b13087223 */ /* 0x000fc40000000014 */
[----:B------:R-:W4:Y:S01]  /*90b0*/  LDG.E.CONSTANT R20, desc[UR6][R24.64+0x600] ;  /* 0x0006000618147981 */ /* 0x000f22000c1e9900 */
[C---:B------:R-:W-:Y:S01]  /*90c0*/  FFMA R26, R19.reuse, R9, R26 ;  /* 0x00000009131a7223 */ /* 0x040fe2000000001a */
[----:B------:R-:W-:Y:S02]  /*90d0*/  FFMA R9, R19, R10, R15 ;  /* 0x0000000a13097223 */ /* 0x000fe4000000000f */
[----:B------:R-:W0:Y:S01]  /*90e0*/  LDS.128 R12, [R4+0x2b20] ;  /* 0x002b2000040c7984 */ /* 0x000e220000000c00 */
[C---:B------:R-:W-:Y:S02]  /*90f0*/  IADD3 R33, PT, PT, R6.reuse, 0x6ba0, RZ ;  /* 0x00006ba006217810 */ /* 0x040fe40007ffe0ff */
[C---:B------:R-:W-:Y:S01]  /*9100*/  IADD3 R31, PT, PT, R6.reuse, 0x6ae0, RZ ;  /* 0x00006ae0061f7810 */ /* 0x040fe20007ffe0ff */
[----:B------:R-:W5:Y:S01]  /*9110*/  LDG.E.CONSTANT R19, desc[UR6][R24.64+0x780] ;  /* 0x0007800618137981 */ /* 0x000f62000c1e9900 */
[----:B------:R-:W-:Y:S01]  /*9120*/  IADD3 R11, PT, PT, R6, 0x6b40, RZ ;  /* 0x00006b40060b7810 */ /* 0x000fe20007ffe0ff */
[----:B------:R-:W-:-:S04]  /*9130*/  IMAD.WIDE.U32 R32, R33, 0x4, R16 ;  /* 0x0000000421207825 */ /* 0x000fc800078e0010 */
[----:B------:R-:W-:-:S04]  /*9140*/  IMAD.WIDE.U32 R30, R31, 0x4, R16 ;  /* 0x000000041f1e7825 */ /* 0x000fc800078e0010 */
[----:B------:R-:W-:Y:S01]  /*9150*/  IMAD.WIDE.U32 R16, R11, 0x4, R16 ;  /* 0x000000040b107825 */ /* 0x000fe200078e0010 */
[----:B------:R-:W5:Y:S04]  /*9160*/  LDG.E.CONSTANT R24, desc[UR6][R32.64] ;  /* 0x0000000620187981 */ /* 0x000f68000c1e9900 */
[----:B------:R1:W5:Y:S01]  /*9170*/  LDG.E.CONSTANT R25, desc[UR6][R16.64] ;  /* 0x0000000610197981 */ /* 0x000362000c1e9900 */
[C---:B0-----:R-:W-:Y:S01]  /*9180*/  FFMA R6, R22.reuse, R14, R9 ;  /* 0x0000000e16067223 */ /* 0x041fe20000000009 */
[C---:B------:R-:W-:Y:S02]  /*9190*/  FFMA R11, R22.reuse, R15, R8 ;  /* 0x0000000f160b7223 */ /* 0x040fe40000000008 */
[----:B------:R-:W0:Y:S01]  /*91a0*/  LDS.64 R8, [R4+0x2b30] ;  /* 0x002b300004087984 */ /* 0x000e220000000a00 */
[C---:B------:R-:W-:Y:S01]  /*91b0*/  FFMA R10, R22.reuse, R13, R26 ;  /* 0x0000000d160a7223 */ /* 0x040fe2000000001a */
[----:B------:R-:W-:-:S02]  /*91c0*/  FFMA R12, R22, R12, R29 ;  /* 0x0000000c160c7223 */ /* 0x000fc4000000001d */
[----:B------:R3:W5:Y:S01]  /*91d0*/  LDG.E.CONSTANT R26, desc[UR6][R30.64] ;  /* 0x000000061e1a7981 */ /* 0x000762000c1e9900 */
[C---:B------:R-:W-:Y:S01]  /*91e0*/  FFMA R10, R21.reuse, R14, R10 ;  /* 0x0000000e150a7223 */ /* 0x040fe2000000000a */
[C---:B------:R-:W-:Y:S01]  /*91f0*/  FFMA R22, R21.reuse, R15, R6 ;  /* 0x0000000f15167223 */ /* 0x040fe20000000006 */
[----:B------:R-:W-:Y:S02]  /*9200*/  FFMA R12, R21, R13, R12 ;  /* 0x0000000d150c7223 */ /* 0x000fe4000000000c */
[----:B------:R-:W-:Y:S01]  /*9210*/  FFMA R6, R7, R15, R10 ;  /* 0x0000000f07067223 */ /* 0x000fe2000000000a */
[----:B0-----:R-:W-:Y:S01]  /*9220*/  FFMA R10, R21, R8, R11 ;  /* 0x00000008150a7223 */ /* 0x001fe2000000000b */
[C---:B------:R-:W-:Y:S01]  /*9230*/  FFMA R14, R7.reuse, R14, R12 ;  /* 0x0000000e070e7223 */ /* 0x040fe2000000000c */
[C---:B------:R-:W-:Y:S01]  /*9240*/  FFMA R15, R7.reuse, R8, R22 ;  /* 0x00000008070f7223 */ /* 0x040fe20000000016 */
[----:B------:R-:W2:Y:S01]  /*9250*/  LDS.64 R12, [R4+0x2b98] ;  /* 0x002b9800040c7984 */ /* 0x000ea20000000a00 */
[----:B-1----:R-:W-:-:S03]  /*9260*/  FFMA R16, R7, R9, R10 ;  /* 0x0000000907107223 */ /* 0x002fc6000000000a */
[----:B------:R-:W0:Y:S01]  /*9270*/  LDS.128 R8, [R4+0x2ba0] ;  /* 0x002ba00004087984 */ /* 0x000e220000000c00 */
[----:B------:R-:W-:Y:S01]  /*9280*/  ISETP.GT.U32.AND P0, PT, R3, 0x29f, PT ;  /* 0x0000029f0300780c */ /* 0x000fe20003f04070 */
[C---:B--2---:R-:W-:Y:S01]  /*9290*/  FFMA R17, R27.reuse, R13, R6 ;  /* 0x0000000d1b117223 */ /* 0x044fe20000000006 */
[C---:B0-----:R-:W-:Y:S01]  /*92a0*/  FFMA R15, R27.reuse, R8, R15 ;  /* 0x000000081b0f7223 */ /* 0x041fe2000000000f */
[C---:B------:R-:W-:Y:S01]  /*92b0*/  FFMA R7, R27.reuse, R12, R14 ;  /* 0x0000000c1b077223 */ /* 0x040fe2000000000e */
[-C--:B------:R-:W-:Y:S01]  /*92c0*/  FFMA R27, R27, R9.reuse, R16 ;  /* 0x000000091b1b7223 */ /* 0x080fe20000000010 */
[C---:B---3--:R-:W-:Y:S01]  /*92d0*/  FFMA R30, R28.reuse, R8, R17 ;  /* 0x000000081c1e7223 */ /* 0x048fe20000000011 */
[C---:B------:R-:W-:Y:S01]  /*92e0*/  FFMA R17, R28.reuse, R9, R15 ;  /* 0x000000091c117223 */ /* 0x040fe2000000000f */
[C---:B------:R-:W-:Y:S02]  /*92f0*/  FFMA R7, R28.reuse, R13, R7 ;  /* 0x0000000d1c077223 */ /* 0x040fe40000000007 */
[----:B------:R-:W0:Y:S01]  /*9300*/  LDS.128 R12, [R4+0x2c10] ;  /* 0x002c1000040c7984 */ /* 0x000e220000000c00 */
[----:B------:R-:W-:Y:S01]  /*9310*/  FFMA R32, R28, R10, R27 ;  /* 0x0000000a1c207223 */ /* 0x000fe2000000001b */
[C---:B----4-:R-:W-:Y:S01]  /*9320*/  FFMA R28, R18.reuse, R8, R7 ;  /* 0x00000008121c7223 */ /* 0x050fe20000000007 */
[C---:B------:R-:W-:Y:S01]  /*9330*/  FFMA R30, R18.reuse, R9, R30 ;  /* 0x00000009121e7223 */ /* 0x040fe2000000001e */
[C---:B------:R-:W-:Y:S01]  /*9340*/  FFMA R22, R18.reuse, R10, R17 ;  /* 0x0000000a12167223 */ /* 0x040fe20000000011 */
[----:B------:R-:W-:Y:S01]  /*9350*/  FFMA R32, R18, R11, R32 ;  /* 0x0000000b12207223 */ /* 0x000fe20000000020 */
[----:B------:R1:W2:Y:S04]  /*9360*/  LDS.64 R6, [R4+0x2c20] ;  /* 0x002c200004067984 */ /* 0x0002a80000000a00 */
[----:B------:R1:W3:Y:S04]  /*9370*/  LDS.64 R16, [R4+0x2c88] ;  /* 0x002c880004107984 */ /* 0x0002e80000000a00 */
[----:B------:R1:W4:Y:S01]  /*9380*/  LDS.128 R8, [R4+0x2c90] ;  /* 0x002c900004087984 */ /* 0x0003220000000c00 */
[C---:B0-----:R-:W-:Y:S01]  /*9390*/  FFMA R3, R23.reuse, R12, R28 ;  /* 0x0000000c17037223 */ /* 0x041fe2000000001c */
[----:B------:R-:W-:-:S03]  /*93a0*/  FFMA R21, R23, R13, R30 ;  /* 0x0000000d17157223 */ /* 0x000fc6000000001e */
[----:B------:R-:W-:Y:S01]  /*93b0*/  FFMA R18, R20, R13, R3 ;  /* 0x0000000d14127223 */ /* 0x000fe20000000003 */
[----:B------:R-:W-:Y:S06]  /*93c0*/  @P0 EXIT ;  /* 0x000000000000094d */ /* 0x000fec0003800000 */
[----:B------:R-:W0:Y:S01]  /*93d0*/  LDC.64 R12, c[0x0][0x390] ;  /* 0x0000e400ff0c7b82 */ /* 0x000e220000000a00 */
[CC--:B------:R-:W-:Y:S01]  /*93e0*/  FFMA R22, R23.reuse, R14.reuse, R22 ;  /* 0x0000000e17167223 */ /* 0x0c0fe20000000016 */
[-C--:B------:R-:W-:Y:S01]  /*93f0*/  FFMA R23, R23, R15.reuse, R32 ;  /* 0x0000000f17177223 */ /* 0x080fe20000000020 */
[CC--:B-1----:R-:W-:Y:S01]  /*9400*/  FFMA R4, R20.reuse, R14.reuse, R21 ;  /* 0x0000000e14047223 */ /* 0x0c2fe20000000015 */
[C---:B-----5:R-:W-:Y:S01]  /*9410*/  FFMA R3, R19.reuse, R14, R18 ;  /* 0x0000000e13037223 */ /* 0x060fe20000000012 */
[CC--:B------:R-:W-:Y:S01]  /*9420*/  FFMA R22, R20.reuse, R15.reuse, R22 ;  /* 0x0000000f14167223 */ /* 0x0c0fe20000000016 */
[-C--:B--2---:R-:W-:Y:S01]  /*9430*/  FFMA R20, R20, R6.reuse, R23 ;  /* 0x0000000614147223 */ /* 0x084fe20000000017 */
[C---:B------:R-:W-:Y:S01]  /*9440*/  FFMA R4, R19.reuse, R15, R4 ;  /* 0x0000000f13047223 */ /* 0x040fe20000000004 */
[----:B------:R-:W-:Y:S02]  /*9450*/  IMAD R15, R2, 0x1c, R5 ;  /* 0x0000001c020f7824 */ /* 0x000fe400078e0205 */
[C---:B------:R-:W-:Y:S01]  /*9460*/  FFMA R5, R19.reuse, R6, R22 ;  /* 0x0000000613057223 */ /* 0x040fe20000000016 */
[----:B------:R-:W-:Y:S01]  /*9470*/  FFMA R20, R19, R7, R20 ;  /* 0x0000000713147223 */ /* 0x000fe20000000014 */
[----:B---3--:R-:W-:Y:S01]  /*9480*/  FFMA R16, R26, R16, R3 ;  /* 0x000000101a107223 */ /* 0x008fe20000000003 */
[----:B------:R-:W-:-:S02]  /*9490*/  IMAD R7, R15, 0x7, R0 ;  /* 0x000000070f077824 */ /* 0x000fc400078e0200 */
[C---:B------:R-:W-:Y:S01]  /*94a0*/  FFMA R4, R26.reuse, R17, R4 ;  /* 0x000000111a047223 */ /* 0x040fe20000000004 */
[CC--:B----4-:R-:W-:Y:S01]  /*94b0*/  FFMA R0, R26.reuse, R8.reuse, R5 ;  /* 0x000000081a007223 */ /* 0x0d0fe20000000005 */
[----:B------:R-:W-:Y:S01]  /*94c0*/  FFMA R3, R26, R9, R20 ;  /* 0x000000091a037223 */ /* 0x000fe20000000014 */
[----:B------:R-:W-:Y:S01]  /*94d0*/  FFMA R17, R25, R17, R16 ;  /* 0x0000001119117223 */ /* 0x000fe20000000010 */
[----:B------:R-:W-:Y:S01]  /*94e0*/  SHF.L.U32 R7, R7, 0x2, RZ ;  /* 0x0000000207077819 */ /* 0x000fe200000006ff */
[C---:B------:R-:W-:Y:S01]  /*94f0*/  FFMA R4, R25.reuse, R8, R4 ;  /* 0x0000000819047223 */ /* 0x040fe20000000004 */
[CC--:B------:R-:W-:Y:S01]  /*9500*/  FFMA R5, R25.reuse, R9.reuse, R0 ;  /* 0x0000000919057223 */ /* 0x0c0fe20000000000 */
[----:B------:R-:W-:Y:S01]  /*9510*/  FFMA R0, R25, R10, R3 ;  /* 0x0000000a19007223 */ /* 0x000fe20000000003 */
[C---:B------:R-:W-:Y:S01]  /*9520*/  FFMA R17, R24.reuse, R8, R17 ;  /* 0x0000000818117223 */ /* 0x040fe20000000011 */
[C---:B------:R-:W-:Y:S01]  /*9530*/  FFMA R9, R24.reuse, R9, R4 ;  /* 0x0000000918097223 */ /* 0x040fe20000000004 */
[----:B------:R-:W-:Y:S01]  /*9540*/  FFMA R5, R24, R10, R5 ;  /* 0x0000000a18057223 */ /* 0x000fe20000000005 */
[----:B0-----:R-:W-:-:S04]  /*9550*/  IMAD.WIDE.U32 R12, R7, 0x4, R12 ;  /* 0x00000004070c7825 */ /* 0x001fc800078e000c */
[----:B------:R-:W-:Y:S01]  /*9560*/  FFMA R11, R24, R11, R0 ;  /* 0x0000000b180b7223 */ /* 0x000fe20000000000 */
[----:B------:R-:W-:Y:S04]  /*9570*/  REDG.E.ADD.F32.FTZ.RN.STRONG.GPU desc[UR6][R12.64], R17 ;  /* 0x000000110c0079a6 */ /* 0x000fe8000c12f306 */
[----:B------:R-:W-:Y:S04]  /*9580*/  REDG.E.ADD.F32.FTZ.RN.STRONG.GPU desc[UR6][R12.64+0x4], R9 ;  /* 0x000004090c0079a6 */ /* 0x000fe8000c12f306 */
[----:B------:R-:W-:Y:S04]  /*9590*/  REDG.E.ADD.F32.FTZ.RN.STRONG.GPU desc[UR6][R12.64+0x8], R5 ;  /* 0x000008050c0079a6 */ /* 0x000fe8000c12f306 */
[----:B------:R-:W-:Y:S01]  /*95a0*/  REDG.E.ADD.F32.FTZ.RN.STRONG.GPU desc[UR6][R12.64+0xc], R11 ;  /* 0x00000c0b0c0079a6 */ /* 0x000fe2000c12f306 */
[----:B------:R-:W-:Y:S05]  /*95b0*/  EXIT ;  /* 0x000000000000794d */ /* 0x000fea0003800000 */
        .weak           $__internal_0_$__cuda_sm20_div_u16
        .type           $__internal_0_$__cuda_sm20_div_u16,@function
        .size           $__internal_0_$__cuda_sm20_div_u16,(.L_x_113 - $__internal_0_$__cuda_sm20_div_u16)
$__internal_0_$__cuda_sm20_div_u16:
[----:B------:R-:W0:Y:S01]  /*95c0*/  I2F.U16 R10, R9 ;  /* 0x00000009000a7306 */ /* 0x000e220000101000 */
[----:B------:R-:W-:Y:S01]  /*95d0*/  HFMA2 R11, -RZ, RZ, 15, 0 ;  /* 0x4b800000ff0b7431 */ /* 0x000fe200000001ff */
[----:B------:R-:W-:Y:S02]  /*95e0*/  I2FP.F32.U32.RZ R7, R7 ;  /* 0x0000000700077245 */ /* 0x000fe4000020d000 */
[C---:B0-----:R-:W-:Y:S02]  /*95f0*/  FSETP.GEU.AND P1, PT, |R10|.reuse, 1.175494350822287508e-38, PT ;  /* 0x008000000a00780b */ /* 0x041fe40003f2e200 */
[----:B------:R-:W-:Y:S02]  /*9600*/  FSETP.GT.AND P0, PT, |R10|, 8.50705917302346158658e+37, PT ;  /* 0x7e8000000a00780b */ /* 0x000fe40003f04200 */
[----:B------:R-:W-:-:S04]  /*9610*/  FSEL R11, R11, 1, !P1 ;  /* 0x3f8000000b0b7808 */ /* 0x000fc80004800000 */
[----:B------:R-:W-:Y:S02]  /*9620*/  FSEL R11, R11, 0.25, !P0 ;  /* 0x3e8000000b0b7808 */ /* 0x000fe40004000000 */
[----:B------:R-:W-:-:S03]  /*9630*/  ISETP.NE.U32.AND P0, PT, R9, RZ, PT ;  /* 0x000000ff0900720c */ /* 0x000fc60003f05070 */
[----:B------:R-:W-:-:S06]  /*9640*/  FMUL R12, R10, R11 ;  /* 0x0000000b0a0c7220 */ /* 0x000fcc0000400000 */
[----:B------:R-:W0:Y:S02]  /*9650*/  MUFU.RCP R12, R12 ;  /* 0x0000000c000c7308 */ /* 0x000e240000001000 */
[----:B0-----:R-:W-:-:S05]  /*9660*/  FMUL R11, R11, R12 ;  /* 0x0000000c0b0b7220 */ /* 0x001fca0000400000 */
[----:B------:R-:W-:Y:S01]  /*9670*/  IADD3 R10, PT, PT, R11, 0x2, RZ ;  /* 0x000000020b0a7810 */ /* 0x000fe20007ffe0ff */
[----:B------:R-:W-:-:S04]  /*9680*/  HFMA2 R11, -RZ, RZ, 0, 0 ;  /* 0x00000000ff0b7431 */ /* 0x000fc800000001ff */
[----:B------:R-:W-:Y:S01]  /*9690*/  FMUL.RZ R7, R7, R10 ;  /* 0x0000000a07077220 */ /* 0x000fe2000040c000 */
[----:B------:R-:W-:-:S05]  /*96a0*/  MOV R10, R13 ;  /* 0x0000000d000a7202 */ /* 0x000fca0000000f00 */
[----:B------:R-:W0:Y:S02]  /*96b0*/  F2I.U32.TRUNC.NTZ R7, R7 ;  /* 0x0000000700077305 */ /* 0x000e24000020f000 */
[----:B0-----:R-:W-:Y:S02]  /*96c0*/  LOP3.LUT R9, R7, 0xffff, RZ, 0xc0, !PT ;  /* 0x0000ffff07097812 */ /* 0x001fe400078ec0ff */
[----:B------:R-:W-:Y:S01]  /*96d0*/  @!P0 MOV R9, 0xffffffff ;  /* 0xffffffff00098802 */ /* 0x000fe20000000f00 */
[----:B------:R-:W-:Y:S06]  /*96e0*/  RET.REL.NODEC R10 `(_Z6conv2dPfPKfS_) ;  /* 0xffffff680a447950 */ /* 0x000fec0003c3ffff */
.L_x_25:
[----:B------:R-:W-:-:S00]  /*96f0*/  BRA `(.L_x_25) ;  /* 0xfffffffc00fc7947 */ /* 0x000fc0000383ffff */
[----:B------:R-:W-:-:S00]  /*9700*/  NOP ;  /* 0x0000000000007918 */ /* 0x000fc00000000000 */
[----:B------:R-:W-:-:S00]  /*9710*/  NOP ;  /* 0x0000000000007918 */ /* 0x000fc00000000000 */
[----:B------:R-:W-:-:S00]  /*9720*/  NOP ;  /* 0x0000000000007918 */ /* 0x000fc00000000000 */
[----:B------:R-:W-:-:S00]  /*9730*/  NOP ;  /* 0x0000000000007918 */ /* 0x000fc00000000000 */
[----:B------:R-:W-:-:S00]  /*9740*/  NOP ;  /* 0x0000000000007918 */ /* 0x000fc00000000000 */
[----:B------:R-:W-:-:S00]  /*9750*/  NOP ;  /* 0x0000000000007918 */ /* 0x000fc00000000000 */
[----:B------:R-:W-:-:S00]  /*9760*/  NOP ;  /* 0x0000000000007918 */ /* 0x000fc00000000000 */
[----:B------:R-:W-:-:S00]  /*9770*/  NOP ;  /* 0x0000000000007918 */ /* 0x000fc00000000000 */
.L_x_113:


//--------------------- .text.default_function_kernel0 --------------------------
	.section	.text.default_function_kernel0,"ax",@progbits
	.align	128
        .global         default_function_kernel0
        .type           default_function_kernel0,@function
        .size           default_function_kernel0,(.L_x_115 - default_function_kernel0)
        .other          default_function_kernel0,@"STO_CUDA_ENTRY STV_DEFAULT"
default_function_kernel0:
.text.default_function_kernel0:
[----:B------:R-:W0:Y:S02]  /*0000*/  LDC R1, c[0x0][0x37c] ;  /* 0x0000df00ff017b82 */ /* 0x000e240000000800 */
[----:B0-----:R-:W-:-:S05]  /*0010*/  VIADD R1, R1, 0xfffffea0 ;  /* 0xfffffea001017836 */ /* 0x001fca0000000000 */
[----:B------:R-:W2:Y:S01]  /*0020*/  LDL.LU R220, [R1+0xc] ;  /* 0x00000c0001dc7983 */ /* 0x000ea20000300800 */
[----:B------:R-:W0:Y:S01]  /*0030*/  S2UR UR4, SR_CTAID.Y ;  /* 0x00000000000479c3 */ /* 0x000e220000002600 */
[----:B------:R-:W-:Y:S01]  /*0040*/  LOP3.LUT R3, R3, 0xfffffffd, RZ, 0xc0, !PT ;  /* 0xfffffffd03037812 */ /* 0x000fe200078ec0ff */
[----:B------:R-:W1:Y:S01]  /*0050*/  S2R R42, SR_TID.X ;  /* 0x00000000002a7919 */ /* 0x000e620000002100 */
[----:B------:R-:W-:Y:S02]  /*0060*/  LOP3.LUT R0, R0, 0xfffffdff, RZ, 0xc0, !PT ;  /* 0xfffffdff00007812 */ /* 0x000fe400078ec0ff */
[----:B------:R-:W-:Y:S01]  /*0070*/  LOP3.LUT R2, R2, 0xfffffff7, RZ, 0xc0, !PT ;  /* 0xfffffff702027812 */ /* 0x000fe200078ec0ff */
[----:B------:R-:W3:Y:S01]  /*0080*/  S2R R202, SR_CTAID.X ;  /* 0x0000000000ca7919 */ /* 0x000ee20000002500 */
[----:B------:R-:W4:Y:S01]  /*0090*/  S2R R51, SR_TID.Z ;  /* 0x0000000000337919 */ /* 0x000f220000002300 */
[----:B------:R-:W4:Y:S01]  /*00a0*/  S2R R52, SR_TID.Y ;  /* 0x0000000000347919 */ /* 0x000f220000002200 */
[----:B0-----:R-:W-:Y:S01]  /*00b0*/  USHF.L.U32 UR4, UR4, 0x2, URZ ;  /* 0x0000000204047899 */ /* 0x001fe200080006ff */
[C---:B-1----:R-:W-:Y:S01]  /*00c0*/  IMAD R45, R42.reuse, 0x2a, RZ ;  /* 0x0000002a2a2d7824 */ /* 0x042fe200078e02ff */
[C---:B------:R-:W-:Y:S01]  /*00d0*/  ISETP.GE.U32.AND P3, PT, R42.reuse, 0x7, PT ;  /* 0x000000072a00780c */ /* 0x040fe20003f66070 */
[C---:B------:R-:W-:Y:S01]  /*00e0*/  IMAD R32, R42.reuse, 0x3e, RZ ;  /* 0x0000003e2a207824 */ /* 0x040fe200078e02ff */
[----:B------:R-:W-:Y:S01]  /*00f0*/  ISETP.GE.U32.AND P0, PT, R42, 0x6, PT ;  /* 0x000000062a00780c */ /* 0x000fe20003f06070 */
[----:B------:R-:W-:-:S02]  /*0100*/  VIADD R27, R45, 0xa ;  /* 0x0000000a2d1b7836 */ /* 0x000fc40000000000 */
[C---:B------:R-:W-:Y:S02]  /*0110*/  VIADD R31, R45.reuse, 0xc ;  /* 0x0000000c2d1f7836 */ /* 0x040fe40000000000 */
[----:B------:R-:W-:Y:S01]  /*0120*/  VIADD R241, R45, 0x1a ;  /* 0x0000001a2df17836 */ /* 0x000fe20000000000 */
[----:B------:R-:W-:Y:S01]  /*0130*/  LOP3.LUT R4, R27, 0xffff, RZ, 0xc0, !PT ;  /* 0x0000ffff1b047812 */ /* 0x000fe200078ec0ff */
[----:B------:R-:W-:Y:S01]  /*0140*/  VIADD R229, R45, 0x1c ;  /* 0x0000001c2de57836 */ /* 0x000fe20000000000 */
[----:B------:R-:W-:Y:S01]  /*0150*/  LOP3.LUT R5, R31, 0xffff, RZ, 0xc0, !PT ;  /* 0x0000ffff1f057812 */ /* 0x000fe200078ec0ff */
[----:B------:R-:W-:Y:S01]  /*0160*/  VIADD R43, R45, 0x2 ;  /* 0x000000022d2b7836 */ /* 0x000fe20000000000 */
[----:B------:R-:W-:Y:S01]  /*0170*/  LOP3.LUT R6, R241, 0xffff, RZ, 0xc0, !PT ;  /* 0x0000fffff1067812 */ /* 0x000fe200078ec0ff */
[----:B------:R-:W-:Y:S01]  /*0180*/  IMAD R4, R4, 0xaaab, RZ ;  /* 0x0000aaab04047824 */ /* 0x000fe200078e02ff */
[----:B------:R-:W-:Y:S01]  /*0190*/  LOP3.LUT R7, R229, 0xffff, RZ, 0xc0, !PT ;  /* 0x0000ffffe5077812 */ /* 0x000fe200078ec0ff */
[----:B------:R-:W-:-:S02]  /*01a0*/  IMAD R5, R5, 0xaaab, RZ ;  /* 0x0000aaab05057824 */ /* 0x000fc400078e02ff */
[----:B------:R-:W-:Y:S01]  /*01b0*/  IMAD R6, R6, 0xaaab, RZ ;  /* 0x0000aaab06067824 */ /* 0x000fe200078e02ff */
[----:B------:R-:W-:Y:S01]  /*01c0*/  SHF.R.U32.HI R34, RZ, 0x16, R4 ;  /* 0x00000016ff227819 */ /* 0x000fe20000011604 */
[----:B------:R-:W-:Y:S01]  /*01d0*/  IMAD R7, R7, 0xaaab, RZ ;  /* 0x0000aaab07077824 */ /* 0x000fe200078e02ff */
[----:B------:R-:W-:Y:S01]  /*01e0*/  SHF.R.U32.HI R10, RZ, 0x16, R5 ;  /* 0x00000016ff0a7819 */ /* 0x000fe20000011605 */
[C---:B------:R-:W-:Y:S01]  /*01f0*/  VIADD R231, R45.reuse, 0x22 ;  /* 0x000000222de77836 */ /* 0x040fe20000000000 */
[----:B------:R-:W-:Y:S01]  /*0200*/  PRMT R9, R34, 0x9910, RZ ;  /* 0x0000991022097816 */ /* 0x000fe200000000ff */
[----:B------:R-:W-:Y:S01]  /*0210*/  VIADD R33, R45, 0x12 ;  /* 0x000000122d217836 */ /* 0x000fe20000000000 */
[----:B------:R-:W-:Y:S01]  /*0220*/  SHF.R.U32.HI R4, RZ, 0x16, R6 ;  /* 0x00000016ff047819 */ /* 0x000fe20000011606 */
[----:B------:R-:W-:Y:S01]  /*0230*/  VIADD R206, R32, 0x1 ;  /* 0x0000000120ce7836 */ /* 0x000fe20000000000 */
[----:B------:R-:W-:Y:S01]  /*0240*/  SHF.R.U32.HI R8, RZ, 0x16, R7 ;  /* 0x00000016ff087819 */ /* 0x000fe20000011607 */
[----:B------:R-:W-:Y:S01]  /*0250*/  IMAD.MOV.U32 R5, RZ, RZ, R9 ;  /* 0x000000ffff057224 */ /* 0x000fe200078e0009 */
[----:B------:R-:W-:Y:S01]  /*0260*/  PRMT R6, R4, 0x9910, RZ ;  /* 0x0000991004067816 */ /* 0x000fe200000000ff */
[----:B------:R-:W-:Y:S01]  /*0270*/  VIADD R123, R32, 0x2 ;  /* 0x00000002207b7836 */ /* 0x000fe20000000000 */
[----:B------:R-:W-:Y:S01]  /*0280*/  PRMT R7, R10, 0x9910, RZ ;  /* 0x000099100a077816 */ /* 0x000fe200000000ff */
[----:B------:R-:W-:Y:S01]  /*0290*/  IMAD R5, R5, 0x60, RZ ;  /* 0x0000006005057824 */ /* 0x000fe200078e02ff */
[----:B------:R-:W-:Y:S01]  /*02a0*/  PRMT R9, R8, 0x9910, RZ ;  /* 0x0000991008097816 */ /* 0x000fe200000000ff */
[----:B------:R-:W-:Y:S01]  /*02b0*/  IMAD R6, R6, 0x60, RZ ;  /* 0x0000006006067824 */ /* 0x000fe200078e02ff */
[----:B------:R-:W-:Y:S01]  /*02c0*/  LOP3.LUT R37, R206, 0xffff, RZ, 0xc0, !PT ;  /* 0x0000ffffce257812 */ /* 0x000fe200078ec0ff */
[----:B------:R-:W-:Y:S01]  /*02d0*/  IMAD.MOV R12, RZ, RZ, -R5 ;  /* 0x000000ffff0c7224 */ /* 0x000fe200078e0a05 */
[----:B------:R-:W-:Y:S01]  /*02e0*/  LOP3.LUT R108, R123, 0xffff, RZ, 0xc0, !PT ;  /* 0x0000ffff7b6c7812 */ /* 0x000fe200078ec0ff */
[----:B------:R-:W-:-:S02]  /*02f0*/  IMAD R5, R7, 0x60, RZ ;  /* 0x0000006007057824 */ /* 0x000fc400078e02ff */
[----:B------:R-:W-:Y:S01]  /*0300*/  IMAD R7, R9, 0x60, RZ ;  /* 0x0000006009077824 */ /* 0x000fe200078e02ff */
[----:B------:R-:W-:Y:S01]  /*0310*/  PRMT R12, R12, 0x7710, RZ ;  /* 0x000077100c0c7816 */ /* 0x000fe200000000ff */
[----:B------:R-:W-:Y:S02]  /*0320*/  IMAD.MOV R9, RZ, RZ, -R6 ;  /* 0x000000ffff097224 */ /* 0x000fe400078e0a06 */
[----:B------:R-:W-:Y:S02]  /*0330*/  IMAD.MOV R7, RZ, RZ, -R7 ;  /* 0x000000ffff077224 */ /* 0x000fe400078e0a07 */
[----:B------:R-:W-:Y:S02]  /*0340*/  IMAD.MOV R6, RZ, RZ, -R5 ;  /* 0x000000ffff067224 */ /* 0x000fe400078e0a05 */
[----:B------:R-:W-:Y:S01]  /*0350*/  IMAD.IADD R5, R27, 0x1, R12 ;  /* 0x000000011b057824 */ /* 0x000fe200078e020c */
[----:B------:R-:W-:Y:S01]  /*0360*/  PRMT R12, R9, 0x7710, RZ ;  /* 0x00007710090c7816 */ /* 0x000fe200000000ff */
[C---:B------:R-:W-:Y:S01]  /*0370*/  VIADD R117, R32.reuse, 0x3 ;  /* 0x0000000320757836 */ /* 0x040fe20000000000 */
[----:B------:R-:W-:Y:S01]  /*0380*/  PRMT R14, R7, 0x7710, RZ ;  /* 0x00007710070e7816 */ /* 0x000fe200000000ff */
[----:B------:R-:W-:Y:S01]  /*0390*/  VIADD R113, R32, 0x4 ;  /* 0x0000000420717836 */ /* 0x000fe20000000000 */
[----:B------:R-:W-:Y:S01]  /*03a0*/  PRMT R6, R6, 0x7710, RZ ;  /* 0x0000771006067816 */ /* 0x000fe200000000ff */
[----:B------:R-:W-:Y:S01]  /*03b0*/  IMAD.IADD R7, R241, 0x1, R12 ;  /* 0x00000001f1077824 */ /* 0x000fe200078e020c */
[----:B------:R-:W-:Y:S01]  /*03c0*/  LOP3.LUT R5, R5, 0xffff, RZ, 0xc0, !PT ;  /* 0x0000ffff05057812 */ /* 0x000fe200078ec0ff */
[----:B------:R-:W-:Y:S01]  /*03d0*/  IMAD.IADD R9, R229, 0x1, R14 ;  /* 0x00000001e5097824 */ /* 0x000fe200078e020e */
[----:B------:R-:W-:Y:S01]  /*03e0*/  LOP3.LUT R104, R117, 0xffff, RZ, 0xc0, !PT ;  /* 0x0000ffff75687812 */ /* 0x000fe200078ec0ff */
[----:B------:R-:W-:Y:S01]  /*03f0*/  IMAD.IADD R6, R31, 0x1, R6 ;  /* 0x000000011f067824 */ /* 0x000fe200078e0206 */
[----:B------:R-:W-:Y:S01]  /*0400*/  SHF.R.U32.HI R5, RZ, 0x4, R5 ;  /* 0x00000004ff057819 */ /* 0x000fe20000011605 */
[----:B---3--:R-:W-:Y:S01]  /*0410*/  IMAD R12, R202, 0xe, RZ ;  /* 0x0000000eca0c7824 */ /* 0x008fe200078e02ff */
[----:B------:R-:W-:Y:S01]  /*0420*/  LOP3.LUT R7, R7, 0xffff, RZ, 0xc0, !PT ;  /* 0x0000ffff07077812 */ /* 0x000fe200078ec0ff */
[C---:B------:R-:W-:Y:S01]  /*0430*/  VIADD R109, R32.reuse, 0x5 ;  /* 0x00000005206d7836 */ /* 0x040fe20000000000 */
[----:B------:R-:W-:Y:S01]  /*0440*/  LOP3.LUT R9, R9, 0xffff, RZ, 0xc0, !PT ;  /* 0x0000ffff09097812 */ /* 0x000fe200078ec0ff */
[C---:B------:R-:W-:Y:S01]  /*0450*/  VIADD R105, R32.reuse, 0x6 ;  /* 0x0000000620697836 */ /* 0x040fe20000000000 */
[----:B------:R-:W-:Y:S01]  /*0460*/  LOP3.LUT R5, R5, 0xffff, RZ, 0xc0, !PT ;  /* 0x0000ffff05057812 */ /* 0x000fe200078ec0ff */
[----:B------:R-:W-:Y:S01]  /*0470*/  VIADD R101, R32, 0x7 ;  /* 0x0000000720657836 */ /* 0x000fe20000000000 */
[----:B------:R-:W-:Y:S01]  /*0480*/  LOP3.LUT R6, R6, 0xffff, RZ, 0xc0, !PT ;  /* 0x0000ffff06067812 */ /* 0x000fe200078ec0ff */
[C---:B------:R-:W-:Y:S01]  /*0490*/  VIADD R99, R32.reuse, 0x8 ;  /* 0x0000000820637836 */ /* 0x040fe20000000000 */
[----:B------:R-:W-:Y:S01]  /*04a0*/  SHF.R.U32.HI R41, RZ, 0x4, R7 ;  /* 0x00000004ff297819 */ /* 0x000fe20000011607 */
[C---:B------:R-:W-:Y:S01]  /*04b0*/  VIADD R97, R32.reuse, 0x9 ;  /* 0x0000000920617836 */ /* 0x040fe20000000000 */
[----:B------:R-:W-:Y:S01]  /*04c0*/  SHF.R.U32.HI R30, RZ, 0x4, R9 ;  /* 0x00000004ff1e7819 */ /* 0x000fe20000011609 */
[C---:B------:R-:W-:Y:S01]  /*04d0*/  VIADD R95, R32.reuse, 0xa ;  /* 0x0000000a205f7836 */ /* 0x040fe20000000000 */
[C---:B------:R-:W-:Y:S01]  /*04e0*/  LOP3.LUT P6, RZ, R5.reuse, UR4, RZ, 0xfc, !PT ;  /* 0x0000000405ff7c12 */ /* 0x040fe2000f8cfcff */
[----:B------:R-:W-:Y:S01]  /*04f0*/  VIADD R5, R5, UR4 ;  /* 0x0000000405057c36 */ /* 0x000fe20008000000 */
[----:B------:R-:W-:Y:S01]  /*0500*/  SHF.R.U32.HI R6, RZ, 0x4, R6 ;  /* 0x00000004ff067819 */ /* 0x000fe20000011606 */
[C---:B------:R-:W-:Y:S01]  /*0510*/  VIADD R93, R32.reuse, 0xb ;  /* 0x0000000b205d7836 */ /* 0x040fe20000000000 */
[----:B------:R-:W-:Y:S01]  /*0520*/  LOP3.LUT R41, R41, 0xffff, RZ, 0xc0, !PT ;  /* 0x0000ffff29297812 */ /* 0x000fe200078ec0ff */
[----:B------:R-:W-:Y:S01]  /*0530*/  VIADD R91, R32, 0xc ;  /* 0x0000000c205b7836 */ /* 0x000fe20000000000 */
[----:B------:R-:W-:Y:S01]  /*0540*/  LOP3.LUT R30, R30, 0xffff, RZ, 0xc0, !PT ;  /* 0x0000ffff1e1e7812 */ /* 0x000fe200078ec0ff */
[----:B------:R-:W-:Y:S01]  /*0550*/  VIADD R89, R32, 0xd ;  /* 0x0000000d20597836 */ /* 0x000fe20000000000 */
[----:B------:R-:W-:Y:S01]  /*0560*/  LOP3.LUT R6, R6, 0xffff, RZ, 0xc0, !PT ;  /* 0x0000ffff06067812 */ /* 0x000fe200078ec0ff */
[----:B------:R-:W-:Y:S01]  /*0570*/  VIADD R87, R32, 0xe ;  /* 0x0000000e20577836 */ /* 0x000fe20000000000 */
[----:B------:R-:W-:Y:S01]  /*0580*/  ISETP.GT.U32.OR P6, PT, R5, 0x1c, !P6 ;  /* 0x0000001c0500780c */ /* 0x000fe200077c4470 */
[C---:B------:R-:W-:Y:S01]  /*0590*/  VIADD R5, R41.reuse, UR4 ;  /* 0x0000000429057c36 */ /* 0x040fe20008000000 */
[----:B------:R-:W-:Y:S01]  /*05a0*/  LOP3.LUT P1, RZ, R41, UR4, RZ, 0xfc, !PT ;  /* 0x0000000429ff7c12 */ /* 0x000fe2000f82fcff */
[C---:B------:R-:W-:Y:S01]  /*05b0*/  VIADD R7, R30.reuse, UR4 ;  /* 0x000000041e077c36 */ /* 0x040fe20008000000 */
[----:B------:R-:W-:Y:S01]  /*05c0*/  LOP3.LUT P2, RZ, R30, UR4, RZ, 0xfc, !PT ;  /* 0x000000041eff7c12 */ /* 0x000fe2000f84fcff */
[----:B------:R-:W-:Y:S01]  /*05d0*/  VIADD R85, R32, 0xf ;  /* 0x0000000f20557836 */ /* 0x000fe20000000000 */
[C---:B------:R-:W-:Y:S01]  /*05e0*/  LOP3.LUT P4, RZ, R6.reuse, UR4, RZ, 0xfc, !PT ;  /* 0x0000000406ff7c12 */ /* 0x040fe2000f88fcff */
[----:B------:R-:W-:Y:S01]  /*05f0*/  VIADD R6, R6, UR4 ;  /* 0x0000000406067c36 */ /* 0x000fe20008000000 */
[----:B------:R-:W-:Y:S01]  /*0600*/  ISETP.GT.U32.OR P1, PT, R5, 0x1c, !P1 ;  /* 0x0000001c0500780c */ /* 0x000fe20004f24470 */
[C---:B------:R-:W-:Y:S01]  /*0610*/  VIADD R83, R32.reuse, 0x10 ;  /* 0x0000001020537836 */ /* 0x040fe20000000000 */
[----:B------:R-:W-:Y:S01]  /*0620*/  ISETP.GT.U32.OR P2, PT, R7, 0x1c, !P2 ;  /* 0x0000001c0700780c */ /* 0x000fe20005744470 */
[C---:B------:R-:W-:Y:S01]  /*0630*/  VIADD R81, R32.reuse, 0x11 ;  /* 0x0000001120517836 */ /* 0x040fe20000000000 */
[----:B------:R-:W-:Y:S01]  /*0640*/  LOP3.LUT R5, R43, 0xffff, RZ, 0xc0, !PT ;  /* 0x0000ffff2b057812 */ /* 0x000fe200078ec0ff */
[C---:B------:R-:W-:Y:S01]  /*0650*/  VIADD R79, R32.reuse, 0x12 ;  /* 0x00000012204f7836 */ /* 0x040fe20000000000 */
[----:B------:R-:W-:Y:S01]  /*0660*/  LOP3.LUT R7, R231, 0xffff, RZ, 0xc0, !PT ;  /* 0x0000ffffe7077812 */ /* 0x000fe200078ec0ff */
[----:B------:R-:W-:Y:S01]  /*0670*/  VIADD R77, R32, 0x13 ;  /* 0x00000013204d7836 */ /* 0x000fe20000000000 */
[----:B------:R-:W-:Y:S01]  /*0680*/  ISETP.GT.U32.OR P4, PT, R6, 0x1c, !P4 ;  /* 0x0000001c0600780c */ /* 0x000fe20006784470 */
[----:B------:R-:W-:Y:S01]  /*0690*/  IMAD R5, R5, 0xaaab, RZ ;  /* 0x0000aaab05057824 */ /* 0x000fe200078e02ff */
[----:B------:R-:W-:Y:S01]  /*06a0*/  LOP3.LUT R6, R33, 0xffff, RZ, 0xc0, !PT ;  /* 0x0000ffff21067812 */ /* 0x000fe200078ec0ff */
[----:B------:R-:W-:Y:S01]  /*06b0*/  IMAD R7, R7, 0xaaab, RZ ;  /* 0x0000aaab07077824 */ /* 0x000fe200078e02ff */
[----:B------:R-:W-:Y:S01]  /*06c0*/  LOP3.LUT P5, RZ, R12, 0xe, R27, 0xf8, !PT ;  /* 0x0000000e0cff7812 */ /* 0x000fe200078af81b */
[----:B------:R-:W-:Y:S01]  /*06d0*/  VIADD R75, R32, 0x14 ;  /* 0x00000014204b7836 */ /* 0x000fe20000000000 */
[----:B------:R-:W-:Y:S01]  /*06e0*/  SHF.R.U32.HI R38, RZ, 0x16, R5 ;  /* 0x00000016ff267819 */ /* 0x000fe20000011605 */
[----:B------:R-:W-:Y:S01]  /*06f0*/  IMAD R6, R6, 0xaaab, RZ ;  /* 0x0000aaab06067824 */ /* 0x000fe200078e02ff */
[----:B------:R-:W-:Y:S01]  /*0700*/  SHF.R.U32.HI R28, RZ, 0x16, R7 ;  /* 0x00000016ff1c7819 */ /* 0x000fe20000011607 */
[----:B------:R-:W-:Y:S01]  /*0710*/  VIADD R73, R32, 0x15 ;  /* 0x0000001520497836 */ /* 0x000fe20000000000 */
[----:B------:R-:W-:Y:S01]  /*0720*/  PRMT R5, R38, 0x9910, RZ ;  /* 0x0000991026057816 */ /* 0x000fe200000000ff */
[C---:B------:R-:W-:Y:S01]  /*0730*/  VIADD R70, R32.reuse, 0x16 ;  /* 0x0000001620467836 */ /* 0x040fe20000000000 */
[----:B------:R-:W-:Y:S01]  /*0740*/  SHF.R.U32.HI R36, RZ, 0x16, R6 ;  /* 0x00000016ff247819 */ /* 0x000fe20000011606 */
[----:B------:R-:W-:Y:S01]  /*0750*/  VIADD R68, R32, 0x17 ;  /* 0x0000001720447836 */ /* 0x000fe20000000000 */
[----:B------:R-:W-:Y:S01]  /*0760*/  PRMT R7, R28, 0x9910, RZ ;  /* 0x000099101c077816 */ /* 0x000fe200000000ff */
[----:B------:R-:W-:Y:S01]  /*0770*/  IMAD R5, R5, 0x60, RZ ;  /* 0x0000006005057824 */ /* 0x000fe200078e02ff */
[----:B------:R-:W-:Y:S01]  /*0780*/  PRMT R6, R36, 0x9910, RZ ;  /* 0x0000991024067816 */ /* 0x000fe200000000ff */
[----:B------:R-:W-:Y:S01]  /*0790*/  VIADD R65, R32, 0x18 ;  /* 0x0000001820417836 */ /* 0x000fe20000000000 */
[----:B------:R-:W-:Y:S01]  /*07a0*/  LOP3.LUT R67, R113, 0xffff, RZ, 0xc0, !PT ;  /* 0x0000ffff71437812 */ /* 0x000fe200078ec0ff */
[----:B------:R-:W-:Y:S01]  /*07b0*/  IMAD R7, R7, 0x60, RZ ;  /* 0x0000006007077824 */ /* 0x000fe200078e02ff */
[----:B------:R-:W-:Y:S01]  /*07c0*/  LOP3.LUT R252, R109, 0xffff, RZ, 0xc0, !PT ;  /* 0x0000ffff6dfc7812 */ /* 0x000fe200078ec0ff */
[----:B------:R-:W-:Y:S01]  /*07d0*/  IMAD R6, R6, 0x60, RZ ;  /* 0x0000006006067824 */ /* 0x000fe200078e02ff */
[----:B------:R-:W-:Y:S01]  /*07e0*/  LOP3.LUT R250, R105, 0xffff, RZ, 0xc0, !PT ;  /* 0x0000ffff69fa7812 */ /* 0x000fe200078ec0ff */
[----:B------:R-:W-:Y:S01]  /*07f0*/  IMAD.MOV R5, RZ, RZ, -R5 ;  /* 0x000000ffff057224 */ /* 0x000fe200078e0a05 */
[----:B------:R-:W-:Y:S01]  /*0800*/  LOP3.LUT R248, R101, 0xffff, RZ, 0xc0, !PT ;  /* 0x0000ffff65f87812 */ /* 0x000fe200078ec0ff */
[----:B------:R-:W-:Y:S01]  /*0810*/  IMAD.MOV R7, RZ, RZ, -R7 ;  /* 0x000000ffff077224 */ /* 0x000fe200078e0a07 */
[----:B------:R-:W-:Y:S01]  /*0820*/  LOP3.LUT R246, R99, 0xffff, RZ, 0xc0, !PT ;  /* 0x0000ffff63f67812 */ /* 0x000fe200078ec0ff */
[----:B------:R-:W-:Y:S01]  /*0830*/  IMAD.MOV R14, RZ, RZ, -R6 ;  /* 0x000000ffff0e7224 */ /* 0x000fe200078e0a06 */
        /* <DEDUP_REMOVED lines=10> */
[----:B------:R-:W-:Y:S01]  /*08e0*/  LOP3.LUT R5, R5, 0xffff, RZ, 0xc0, !PT ;  /* 0x0000ffff05057812 */ /* 0x000fe200078ec0ff */
[C---:B------:R-:W-:Y:S01]  /*08f0*/  VIADD R200, R32.reuse, 0x1b ;  /* 0x0000001b20c87836 */ /* 0x040fe20000000000 */
[----:B------:R-:W-:Y:S01]  /*0900*/  LOP3.LUT R7, R7, 0xffff, RZ, 0xc0, !PT ;  /* 0x0000ffff07077812 */ /* 0x000fe200078ec0ff */
[C---:B------:R-:W-:Y:S01]  /*0910*/  VIADD R198, R32.reuse, 0x1c ;  /* 0x0000001c20c67836 */ /* 0x040fe20000000000 */
[----:B------:R-:W-:Y:S01]  /*0920*/  SHF.R.U32.HI R5, RZ, 0x4, R5 ;  /* 0x00000004ff057819 */ /* 0x000fe20000011605 */
[----:B------:R-:W-:Y:S01]  /*0930*/  VIADD R168, R32, 0x1d ;  /* 0x0000001d20a87836 */ /* 0x000fe20000000000 */
[----:B------:R-:W-:Y:S01]  /*0940*/  LOP3.LUT R6, R6, 0xffff, RZ, 0xc0, !PT ;  /* 0x0000ffff06067812 */ /* 0x000fe200078ec0ff */
[C---:B------:R-:W-:Y:S01]  /*0950*/  VIADD R54, R32.reuse, 0x1e ;  /* 0x0000001e20367836 */ /* 0x040fe20000000000 */
[----:B------:R-:W-:Y:S01]  /*0960*/  SHF.R.U32.HI R29, RZ, 0x4, R7 ;  /* 0x00000004ff1d7819 */ /* 0x000fe20000011607 */
[C---:B------:R-:W-:Y:S01]  /*0970*/  VIADD R196, R32.reuse, 0x1f ;  /* 0x0000001f20c47836 */ /* 0x040fe20000000000 */
[----:B------:R-:W-:Y:S01]  /*0980*/  LOP3.LUT R5, R5, 0xffff, RZ, 0xc0, !PT ;  /* 0x0000ffff05057812 */ /* 0x000fe200078ec0ff */
        /* <DEDUP_REMOVED lines=22> */
[----:B------:R-:W-:Y:S01]  /*0af0*/  VIADD R62, R32, 0x2b ;  /* 0x0000002b203e7836 */ /* 0x000fe20000000000 */
[----:B------:R-:W-:Y:S01]  /*0b00*/  LOP3.LUT R236, R70, 0xffff, RZ, 0xc0, !PT ;  /* 0x0000ffff46ec7812 */ /* 0x000fe200078ec0ff */
[----:B------:R-:W-:Y:S01]  /*0b10*/  VIADD R186, R32, 0x2c ;  /* 0x0000002c20ba7836 */ /* 0x000fe20000000000 */
[----:B------:R-:W-:Y:S01]  /*0b20*/  LOP3.LUT R234, R68, 0xffff, RZ, 0xc0, !PT ;  /* 0x0000ffff44ea7812 */ /* 0x000fe200078ec0ff */
[C---:B------:R-:W-:Y:S01]  /*0b30*/  VIADD R184, R32.reuse, 0x2d ;  /* 0x0000002d20b87836 */ /* 0x040fe20000000000 */
[----:B------:R-:W-:Y:S01]  /*0b40*/  LOP3.LUT R232, R65, 0xffff, RZ, 0xc0, !PT ;  /* 0x0000ffff41e87812 */ /* 0x000fe200078ec0ff */
[----:B------:R-:W-:Y:S01]  /*0b50*/  VIADD R60, R32, 0x2e ;  /* 0x0000002e203c7836 */ /* 0x000fe20000000000 */
        /* <DEDUP_REMOVED lines=31> */
[----:B------:R-:W-:Y:S01]  /*0d50*/  @P3 VIADD R206, R32, 0xfffffe51 ;  /* 0xfffffe5120ce3836 */ /* 0x000fe20000000000 */
        /* <DEDUP_REMOVED lines=37> */
[C---:B------:R-:W-:Y:S01]  /*0fb0*/  @P3 VIADD R75, R32.reuse, 0xfffffe64 ;  /* 0xfffffe64204b3836 */ /* 0x040fe20000000000 */
[----:B------:R-:W-:Y:S01]  /*0fc0*/  SHF.R.U32.HI R6, RZ, 0x4, R6 ;  /* 0x00000004ff067819 */ /* 0x000fe20000011606 */
[C---:B------:R-:W-:Y:S01]  /*0fd0*/  @P3 VIADD R73, R32.reuse, 0xfffffe65 ;  /* 0xfffffe6520493836 */ /* 0x040fe20000000000 */
        /* <DEDUP_REMOVED lines=8> */
[----:B------:R-:W-:Y:S01]  /*1060*/  PLOP3.LUT P6, PT, P6, P5, PT, 0xf2, 0x2f ;  /* 0x00000000002f781c */ /* 0x000fe200037cbe72 */
[C---:B------:R-:W-:Y:S01]  /*1070*/  @P3 VIADD R172, R32.reuse, 0xfffffe6a ;  /* 0xfffffe6a20ac3836 */ /* 0x040fe20000000000 */
[----:B------:R-:W-:Y:S01]  /*1080*/  PLOP3.LUT P5, PT, P1, P5, PT, 0xf2, 0x2f ;  /* 0x00000000002f781c */ /* 0x000fe20000fabe72 */
[C---:B------:R-:W-:Y:S01]  /*1090*/  @P3 VIADD R200, R32.reuse, 0xfffffe6b ;  /* 0xfffffe6b20c83836 */ /* 0x040fe20000000000 */
[----:B------:R-:W-:Y:S01]  /*10a0*/  LOP3.LUT P1, RZ, R29, UR4, RZ, 0xfc, !PT ;  /* 0x000000041dff7c12 */ /* 0x000fe2000f82fcff */
[----:B------:R-:W-:-:S02]  /*10b0*/  @P3 VIADD R198, R32, 0xfffffe6c ;  /* 0xfffffe6c20c63836 */ /* 0x000fc40000000000 */
[----:B------:R-:W-:Y:S01]  /*10c0*/  @P3 VIADD R168, R32, 0xfffffe6d ;  /* 0xfffffe6d20a83836 */ /* 0x000fe20000000000 */
[----:B--2---:R-:W-:Y:S01]  /*10d0*/  LOP3.LUT R220, R220, 0xffff7fff, RZ, 0xc0, !PT ;  /* 0xffff7fffdcdc7812 */ /* 0x004fe200078ec0ff */
[C---:B------:R-:W-:Y:S02]  /*10e0*/  @P3 VIADD R54, R32.reuse, 0xfffffe6e ;  /* 0xfffffe6e20363836 */ /* 0x040fe40000000000 */
[C---:B------:R-:W-:Y:S02]  /*10f0*/  @P3 VIADD R196, R32.reuse, 0xfffffe6f ;  /* 0xfffffe6f20c43836 */ /* 0x040fe40000000000 */
[----:B------:R-:W-:Y:S01]  /*1100*/  @P3 VIADD R166, R32, 0xfffffe70 ;  /* 0xfffffe7020a63836 */ /* 0x000fe20000000000 */
[----:B------:R-:W-:Y:S01]  /*1110*/  @P6 LOP3.LUT R220, R220, 0x8000, RZ, 0xfc, !PT ;  /* 0x00008000dcdc6812 */ /* 0x000fe200078efcff */
[C---:B------:R-:W-:Y:S02]  /*1120*/  @P3 VIADD R50, R32.reuse, 0xfffffe71 ;  /* 0xfffffe7120323836 */ /* 0x040fe40000000000 */
[----:B------:R-:W-:Y:S01]  /*1130*/  @P3 VIADD R162, R32, 0xfffffe72 ;  /* 0xfffffe7220a23836 */ /* 0x000fe20000000000 */
[----:B------:R-:W-:Y:S01]  /*1140*/  LOP3.LUT R220, R220, 0xfffeffff, RZ, 0xc0, !PT ;  /* 0xfffeffffdcdc7812 */ /* 0x000fe200078ec0ff */
[----:B------:R-:W-:-:S02]  /*1150*/  @P3 VIADD R194, R32, 0xfffffe73 ;  /* 0xfffffe7320c23836 */ /* 0x000fc40000000000 */
[----:B------:R-:W-:Y:S01]  /*1160*/  @P3 VIADD R154, R32, 0xfffffe74 ;  /* 0xfffffe74209a3836 */ /* 0x000fe20000000000 */
[----:B------:R-:W-:Y:S01]  /*1170*/  @P5 LOP3.LUT R220, R220, 0x10000, RZ, 0xfc, !PT ;  /* 0x00010000dcdc5812 */ /* 0x000fe200078efcff */
[C---:B------:R-:W-:Y:S02]  /*1180*/  @P3 VIADD R160, R32.reuse, 0xfffffe75 ;  /* 0xfffffe7520a03836 */ /* 0x040fe40000000000 */
[----:B------:R-:W-:Y:S01]  /*1190*/  @P3 VIADD R192, R32, 0xfffffe76 ;  /* 0xfffffe7620c03836 */ /* 0x000fe20000000000 */
[----:B------:R-:W-:Y:S01]  /*11a0*/  LOP3.LUT R220, R220, 0xfffdffff, RZ, 0xc0, !PT ;  /* 0xfffdffffdcdc7812 */ /* 0x000fe200078ec0ff */
[C---:B------:R-:W-:Y:S02]  /*11b0*/  @P3 VIADD R158, R32.reuse, 0xfffffe77 ;  /* 0xfffffe77209e3836 */ /* 0x040fe40000000000 */
[C---:B------:R-:W-:Y:S02]  /*11c0*/  @P3 VIADD R190, R32.reuse, 0xfffffe78 ;  /* 0xfffffe7820be3836 */ /* 0x040fe40000000000 */
[----:B------:R-:W-:-:S02]  /*11d0*/  @P3 VIADD R188, R32, 0xfffffe79 ;  /* 0xfffffe7920bc3836 */ /* 0x000fc40000000000 */
[C---:B------:R-:W-:Y:S02]  /*11e0*/  @P3 VIADD R124, R32.reuse, 0xfffffe7a ;  /* 0xfffffe7a207c3836 */ /* 0x040fe40000000000 */
[C---:B------:R-:W-:Y:S02]  /*11f0*/  @P3 VIADD R62, R32.reuse, 0xfffffe7b ;  /* 0xfffffe7b203e3836 */ /* 0x040fe40000000000 */
[C---:B------:R-:W-:Y:S02]  /*1200*/  @P3 VIADD R186, R32.reuse, 0xfffffe7c ;  /* 0xfffffe7c20ba3836 */ /* 0x040fe40000000000 */
        /* <DEDUP_REMOVED lines=14> */
[----:B------:R-:W-:Y:S01]  /*12f0*/  @P3 VIADD R134, R32, 0xfffffe8b ;  /* 0xfffffe8b20863836 */ /* 0x000fe20000000000 */
[----:B------:R-:W-:Y:S01]  /*1300*/  LOP3.LUT P3, RZ, R12, 0xe, R31, 0xf8, !PT ;  /* 0x0000000e0cff7812 */ /* 0x000fe2000786f81f */
[----:B------:R-:W-:-:S02]  /*1310*/  @P0 VIADD R178, R32, 0xfffffe8c ;  /* 0xfffffe8c20b20836 */ /* 0x000fc40000000000 */
[----:B------:R-:W-:Y:S01]  /*1320*/  @P0 VIADD R176, R32, 0xfffffe8d ;  /* 0xfffffe8d20b00836 */ /* 0x000fe20000000000 */
[C---:B------:R-:W-:Y:S01]  /*1330*/  LOP3.LUT P0, RZ, R5.reuse, UR4, RZ, 0xfc, !PT ;  /* 0x0000000405ff7c12 */ /* 0x040fe2000f80fcff */
[----:B------:R-:W-:Y:S01]  /*1340*/  VIADD R5, R5, UR4 ;  /* 0x0000000405057c36 */ /* 0x000fe20008000000 */
[----:B------:R-:W-:Y:S01]  /*1350*/  PLOP3.LUT P4, PT, P4, P3, PT, 0xf2, 0x2f ;  /* 0x00000000002f781c */ /* 0x000fe20002787e72 */
[----:B------:R-:W-:Y:S01]  /*1360*/  VIADD R7, R29, UR4 ;  /* 0x000000041d077c36 */ /* 0x000fe20008000000 */
[----:B------:R-:W-:Y:S01]  /*1370*/  PLOP3.LUT P3, PT, P2, P3, PT, 0xf2, 0x2f ;  /* 0x00000000002f781c */ /* 0x000fe20001767e72 */
[C---:B------:R-:W-:Y:S01]  /*1380*/  VIADD R9, R45.reuse, 0x4 ;  /* 0x000000042d097836 */ /* 0x040fe20000000000 */
[C---:B------:R-:W-:Y:S01]  /*1390*/  LOP3.LUT P2, RZ, R6.reuse, UR4, RZ, 0xfc, !PT ;  /* 0x0000000406ff7c12 */ /* 0x040fe2000f84fcff */
[----:B------:R-:W-:Y:S01]  /*13a0*/  VIADD R245, R45, 0x24 ;  /* 0x000000242df57836 */ /* 0x000fe20000000000 */
[----:B------:R-:W-:Y:S01]  /*13b0*/  ISETP.GT.U32.OR P0, PT, R5, 0x1c, !P0 ;  /* 0x0000001c0500780c */ /* 0x000fe20004704470 */
[----:B------:R-:W-:Y:S01]  /*13c0*/  VIADD R6, R6, UR4 ;  /* 0x0000000406067c36 */ /* 0x000fe20008000000 */
[----:B------:R-:W-:Y:S01]  /*13d0*/  ISETP.GT.U32.OR P1, PT, R7, 0x1c, !P1 ;  /* 0x0000001c0700780c */ /* 0x000fe20004f24470 */
[----:B------:R-:W-:Y:S01]  /*13e0*/  VIADD R35, R45, 0x14 ;  /* 0x000000142d237836 */ /* 0x000fe20000000000 */
[----:B------:R-:W-:Y:S01]  /*13f0*/  LOP3.LUT R5, R9, 0xffff, RZ, 0xc0, !PT ;  /* 0x0000ffff09057812 */ /* 0x000fe200078ec0ff */
[----:B------:R-:W-:Y:S01]  /*1400*/  VIADD R225, R45, 0xe ;  /* 0x0000000e2de17836 */ /* 0x000fe20000000000 */
[----:B------:R-:W-:Y:S01]  /*1410*/  LOP3.LUT R7, R245, 0xffff, RZ, 0xc0, !PT ;  /* 0x0000fffff5077812 */ /* 0x000fe200078ec0ff */
[----:B------:R-:W-:Y:S01]  /*1420*/  VIADD R243, R45, 0x20 ;  /* 0x000000202df37836 */ /* 0x000fe20000000000 */
[----:B------:R-:W-:Y:S01]  /*1430*/  ISETP.GT.U32.OR P2, PT, R6, 0x1c, !P2 ;  /* 0x0000001c0600780c */ /* 0x000fe20005744470 */
[----:B------:R-:W-:Y:S01]  /*1440*/  IMAD R5, R5, 0xaaab, RZ ;  /* 0x0000aaab05057824 */ /* 0x000fe200078e02ff */
[----:B------:R-:W-:Y:S01]  /*1450*/  LOP3.LUT R6, R35, 0xffff, RZ, 0xc0, !PT ;  /* 0x0000ffff23067812 */ /* 0x000fe200078ec0ff */
[----:B------:R-:W-:Y:S01]  /*1460*/  IMAD R7, R7, 0xaaab, RZ ;  /* 0x0000aaab07077824 */ /* 0x000fe200078e02ff */
[----:B------:R-:W-:Y:S01]  /*1470*/  @P3 LOP3.LUT R3, R3, 0x2, RZ, 0xfc, !PT ;  /* 0x0000000203033812 */ /* 0x000fe200078efcff */
[C---:B------:R-:W-:Y:S01]  /*1480*/  VIADD R227, R45.reuse, 0x10 ;  /* 0x000000102de37836 */ /* 0x040fe20000000000 */
[----:B------:R-:W-:Y:S01]  /*1490*/  SHF.R.U32.HI R44, RZ, 0x16, R5 ;  /* 0x00000016ff2c7819 */ /* 0x000fe20000011605 */
[----:B------:R-:W-:Y:S01]  /*14a0*/  IMAD R40, R6, 0xaaab, RZ ;  /* 0x0000aaab06287824 */ /* 0x000fe200078e02ff */
[----:B------:R-:W-:Y:S01]  /*14b0*/  SHF.R.U32.HI R6, RZ, 0x16, R7 ;  /* 0x00000016ff067819 */ /* 0x000fe20000011607 */
[C---:B------:R-:W-:Y:S01]  /*14c0*/  VIADD R239, R45.reuse, 0x16 ;  /* 0x000000162def7836 */ /* 0x040fe20000000000 */
[----:B------:R-:W-:Y:S01]  /*14d0*/  PRMT R5, R44, 0x9910, RZ ;  /* 0x000099102c057816 */ /* 0x000fe200000000ff */
[C---:B------:R-:W-:Y:S01]  /*14e0*/  VIADD R237, R45.reuse, 0x26 ;  /* 0x000000262ded7836 */ /* 0x040fe20000000000 */
[----:B------:R-:W-:Y:S01]  /*14f0*/  PRMT R7, R6, 0x9910, RZ ;  /* 0x0000991006077816 */ /* 0x000fe200000000ff */
[----:B------:R-:W-:Y:S01]  /*1500*/  VIADD R247, R45, 0x6 ;  /* 0x000000062df77836 */ /* 0x000fe20000000000 */
[----:B------:R-:W-:Y:S01]  /*1510*/  SHF.R.U32.HI R40, RZ, 0x16, R40 ;  /* 0x00000016ff287819 */ /* 0x000fe20000011628 */
[----:B------:R-:W-:Y:S01]  /*1520*/  IMAD R5, R5, 0x60, RZ ;  /* 0x0000006005057824 */ /* 0x000fe200078e02ff */
[----:B------:R-:W-:Y:S01]  /*1530*/  LOP3.LUT P3, RZ, R12, 0xe, R43, 0xf8, !PT ;  /* 0x0000000e0cff7812 */ /* 0x000fe2000786f82b */
[----:B------:R-:W-:Y:S01]  /*1540*/  IMAD R7, R7, 0x60, RZ ;  /* 0x0000006007077824 */ /* 0x000fe200078e02ff */
[----:B------:R-:W-:Y:S01]  /*1550*/  PRMT R11, R40, 0x9910, RZ ;  /* 0x00009910280b7816 */ /* 0x000fe200000000ff */
[----:B------:R-:W-:Y:S01]  /*1560*/  IMAD.MOV R14, RZ, RZ, -R5 ;  /* 0x000000ffff0e7224 */ /* 0x000fe200078e0a05 */
[----:B------:R-:W-:Y:S01]  /*1570*/  @P4 LOP3.LUT R220, R220, 0x20000, RZ, 0xfc, !PT ;  /* 0x00020000dcdc4812 */ /* 0x000fe200078efcff */
[----:B------:R-:W-:Y:S01]  /*1580*/  IMAD.MOV R16, RZ, RZ, -R7 ;  /* 0x000000ffff107224 */ /* 0x000fe200078e0a07 */
[----:B------:R-:W-:Y:S01]  /*1590*/  PLOP3.LUT P4, PT, P0, P3, PT, 0xf2, 0x2f ;  /* 0x00000000002f781c */ /* 0x000fe20000787e72 */
[----:B------:R-:W-:Y:S01]  /*15a0*/  IMAD R5, R11, 0x60, RZ ;  /* 0x000000600b057824 */ /* 0x000fe200078e02ff */
[----:B------:R-:W-:Y:S01]  /*15b0*/  PRMT R14, R14, 0x7710, RZ ;  /* 0x000077100e0e7816 */ /* 0x000fe200000000ff */
[----:B------:R-:W-:Y:S01]  /*15c0*/  VIADD R233, R45, 0x8 ;  /* 0x000000082de97836 */ /* 0x000fe20000000000 */
[----:B------:R-:W-:Y:S01]  /*15d0*/  PRMT R16, R16, 0x7710, RZ ;  /* 0x0000771010107816 */ /* 0x000fe200000000ff */
[----:B------:R-:W-:Y:S01]  /*15e0*/  IMAD.MOV R7, RZ, RZ, -R5 ;  /* 0x000000ffff077224 */ /* 0x000fe200078e0a05 */
[----:B------:R-:W-:Y:S01]  /*15f0*/  PLOP3.LUT P0, PT, P1, P3, PT, 0xf2, 0x2f ;  /* 0x00000000002f781c */ /* 0x000fe20000f07e72 */
[----:B------:R-:W-:Y:S01]  /*1600*/  IMAD.IADD R5, R9, 0x1, R14 ;  /* 0x0000000109057824 */ /* 0x000fe200078e020e */
[----:B------:R-:W-:Y:S01]  /*1610*/  PLOP3.LUT P2, PT, P2, P3, PT, 0xf2, 0x2f ;  /* 0x00000000002f781c */ /* 0x000fe20001747e72 */
[----:B------:R-:W-:Y:S01]  /*1620*/  IMAD.IADD R11, R245, 0x1, R16 ;  /* 0x00000001f50b7824 */ /* 0x000fe200078e0210 */
[----:B------:R-:W-:Y:S01]  /*1630*/  PRMT R14, R7, 0x7710, RZ ;  /* 0x00007710070e7816 */ /* 0x000fe200000000ff */
[----:B------:R-:W-:Y:S01]  /*1640*/  VIADD R235, R45, 0x18 ;  /* 0x000000182deb7836 */ /* 0x000fe20000000000 */
[----:B------:R-:W-:Y:S01]  /*1650*/  LOP3.LUT R5, R5, 0xffff, RZ, 0xc0, !PT ;  /* 0x0000ffff05057812 */ /* 0x000fe200078ec0ff */
[----:B----4-:R-:W-:Y:S01]  /*1660*/  IMAD R59, R51, 0x4, R52 ;  /* 0x00000004333b7824 */ /* 0x010fe200078e0234 */
[----:B------:R-:W-:Y:S01]  /*1670*/  LOP3.LUT R11, R11, 0xffff, RZ, 0xc0, !PT ;  /* 0x0000ffff0b0b7812 */ /* 0x000fe200078ec0ff */
[----:B------:R-:W-:Y:S01]  /*1680*/  IMAD.IADD R7, R35, 0x1, R14 ;  /* 0x0000000123077824 */ /* 0x000fe200078e020e */
[----:B------:R-:W-:Y:S01]  /*1690*/  SHF.R.U32.HI R5, RZ, 0x4, R5 ;  /* 0x00000004ff057819 */ /* 0x000fe20000011605 */
[C---:B------:R-:W-:Y:S01]  /*16a0*/  IMAD R170, R59.reuse, 0x24, RZ ;  /* 0x000000243baa7824 */ /* 0x040fe200078e02ff */
[----:B------:R-:W-:Y:S01]  /*16b0*/  SHF.R.U32.HI R26, RZ, 0x4, R11 ;  /* 0x00000004ff1a7819 */ /* 0x000fe2000001160b */
[----:B------:R-:W-:Y:S01]  /*16c0*/  IMAD R171, R59, 0x6, RZ ;  /* 0x000000063bab7824 */ /* 0x000fe200078e02ff */
[----:B------:R-:W-:Y:S01]  /*16d0*/  LOP3.LUT R7, R7, 0xffff, RZ, 0xc0, !PT ;  /* 0x0000ffff07077812 */ /* 0x000fe200078ec0ff */
[----:B------:R-:W-:Y:S01]  /*16e0*/  IMAD R130, R59, 0x60, RZ ;  /* 0x000000603b827824 */ /* 0x000fe200078e02ff */
[----:B------:R-:W-:Y:S01]  /*16f0*/  LOP3.LUT R3, R3, 0xfffffff7, RZ, 0xc0, !PT ;  /* 0xfffffff703037812 */ /* 0x000fe200078ec0ff */
[C---:B------:R-:W-:Y:S01]  /*1700*/  IMAD.IADD R34, R171.reuse, 0x1, R34 ;  /* 0x00000001ab227824 */ /* 0x040fe200078e0222 */
[----:B------:R-:W-:Y:S01]  /*1710*/  LOP3.LUT R220, R220, 0xbfffffff, RZ, 0xc0, !PT ;  /* 0xbfffffffdcdc7812 */ /* 0x000fe200078ec0ff */
[----:B------:R-:W-:Y:S01]  /*1720*/  IMAD.IADD R10, R171, 0x1, R10 ;  /* 0x00000001ab0a7824 */ /* 0x000fe200078e020a */
[----:B------:R-:W-:Y:S01]  /*1730*/  LOP3.LUT R5, R5, 0xffff, RZ, 0xc0, !PT ;  /* 0x0000ffff05057812 */ /* 0x000fe200078ec0ff */
[C---:B------:R-:W-:Y:S01]  /*1740*/  IMAD.IADD R38, R171.reuse, 0x1, R38 ;  /* 0x00000001ab267824 */ /* 0x040fe200078e0226 */
[----:B------:R-:W-:Y:S01]  /*1750*/  LOP3.LUT R26, R26, 0xffff, RZ, 0xc0, !PT ;  /* 0x0000ffff1a1a7812 */ /* 0x000fe200078ec0ff */
[----:B------:R-:W-:Y:S01]  /*1760*/  IMAD.IADD R36, R171, 0x1, R36 ;  /* 0x00000001ab247824 */ /* 0x000fe200078e0224 */
[----:B------:R-:W-:Y:S01]  /*1770*/  SHF.R.U32.HI R7, RZ, 0x4, R7 ;  /* 0x00000004ff077819 */ /* 0x000fe20000011607 */
[----:B------:R-:W-:Y:S01]  /*1780*/  VIADD R11, R5, UR4 ;  /* 0x00000004050b7c36 */ /* 0x000fe20008000000 */
[----:B------:R-:W-:Y:S01]  /*1790*/  @P4 LOP3.LUT R3, R3, 0x8, RZ, 0xfc, !PT ;  /* 0x0000000803034812 */ /* 0x000fe200078efcff */
[C---:B------:R-:W-:Y:S01]  /*17a0*/  IMAD.IADD R44, R171.reuse, 0x1, R44 ;  /* 0x00000001ab2c7824 */ /* 0x040fe200078e022c */
[----:B------:R-:W-:Y:S01]  /*17b0*/  @P0 LOP3.LUT R220, R220, 0x40000000, RZ, 0xfc, !PT ;  /* 0x40000000dcdc0812 */ /* 0x000fe200078efcff */
[----:B------:R-:W-:Y:S01]  /*17c0*/  IMAD.IADD R40, R171, 0x1, R40 ;  /* 0x00000001ab287824 */ /* 0x000fe200078e0228 */
[----:B------:R-:W-:Y:S01]  /*17d0*/  LOP3.LUT P0, RZ, R5, UR4, RZ, 0xfc, !PT ;  /* 0x0000000405ff7c12 */ /* 0x000fe2000f80fcff */
[C---:B------:R-:W-:Y:S01]  /*17e0*/  VIADD R5, R26.reuse, UR4 ;  /* 0x000000041a057c36 */ /* 0x040fe20008000000 */
[----:B------:R-:W-:Y:S01]  /*17f0*/  LOP3.LUT R7, R7, 0xffff, RZ, 0xc0, !PT ;  /* 0x0000ffff07077812 */ /* 0x000fe200078ec0ff */
[----:B------:R-:W-:Y:S01]  /*1800*/  IMAD R131, R201, 0xe38f, RZ ;  /* 0x0000e38fc9837824 */ /* 0x000fe200078e02ff */
[----:B------:R-:W-:Y:S01]  /*1810*/  LOP3.LUT P1, RZ, R26, UR4, RZ, 0xfc, !PT ;  /* 0x000000041aff7c12 */ /* 0x000fe2000f82fcff */
[----:B------:R-:W-:Y:S01]  /*1820*/  IMAD R249, R209, 0xe38f, RZ ;  /* 0x0000e38fd1f97824 */ /* 0x000fe200078e02ff */
[----:B------:R-:W-:Y:S01]  /*1830*/  LOP3.LUT R3, R3, 0xfffffffb, RZ, 0xc0, !PT ;  /* 0xfffffffb03037812 */ /* 0x000fe200078ec0ff */
[----:B------:R-:W-:Y:S01]  /*1840*/  IMAD R133, R37, 0xe38f, RZ ;  /* 0x0000e38f25857824 */ /* 0x000fe200078e02ff */
[----:B------:R-:W-:Y:S01]  /*1850*/  ISETP.GT.U32.OR P1, PT, R5, 0x1c, !P1 ;  /* 0x0000001c0500780c */ /* 0x000fe20004f24470 */
[----:B------:R-:W-:Y:S01]  /*1860*/  VIADD R5, R7, UR4 ;  /* 0x0000000407057c36 */ /* 0x000fe20008000000 */
[----:B------:R-:W-:Y:S01]  /*1870*/  @P2 LOP3.LUT R3, R3, 0x4, RZ, 0xfc, !PT ;  /* 0x0000000403032812 */ /* 0x000fe200078efcff */
[----:B------:R-:W-:Y:S01]  /*1880*/  IMAD R121, R108, 0xe38f, RZ ;  /* 0x0000e38f6c797824 */ /* 0x000fe200078e02ff */
[----:B------:R-:W-:Y:S01]  /*1890*/  LOP3.LUT P2, RZ, R7, UR4, RZ, 0xfc, !PT ;  /* 0x0000000407ff7c12 */ /* 0x000fe2000f84fcff */
[----:B------:R-:W-:Y:S01]  /*18a0*/  IMAD R115, R104, 0xe38f, RZ ;  /* 0x0000e38f68737824 */ /* 0x000fe200078e02ff */
[----:B------:R-:W-:Y:S01]  /*18b0*/  ISETP.GT.U32.OR P0, PT, R11, 0x1c, !P0 ;  /* 0x0000001c0b00780c */ /* 0x000fe20004704470 */
[----:B------:R-:W-:Y:S01]  /*18c0*/  IMAD R111, R67, 0xe38f, RZ ;  /* 0x0000e38f436f7824 */ /* 0x000fe200078e02ff */
[----:B------:R-:W-:Y:S01]  /*18d0*/  ISETP.GT.U32.OR P2, PT, R5, 0x1c, !P2 ;  /* 0x0000001c0500780c */ /* 0x000fe20005744470 */
[----:B------:R-:W-:Y:S01]  /*18e0*/  VIADD R5, R45, 0x1e ;  /* 0x0000001e2d057836 */ /* 0x000fe20000000000 */
[----:B------:R-:W-:Y:S01]  /*18f0*/  LOP3.LUT R7, R225, 0xffff, RZ, 0xc0, !PT ;  /* 0x0000ffffe1077812 */ /* 0x000fe200078ec0ff */
[----:B------:R-:W-:Y:S01]  /*1900*/  IMAD R107, R252, 0xe38f, RZ ;  /* 0x0000e38ffc6b7824 */ /* 0x000fe200078e02ff */
[----:B------:R-:W-:Y:S01]  /*1910*/  LOP3.LUT P3, RZ, R12, 0xe, R9, 0xf8, !PT ;  /* 0x0000000e0cff7812 */ /* 0x000fe2000786f809 */
[----:B------:R-:W-:Y:S01]  /*1920*/  IMAD R103, R250, 0xe38f, RZ ;  /* 0x0000e38ffa677824 */ /* 0x000fe200078e02ff */
[----:B------:R-:W-:Y:S01]  /*1930*/  LOP3.LUT R11, R5, 0xffff, RZ, 0xc0, !PT ;  /* 0x0000ffff050b7812 */ /* 0x000fe200078ec0ff */
[----:B------:R-:W-:Y:S01]  /*1940*/  IMAD R7, R7, 0xaaab, RZ ;  /* 0x0000aaab07077824 */ /* 0x000fe200078e02ff */
[----:B------:R-:W-:Y:S01]  /*1950*/  PLOP3.LUT P2, PT, P2, P3, PT, 0xf2, 0x2f ;  /* 0x00000000002f781c */ /* 0x000fe20001747e72 */
[----:B------:R-:W-:Y:S01]  /*1960*/  IMAD R100, R248, 0xe38f, RZ ;  /* 0x0000e38ff8647824 */ /* 0x000fe200078e02ff */
[----:B------:R-:W-:Y:S01]  /*1970*/  PLOP3.LUT P4, PT, P0, P3, PT, 0xf2, 0x2f ;  /* 0x00000000002f781c */ /* 0x000fe20000787e72 */
[----:B------:R-:W-:Y:S01]  /*1980*/  IMAD R11, R11, 0xaaab, RZ ;  /* 0x0000aaab0b0b7824 */ /* 0x000fe200078e02ff */
[----:B------:R-:W-:Y:S01]  /*1990*/  SHF.R.U32.HI R72, RZ, 0x16, R7 ;  /* 0x00000016ff487819 */ /* 0x000fe20000011607 */
[----:B------:R-:W-:Y:S01]  /*19a0*/  IMAD R98, R246, 0xe38f, RZ ;  /* 0x0000e38ff6627824 */ /* 0x000fe200078e02ff */
[----:B------:R-:W-:Y:S01]  /*19b0*/  PLOP3.LUT P0, PT, P1, P3, PT, 0xf2, 0x2f ;  /* 0x00000000002f781c */ /* 0x000fe20000f07e72 */
[----:B------:R-:W-:Y:S01]  /*19c0*/  IMAD R96, R110, 0xe38f, RZ ;  /* 0x0000e38f6e607824 */ /* 0x000fe200078e02ff */
[----:B------:R-:W-:Y:S01]  /*19d0*/  SHF.R.U32.HI R24, RZ, 0x16, R11 ;  /* 0x00000016ff187819 */ /* 0x000fe2000001160b */
[----:B------:R-:W-:Y:S01]  /*19e0*/  IMAD R94, R106, 0xe38f, RZ ;  /* 0x0000e38f6a5e7824 */ /* 0x000fe200078e02ff */
[----:B------:R-:W-:Y:S01]  /*19f0*/  PRMT R7, R72, 0x9910, RZ ;  /* 0x0000991048077816 */ /* 0x000fe200000000ff */
[----:B------:R-:W-:Y:S01]  /*1a00*/  IMAD R92, R102, 0xe38f, RZ ;  /* 0x0000e38f665c7824 */ /* 0x000fe200078e02ff */
[----:B------:R-:W-:Y:S01]  /*1a10*/  PRMT R11, R24, 0x9910, RZ ;  /* 0x00009910180b7816 */ /* 0x000fe200000000ff */
[----:B------:R-:W-:Y:S01]  /*1a20*/  IMAD R90, R244, 0xe38f, RZ ;  /* 0x0000e38ff45a7824 */ /* 0x000fe200078e02ff */
[----:B------:R-:W-:Y:S01]  /*1a30*/  LOP3.LUT R220, R220, 0x7fffffff, RZ, 0xc0, !PT ;  /* 0x7fffffffdcdc7812 */ /* 0x000fe200078ec0ff */
[----:B------:R-:W-:Y:S01]  /*1a40*/  IMAD R7, R7, 0x60, RZ ;  /* 0x0000006007077824 */ /* 0x000fe200078e02ff */
[----:B------:R-:W-:Y:S01]  /*1a50*/  LOP3.LUT R13, R243, 0xffff, RZ, 0xc0, !PT ;  /* 0x0000fffff30d7812 */ /* 0x000fe200078ec0ff */
[----:B------:R-:W-:Y:S01]  /*1a60*/  IMAD R11, R11, 0x60, RZ ;  /* 0x000000600b0b7824 */ /* 0x000fe200078e02ff */
[----:B------:R-:W-:Y:S01]  /*1a70*/  @P2 LOP3.LUT R220, R220, 0x80000000, RZ, 0xfc, !PT ;  /* 0x80000000dcdc2812 */ /* 0x000fe200078efcff */
[----:B------:R-:W-:Y:S01]  /*1a80*/  IMAD.MOV R7, RZ, RZ, -R7 ;  /* 0x000000ffff077224 */ /* 0x000fe200078e0a07 */
[----:B------:R-:W-:Y:S01]  /*1a90*/  LOP3.LUT P1, RZ, R12, 0xe, R225, 0xf8, !PT ;  /* 0x0000000e0cff7812 */ /* 0x000fe2000782f8e1 */
[----:B------:R-:W-:Y:S01]  /*1aa0*/  IMAD.MOV R11, RZ, RZ, -R11 ;  /* 0x000000ffff0b7224 */ /* 0x000fe200078e0a0b */
[----:B------:R-:W-:Y:S01]  /*1ab0*/  LOP3.LUT R220, R220, 0xffbfffff, RZ, 0xc0, !PT ;  /* 0xffbfffffdcdc7812 */ /* 0x000fe200078ec0ff */
[----:B------:R-:W-:Y:S01]  /*1ac0*/  IMAD R13, R13, 0xaaab, RZ ;  /* 0x0000aaab0d0d7824 */ /* 0x000fe200078e02ff */
[----:B------:R-:W-:Y:S01]  /*1ad0*/  PRMT R14, R7, 0x7710, RZ ;  /* 0x00007710070e7816 */ /* 0x000fe200000000ff */
[----:B------:R-:W-:Y:S01]  /*1ae0*/  IMAD R88, R122, 0xe38f, RZ ;  /* 0x0000e38f7a587824 */ /* 0x000fe200078e02ff */
[----:B------:R-:W-:Y:S01]  /*1af0*/  PRMT R16, R11, 0x7710, RZ ;  /* 0x000077100b107816 */ /* 0x000fe200000000ff */
[----:B------:R-:W-:Y:S01]  /*1b00*/  IMAD R86, R120, 0xe38f, RZ ;  /* 0x0000e38f78567824 */ /* 0x000fe200078e02ff */
[----:B------:R-:W-:Y:S01]  /*1b10*/  @P0 LOP3.LUT R220, R220, 0x400000, RZ, 0xfc, !PT ;  /* 0x00400000dcdc0812 */ /* 0x000fe200078efcff */
[----:B------:R-:W-:Y:S01]  /*1b20*/  IMAD.IADD R7, R225, 0x1, R14 ;  /* 0x00000001e1077824 */ /* 0x000fe200078e020e */
[----:B------:R-:W-:Y:S01]  /*1b30*/  SHF.R.U32.HI R22, RZ, 0x16, R13 ;  /* 0x00000016ff167819 */ /* 0x000fe2000001160d */
[----:B------:R-:W-:Y:S01]  /*1b40*/  IMAD.IADD R11, R5, 0x1, R16 ;  /* 0x00000001050b7824 */ /* 0x000fe200078e0210 */
[----:B------:R-:W-:Y:S01]  /*1b50*/  LOP3.LUT R220, R220, 0xf7ffffff, RZ, 0xc0, !PT ;  /* 0xf7ffffffdcdc7812 */ /* 0x000fe200078ec0ff */
[----:B------:R-:W-:Y:S01]  /*1b60*/  IMAD R84, R118, 0xe38f, RZ ;  /* 0x0000e38f76547824 */ /* 0x000fe200078e02ff */
[----:B------:R-:W-:Y:S01]  /*1b70*/  LOP3.LUT R7, R7, 0xffff, RZ, 0xc0, !PT ;  /* 0x0000ffff07077812 */ /* 0x000fe200078ec0ff */
[----:B------:R-:W-:Y:S01]  /*1b80*/  IMAD R82, R116, 0xe38f, RZ ;  /* 0x0000e38f74527824 */ /* 0x000fe200078e02ff */
[----:B------:R-:W-:Y:S01]  /*1b90*/  LOP3.LUT R11, R11, 0xffff, RZ, 0xc0, !PT ;  /* 0x0000ffff0b0b7812 */ /* 0x000fe200078ec0ff */
[----:B------:R-:W-:Y:S01]  /*1ba0*/  IMAD R80, R114, 0xe38f, RZ ;  /* 0x0000e38f72507824 */ /* 0x000fe200078e02ff */
[----:B------:R-:W-:Y:S01]  /*1bb0*/  SHF.R.U32.HI R7, RZ, 0x4, R7 ;  /* 0x00000004ff077819 */ /* 0x000fe20000011607 */
[----:B------:R-:W-:Y:S01]  /*1bc0*/  IMAD R78, R112, 0xe38f, RZ ;  /* 0x0000e38f704e7824 */ /* 0x000fe200078e02ff */
[----:B------:R-:W-:Y:S01]  /*1bd0*/  SHF.R.U32.HI R25, RZ, 0x4, R11 ;  /* 0x00000004ff197819 */ /* 0x000fe2000001160b */
[----:B------:R-:W-:Y:S01]  /*1be0*/  IMAD R76, R242, 0xe38f, RZ ;  /* 0x0000e38ff24c7824 */ /* 0x000fe200078e02ff */
[----:B------:R-:W-:Y:S01]  /*1bf0*/  LOP3.LUT R7, R7, 0xffff, RZ, 0xc0, !PT ;  /* 0x0000ffff07077812 */ /* 0x000fe200078ec0ff */
[----:B------:R-:W-:Y:S01]  /*1c00*/  IMAD R74, R240, 0xe38f, RZ ;  /* 0x0000e38ff04a7824 */ /* 0x000fe200078e02ff */
[----:B------:R-:W-:Y:S01]  /*1c10*/  LOP3.LUT R25, R25, 0xffff, RZ, 0xc0, !PT ;  /* 0x0000ffff19197812 */ /* 0x000fe200078ec0ff */
[----:B------:R-:W-:Y:S01]  /*1c20*/  IMAD R71, R238, 0xe38f, RZ ;  /* 0x0000e38fee477824 */ /* 0x000fe200078e02ff */
[C---:B------:R-:W-:Y:S01]  /*1c30*/  LOP3.LUT P2, RZ, R7.reuse, UR4, RZ, 0xfc, !PT ;  /* 0x0000000407ff7c12 */ /* 0x040fe2000f84fcff */
[----:B------:R-:W-:Y:S01]  /*1c40*/  VIADD R11, R7, UR4 ;  /* 0x00000004070b7c36 */ /* 0x000fe20008000000 */
[C---:B------:R-:W-:Y:S01]  /*1c50*/  LOP3.LUT P0, RZ, R25.reuse, UR4, RZ, 0xfc, !PT ;  /* 0x0000000419ff7c12 */ /* 0x040fe2000f80fcff */
[----:B------:R-:W-:Y:S01]  /*1c60*/  VIADD R7, R25, UR4 ;  /* 0x0000000419077c36 */ /* 0x000fe20008000000 */
[----:B------:R-:W-:Y:S01]  /*1c70*/  LOP3.LUT R3, R3, 0xfffffffe, RZ, 0xc0, !PT ;  /* 0xfffffffe03037812 */ /* 0x000fe200078ec0ff */
[----:B------:R-:W-:Y:S01]  /*1c80*/  IMAD R69, R236, 0xe38f, RZ ;  /* 0x0000e38fec457824 */ /* 0x000fe200078e02ff */
[----:B------:R-:W-:Y:S01]  /*1c90*/  ISETP.GT.U32.OR P2, PT, R11, 0x1c, !P2 ;  /* 0x0000001c0b00780c */ /* 0x000fe20005744470 */
[----:B------:R-:W-:Y:S01]  /*1ca0*/  IMAD R66, R234, 0xe38f, RZ ;  /* 0x0000e38fea427824 */ /* 0x000fe200078e02ff */
[----:B------:R-:W-:Y:S01]  /*1cb0*/  ISETP.GT.U32.OR P0, PT, R7, 0x1c, !P0 ;  /* 0x0000001c0700780c */ /* 0x000fe20004704470 */
[----:B------:R-:W-:Y:S01]  /*1cc0*/  IMAD R174, R175, 0xe38f, RZ ;  /* 0x0000e38fafae7824 */ /* 0x000fe200078e02ff */
[----:B------:R-:W-:Y:S01]  /*1cd0*/  LOP3.LUT R7, R45, 0xffff, RZ, 0xc0, !PT ;  /* 0x0000ffff2d077812 */ /* 0x000fe200078ec0ff */
[----:B------:R-:W-:Y:S01]  /*1ce0*/  IMAD R230, R223, 0xaaab, RZ ;  /* 0x0000aaabdfe67824 */ /* 0x000fe200078e02ff */
[----:B------:R-:W-:Y:S01]  /*1cf0*/  LOP3.LUT R11, R227, 0xffff, RZ, 0xc0, !PT ;  /* 0x0000ffffe30b7812 */ /* 0x000fe200078ec0ff */
[----:B------:R-:W-:Y:S01]  /*1d00*/  IMAD R53, R167, 0xe38f, RZ ;  /* 0x0000e38fa7357824 */ /* 0x000fe200078e02ff */
[----:B------:R-:W-:Y:S01]  /*1d10*/  PLOP3.LUT P2, PT, P2, P1, PT, 0xf2, 0x2f ;  /* 0x00000000002f781c */ /* 0x000fe20001743e72 */
[----:B------:R-:W-:Y:S01]  /*1d20*/  IMAD R7, R7, 0xaaab, RZ ;  /* 0x0000aaab07077824 */ /* 0x000fe200078e02ff */
[----:B------:R-:W-:Y:S01]  /*1d30*/  PLOP3.LUT P0, PT, P0, P1, PT, 0xf2, 0x2f ;  /* 0x00000000002f781c */ /* 0x000fe20000703e72 */
[----:B------:R-:W-:Y:S01]  /*1d40*/  IMAD R11, R11, 0xaaab, RZ ;  /* 0x0000aaab0b0b7824 */ /* 0x000fe200078e02ff */
[----:B------:R-:W-:Y:S01]  /*1d50*/  @P4 LOP3.LUT R3, R3, 0x1, RZ, 0xfc, !PT ;  /* 0x0000000103034812 */ /* 0x000fe200078efcff */
[----:B------:R-:W-:Y:S01]  /*1d60*/  IMAD R228, R167, 0xaaab, RZ ;  /* 0x0000aaaba7e47824 */ /* 0x000fe200078e02ff */
[----:B------:R-:W-:Y:S01]  /*1d70*/  SHF.R.U32.HI R169, RZ, 0x16, R7 ;  /* 0x00000016ffa97819 */ /* 0x000fe20000011607 */
[----:B------:R-:W-:Y:S01]  /*1d80*/  IMAD R63, R221, 0xe38f, RZ ;  /* 0x0000e38fdd3f7824 */ /* 0x000fe200078e02ff */
[----:B------:R-:W-:Y:S01]  /*1d90*/  SHF.R.U32.HI R210, RZ, 0x16, R11 ;  /* 0x00000016ffd27819 */ /* 0x000fe2000001160b */
[----:B------:R-:W-:Y:S01]  /*1da0*/  IMAD R143, R127, 0xe38f, RZ ;  /* 0x0000e38f7f8f7824 */ /* 0x000fe200078e02ff */
[----:B------:R-:W-:Y:S01]  /*1db0*/  PRMT R7, R169, 0x9910, RZ ;  /* 0x00009910a9077816 */ /* 0x000fe200000000ff */
[----:B------:R-:W-:Y:S01]  /*1dc0*/  IMAD R141, R125, 0xe38f, RZ ;  /* 0x0000e38f7d8d7824 */ /* 0x000fe200078e02ff */
[----:B------:R-:W-:Y:S01]  /*1dd0*/  PRMT R11, R22, 0x9910, RZ ;  /* 0x00009910160b7816 */ /* 0x000fe200000000ff */
[----:B------:R-:W-:Y:S01]  /*1de0*/  IMAD R139, R203, 0xe38f, RZ ;  /* 0x0000e38fcb8b7824 */ /* 0x000fe200078e02ff */
[----:B------:R-:W-:Y:S01]  /*1df0*/  PRMT R13, R210, 0x9910, RZ ;  /* 0x00009910d20d7816 */ /* 0x000fe200000000ff */
[----:B------:R-:W-:Y:S01]  /*1e00*/  IMAD R7, R7, 0x60, RZ ;  /* 0x0000006007077824 */ /* 0x000fe200078e02ff */
[----:B------:R-:W-:Y:S01]  /*1e10*/  @P2 LOP3.LUT R220, R220, 0x8000000, RZ, 0xfc, !PT ;  /* 0x08000000dcdc2812 */ /* 0x000fe200078efcff */
[----:B------:R-:W-:Y:S01]  /*1e20*/  IMAD R11, R11, 0x60, RZ ;  /* 0x000000600b0b7824 */ /* 0x000fe200078e02ff */
[-C--:B------:R-:W-:Y:S01]  /*1e30*/  LEA.HI R33, R33, R170.reuse, RZ, 0x1c ;  /* 0x000000aa21217211 */ /* 0x080fe200078fe0ff */
[----:B------:R-:W-:Y:S01]  /*1e40*/  IMAD.MOV R14, RZ, RZ, -R7 ;  /* 0x000000ffff0e7224 */ /* 0x000fe200078e0a07 */
[----:B------:R-:W-:Y:S01]  /*1e50*/  LOP3.LUT R220, R220, 0xdfffffff, RZ, 0xc0, !PT ;  /* 0xdfffffffdcdc7812 */ /* 0x000fe200078ec0ff */
[----:B------:R-:W-:Y:S01]  /*1e60*/  IMAD R7, R13, 0x60, RZ ;  /* 0x000000600d077824 */ /* 0x000fe200078e02ff */
[-C--:B------:R-:W-:Y:S01]  /*1e70*/  LEA.HI R35, R35, R170.reuse, RZ, 0x1c ;  /* 0x000000aa23237211 */ /* 0x080fe200078fe0ff */
[----:B------:R-:W-:Y:S01]  /*1e80*/  IMAD.MOV R16, RZ, RZ, -R11 ;  /* 0x000000ffff107224 */ /* 0x000fe200078e0a0b */
[----:B------:R-:W-:Y:S01]  /*1e90*/  PRMT R14, R14, 0x7710, RZ ;  /* 0x000077100e0e7816 */ /* 0x000fe200000000ff */
[----:B------:R-:W-:Y:S01]  /*1ea0*/  IMAD.MOV R11, RZ, RZ, -R7 ;  /* 0x000000ffff0b7224 */ /* 0x000fe200078e0a07 */
[----:B------:R-:W-:Y:S01]  /*1eb0*/  @P0 LOP3.LUT R220, R220, 0x20000000, RZ, 0xfc, !PT ;  /* 0x20000000dcdc0812 */ /* 0x000fe200078efcff */
[----:B------:R-:W-:Y:S01]  /*1ec0*/  IMAD R137, R49, 0xe38f, RZ ;  /* 0x0000e38f31897824 */ /* 0x000fe200078e02ff */
[----:B------:R-:W-:Y:S01]  /*1ed0*/  PRMT R16, R16, 0x7710, RZ ;  /* 0x0000771010107816 */ /* 0x000fe200000000ff */
[----:B------:R-:W-:Y:S01]  /*1ee0*/  IMAD.IADD R7, R45, 0x1, R14 ;  /* 0x000000012d077824 */ /* 0x000fe200078e020e */
[----:B------:R-:W-:Y:S01]  /*1ef0*/  PRMT R14, R11, 0x7710, RZ ;  /* 0x000077100b0e7816 */ /* 0x000fe200000000ff */
[----:B------:R-:W-:Y:S01]  /*1f00*/  IMAD R135, R47, 0xe38f, RZ ;  /* 0x0000e38f2f877824 */ /* 0x000fe200078e02ff */
[----:B------:R-:W-:Y:S01]  /*1f10*/  LOP3.LUT R220, R220, 0xefffffff, RZ, 0xc0, !PT ;  /* 0xefffffffdcdc7812 */ /* 0x000fe200078ec0ff */
[----:B------:R-:W-:Y:S01]  /*1f20*/  IMAD.IADD R13, R243, 0x1, R16 ;  /* 0x00000001f30d7824 */ /* 0x000fe200078e0210 */
[----:B------:R-:W-:Y:S01]  /*1f30*/  LOP3.LUT R7, R7, 0xffff, RZ, 0xc0, !PT ;  /* 0x0000ffff07077812 */ /* 0x000fe200078ec0ff */
[----:B------:R-:W-:Y:S01]  /*1f40*/  IMAD.IADD R11, R227, 0x1, R14 ;  /* 0x00000001e30b7824 */ /* 0x000fe200078e020e */
[----:B------:R-:W-:Y:S01]  /*1f50*/  LEA.HI R241, R241, R170, RZ, 0x1c ;  /* 0x000000aaf1f17211 */ /* 0x000fe200078fe0ff */
[----:B------:R-:W-:Y:S01]  /*1f60*/  IMAD R51, R219, 0xe38f, RZ ;  /* 0x0000e38fdb337824 */ /* 0x000fe200078e02ff */
[----:B------:R-:W-:Y:S01]  /*1f70*/  SHF.R.U32.HI R7, RZ, 0x4, R7 ;  /* 0x00000004ff077819 */ /* 0x000fe20000011607 */
[----:B------:R-:W-:Y:S01]  /*1f80*/  IMAD R251, R213, 0xe38f, RZ ;  /* 0x0000e38fd5fb7824 */ /* 0x000fe200078e02ff */
[----:B------:R-:W-:Y:S01]  /*1f90*/  LOP3.LUT R13, R13, 0xffff, RZ, 0xc0, !PT ;  /* 0x0000ffff0d0d7812 */ /* 0x000fe200078ec0ff */
[----:B------:R-:W-:Y:S01]  /*1fa0*/  IMAD R226, R219, 0xaaab, RZ ;  /* 0x0000aaabdbe27824 */ /* 0x000fe200078e02ff */
[----:B------:R-:W-:Y:S01]  /*1fb0*/  LOP3.LUT R7, R7, 0xffff, RZ, 0xc0, !PT ;  /* 0x0000ffff07077812 */ /* 0x000fe200078ec0ff */
[C---:B------:R-:W-:Y:S01]  /*1fc0*/  IMAD R164, R165.reuse, 0xe38f, RZ ;  /* 0x0000e38fa5a47824 */ /* 0x040fe200078e02ff */
[----:B------:R-:W-:Y:S01]  /*1fd0*/  SHF.R.U32.HI R23, RZ, 0x4, R13 ;  /* 0x00000004ff177819 */ /* 0x000fe2000001160d */
[----:B------:R-:W-:Y:S01]  /*1fe0*/  IMAD R224, R165, 0xaaab, RZ ;  /* 0x0000aaaba5e07824 */ /* 0x000fe200078e02ff */
[----:B------:R-:W-:Y:S01]  /*1ff0*/  LOP3.LUT R11, R11, 0xffff, RZ, 0xc0, !PT ;  /* 0x0000ffff0b0b7812 */ /* 0x000fe200078ec0ff */
[----:B------:R-:W-:Y:S01]  /*2000*/  VIADD R13, R7, UR4 ;  /* 0x00000004070d7c36 */ /* 0x000fe20008000000 */
[----:B------:R-:W-:Y:S01]  /*2010*/  LOP3.LUT R23, R23, 0xffff, RZ, 0xc0, !PT ;  /* 0x0000ffff17177812 */ /* 0x000fe200078ec0ff */
[----:B------:R-:W-:Y:S01]  /*2020*/  IMAD R64, R232, 0xe38f, RZ ;  /* 0x0000e38fe8407824 */ /* 0x000fe200078e02ff */
[----:B------:R-:W-:Y:S01]  /*2030*/  LOP3.LUT P0, RZ, R7, UR4, RZ, 0xfc, !PT ;  /* 0x0000000407ff7c12 */ /* 0x000fe2000f80fcff */
[----:B------:R-:W-:Y:S01]  /*2040*/  IMAD R7, R42, 0xa, RZ ;  /* 0x0000000a2a077824 */ /* 0x000fe200078e02ff */
[----:B------:R-:W-:Y:S01]  /*2050*/  SHF.R.U32.HI R11, RZ, 0x4, R11 ;  /* 0x00000004ff0b7819 */ /* 0x000fe2000001160b */
[----:B------:R-:W-:Y:S01]  /*2060*/  IMAD R52, R217, 0xe38f, RZ ;  /* 0x0000e38fd9347824 */ /* 0x000fe200078e02ff */
[----:B------:R-:W-:Y:S01]  /*2070*/  ISETP.GT.U32.OR P0, PT, R13, 0x1c, !P0 ;  /* 0x0000001c0d00780c */ /* 0x000fe20004704470 */
[----:B------:R-:W-:Y:S01]  /*2080*/  VIADD R13, R23, UR4 ;  /* 0x00000004170d7c36 */ /* 0x000fe20008000000 */
[----:B------:R-:W-:Y:S01]  /*2090*/  LOP3.LUT R11, R11, 0xffff, RZ, 0xc0, !PT ;  /* 0x0000ffff0b0b7812 */ /* 0x000fe200078ec0ff */
[----:B------:R-:W-:Y:S01]  /*20a0*/  IMAD R155, R163, 0xe38f, RZ ;  /* 0x0000e38fa39b7824 */ /* 0x000fe200078e02ff */
[----:B------:R-:W-:Y:S01]  /*20b0*/  LOP3.LUT P1, RZ, R23, UR4, RZ, 0xfc, !PT ;  /* 0x0000000417ff7c12 */ /* 0x000fe2000f82fcff */
[----:B------:R-:W-:Y:S01]  /*20c0*/  IMAD R153, R211, 0xe38f, RZ ;  /* 0x0000e38fd3997824 */ /* 0x000fe200078e02ff */
[----:B------:R-:W-:Y:S01]  /*20d0*/  LOP3.LUT P2, RZ, R11, UR4, RZ, 0xfc, !PT ;  /* 0x000000040bff7c12 */ /* 0x000fe2000f84fcff */
[----:B------:R-:W-:Y:S01]  /*20e0*/  IMAD R159, R161, 0xe38f, RZ ;  /* 0x0000e38fa19f7824 */ /* 0x000fe200078e02ff */
[----:B------:R-:W-:Y:S01]  /*20f0*/  ISETP.GT.U32.OR P1, PT, R13, 0x1c, !P1 ;  /* 0x0000001c0d00780c */ /* 0x000fe20004f24470 */
[----:B------:R-:W-:Y:S01]  /*2100*/  VIADD R13, R11, UR4 ;  /* 0x000000040b0d7c36 */ /* 0x000fe20008000000 */
[----:B------:R-:W-:Y:S01]  /*2110*/  LOP3.LUT R11, R239, 0xffff, RZ, 0xc0, !PT ;  /* 0x0000ffffef0b7812 */ /* 0x000fe200078ec0ff */
[----:B------:R-:W-:Y:S01]  /*2120*/  IMAD R157, R207, 0xe38f, RZ ;  /* 0x0000e38fcf9d7824 */ /* 0x000fe200078e02ff */
[----:B------:R-:W-:Y:S01]  /*2130*/  LOP3.LUT R7, R7, 0xe, RZ, 0xc0, !PT ;  /* 0x0000000e07077812 */ /* 0x000fe200078ec0ff */
[----:B------:R-:W-:Y:S01]  /*2140*/  IMAD R119, R205, 0xe38f, RZ ;  /* 0x0000e38fcd777824 */ /* 0x000fe200078e02ff */
[----:B------:R-:W-:Y:S01]  /*2150*/  ISETP.GT.U32.OR P2, PT, R13, 0x1c, !P2 ;  /* 0x0000001c0d00780c */ /* 0x000fe20005744470 */
[----:B------:R-:W-:Y:S01]  /*2160*/  IMAD R20, R11, 0xaaab, RZ ;  /* 0x0000aaab0b147824 */ /* 0x000fe200078e02ff */
[----:B------:R-:W-:Y:S01]  /*2170*/  LOP3.LUT R13, R237, 0xffff, RZ, 0xc0, !PT ;  /* 0x0000ffffed0d7812 */ /* 0x000fe200078ec0ff */
[----:B------:R-:W-:Y:S01]  /*2180*/  IMAD R61, R39, 0xe38f, RZ ;  /* 0x0000e38f273d7824 */ /* 0x000fe200078e02ff */
[----:B------:R-:W-:Y:S01]  /*2190*/  LOP3.LUT R11, R247, 0xffff, RZ, 0xc0, !PT ;  /* 0x0000fffff70b7812 */ /* 0x000fe200078ec0ff */
[----:B------:R-:W-:Y:S01]  /*21a0*/  IMAD R55, R57, 0xe38f, RZ ;  /* 0x0000e38f39377824 */ /* 0x000fe200078e02ff */
[----:B------:R-:W-:Y:S01]  /*21b0*/  SHF.R.U32.HI R20, RZ, 0x16, R20 ;  /* 0x00000016ff147819 */ /* 0x000fe20000011614 */
[----:B------:R-:W-:Y:S01]  /*21c0*/  IMAD R13, R13, 0xaaab, RZ ;  /* 0x0000aaab0d0d7824 */ /* 0x000fe200078e02ff */
[----:B------:R-:W-:Y:S01]  /*21d0*/  LOP3.LUT P3, RZ, R7, R12, RZ, 0xfc, !PT ;  /* 0x0000000c07ff7212 */ /* 0x000fe2000786fcff */
[----:B------:R-:W-:Y:S01]  /*21e0*/  IMAD R11, R11, 0xaaab, RZ ;  /* 0x0000aaab0b0b7824 */ /* 0x000fe200078e02ff */
[----:B------:R-:W-:Y:S01]  /*21f0*/  LEA.HI R229, R229, R170, RZ, 0x1c ;  /* 0x000000aae5e57211 */ /* 0x000fe200078fe0ff */
[----:B------:R-:W-:Y:S01]  /*2200*/  IMAD R151, R197, 0xe38f, RZ ;  /* 0x0000e38fc5977824 */ /* 0x000fe200078e02ff */
[----:B------:R-:W-:Y:S01]  /*2210*/  SHF.R.U32.HI R18, RZ, 0x16, R13 ;  /* 0x00000016ff127819 */ /* 0x000fe2000001160d */
[----:B------:R-:W-:Y:S01]  /*2220*/  IMAD R149, R195, 0xe38f, RZ ;  /* 0x0000e38fc3957824 */ /* 0x000fe200078e02ff */
[----:B------:R-:W-:Y:S01]  /*2230*/  PRMT R13, R20, 0x9910, RZ ;  /* 0x00009910140d7816 */ /* 0x000fe200000000ff */
[----:B------:R-:W-:Y:S01]  /*2240*/  IMAD R147, R193, 0xe38f, RZ ;  /* 0x0000e38fc1937824 */ /* 0x000fe200078e02ff */
[----:B------:R-:W-:Y:S01]  /*2250*/  SHF.R.U32.HI R212, RZ, 0x16, R11 ;  /* 0x00000016ffd47819 */ /* 0x000fe2000001160b */
[----:B------:R-:W-:Y:S01]  /*2260*/  IMAD R145, R191, 0xe38f, RZ ;  /* 0x0000e38fbf917824 */ /* 0x000fe200078e02ff */
[----:B------:R-:W-:Y:S01]  /*2270*/  PRMT R15, R18, 0x9910, RZ ;  /* 0x00009910120f7816 */ /* 0x000fe200000000ff */
[----:B------:R-:W-:Y:S01]  /*2280*/  IMAD.MOV.U32 R11, RZ, RZ, R13 ;  /* 0x000000ffff0b7224 */ /* 0x000fe200078e000d */
[----:B------:R-:W-:-:S02]  /*2290*/  PLOP3.LUT P4, PT, P0, P3, PT, 0xf2, 0x2f ;  /* 0x00000000002f781c */ /* 0x000fc40000787e72 */
[----:B------:R-:W-:Y:S01]  /*22a0*/  PRMT R14, R212, 0x9910, RZ ;  /* 0x00009910d40e7816 */ /* 0x000fe200000000ff */
[----:B------:R-:W-:Y:S01]  /*22b0*/  IMAD R11, R11, 0x60, RZ ;  /* 0x000000600b0b7824 */ /* 0x000fe200078e02ff */
[----:B------:R-:W-:Y:S01]  /*22c0*/  PLOP3.LUT P2, PT, P2, P3, PT, 0xf2, 0x2f ;  /* 0x00000000002f781c */ /* 0x000fe20001747e72 */
[----:B------:R-:W-:Y:S01]  /*22d0*/  IMAD.MOV.U32 R13, RZ, RZ, R15 ;  /* 0x000000ffff0d7224 */ /* 0x000fe200078e000f */
[----:B------:R-:W-:Y:S01]  /*22e0*/  PLOP3.LUT P0, PT, P1, P3, PT, 0xf2, 0x2f ;  /* 0x00000000002f781c */ /* 0x000fe20000f07e72 */
[----:B------:R-:W-:Y:S01]  /*22f0*/  IMAD.MOV R15, RZ, RZ, -R11 ;  /* 0x000000ffff0f7224 */ /* 0x000fe200078e0a0b */
[----:B------:R-:W-:Y:S01]  /*2300*/  LOP3.LUT P3, RZ, R12, 0xe, R247, 0xf8, !PT ;  /* 0x0000000e0cff7812 */ /* 0x000fe2000786f8f7 */
[----:B------:R-:W-:Y:S01]  /*2310*/  IMAD R13, R13, 0x60, RZ ;  /* 0x000000600d0d7824 */ /* 0x000fe200078e02ff */
[-C--:B------:R-:W-:Y:S01]  /*2320*/  LEA.HI R231, R231, R170.reuse, RZ, 0x1c ;  /* 0x000000aae7e77211 */ /* 0x080fe200078fe0ff */
[----:B------:R-:W-:Y:S01]  /*2330*/  IMAD R11, R14, 0x60, RZ ;  /* 0x000000600e0b7824 */ /* 0x000fe200078e02ff */
[----:B------:R-:W-:Y:S01]  /*2340*/  PRMT R14, R15, 0x7710, RZ ;  /* 0x000077100f0e7816 */ /* 0x000fe200000000ff */
[----:B------:R-:W-:Y:S01]  /*2350*/  IMAD.MOV R16, RZ, RZ, -R13 ;  /* 0x000000ffff107224 */ /* 0x000fe200078e0a0d */
[----:B------:R-:W-:Y:S01]  /*2360*/  @P4 LOP3.LUT R220, R220, 0x10000000, RZ, 0xfc, !PT ;  /* 0x10000000dcdc4812 */ /* 0x000fe200078efcff */
[----:B------:R-:W-:Y:S01]  /*2370*/  IMAD.MOV R13, RZ, RZ, -R11 ;  /* 0x000000ffff0d7224 */ /* 0x000fe200078e0a0b */
[----:B------:R-:W-:Y:S01]  /*2380*/  LEA.HI R245, R245, R170, RZ, 0x1c ;  /* 0x000000aaf5f57211 */ /* 0x000fe200078fe0ff */
[----:B------:R-:W-:Y:S01]  /*2390*/  IMAD.IADD R11, R239, 0x1, R14 ;  /* 0x00000001ef0b7824 */ /* 0x000fe200078e020e */
[----:B------:R-:W-:-:S02]  /*23a0*/  PRMT R16, R16, 0x7710, RZ ;  /* 0x0000771010107816 */ /* 0x000fc400000000ff */
[----:B------:R-:W-:Y:S02]  /*23b0*/  PRMT R14, R13, 0x7710, RZ ;  /* 0x000077100d0e7816 */ /* 0x000fe400000000ff */
[----:B------:R-:W-:Y:S01]  /*23c0*/  LOP3.LUT R21, R11, 0xffff, RZ, 0xc0, !PT ;  /* 0x0000ffff0b157812 */ /* 0x000fe200078ec0ff */
[----:B------:R-:W-:Y:S01]  /*23d0*/  IMAD.IADD R13, R237, 0x1, R16 ;  /* 0x00000001ed0d7824 */ /* 0x000fe200078e0210 */
[----:B------:R-:W-:Y:S01]  /*23e0*/  LOP3.LUT R220, R220, 0xfbffffff, RZ, 0xc0, !PT ;  /* 0xfbffffffdcdc7812 */ /* 0x000fe200078ec0ff */
[----:B------:R-:W-:Y:S01]  /*23f0*/  IMAD.IADD R11, R247, 0x1, R14 ;  /* 0x00000001f70b7824 */ /* 0x000fe200078e020e */
[----:B------:R-:W-:Y:S02]  /*2400*/  SHF.R.U32.HI R21, RZ, 0x4, R21 ;  /* 0x00000004ff157819 */ /* 0x000fe40000011615 */
[----:B------:R-:W-:Y:S02]  /*2410*/  @P2 LOP3.LUT R220, R220, 0x4000000, RZ, 0xfc, !PT ;  /* 0x04000000dcdc2812 */ /* 0x000fe400078efcff */
[----:B------:R-:W-:-:S02]  /*2420*/  LOP3.LUT R13, R13, 0xffff, RZ, 0xc0, !PT ;  /* 0x0000ffff0d0d7812 */ /* 0x000fc400078ec0ff */
[----:B------:R-:W-:Y:S02]  /*2430*/  LOP3.LUT R21, R21, 0xffff, RZ, 0xc0, !PT ;  /* 0x0000ffff15157812 */ /* 0x000fe400078ec0ff */
[----:B------:R-:W-:Y:S02]  /*2440*/  LOP3.LUT R220, R220, 0xfdffffff, RZ, 0xc0, !PT ;  /* 0xfdffffffdcdc7812 */ /* 0x000fe400078ec0ff */
[----:B------:R-:W-:Y:S01]  /*2450*/  SHF.R.U32.HI R19, RZ, 0x4, R13 ;  /* 0x00000004ff137819 */ /* 0x000fe2000001160d */
[----:B------:R-:W-:Y:S01]  /*2460*/  VIADD R13, R21, UR4 ;  /* 0x00000004150d7c36 */ /* 0x000fe20008000000 */
[----:B------:R-:W-:Y:S02]  /*2470*/  LOP3.LUT R11, R11, 0xffff, RZ, 0xc0, !PT ;  /* 0x0000ffff0b0b7812 */ /* 0x000fe400078ec0ff */
[----:B------:R-:W-:Y:S02]  /*2480*/  @P0 LOP3.LUT R220, R220, 0x2000000, RZ, 0xfc, !PT ;  /* 0x02000000dcdc0812 */ /* 0x000fe400078efcff */
[----:B------:R-:W-:-:S02]  /*2490*/  LOP3.LUT R19, R19, 0xffff, RZ, 0xc0, !PT ;  /* 0x0000ffff13137812 */ /* 0x000fc400078ec0ff */
[----:B------:R-:W-:Y:S02]  /*24a0*/  LOP3.LUT P0, RZ, R21, UR4, RZ, 0xfc, !PT ;  /* 0x0000000415ff7c12 */ /* 0x000fe4000f80fcff */
[----:B------:R-:W-:Y:S02]  /*24b0*/  SHF.R.U32.HI R11, RZ, 0x4, R11 ;  /* 0x00000004ff0b7819 */ /* 0x000fe4000001160b */
[----:B------:R-:W-:Y:S01]  /*24c0*/  ISETP.GT.U32.OR P0, PT, R13, 0x1c, !P0 ;  /* 0x0000001c0d00780c */ /* 0x000fe20004704470 */
[----:B------:R-:W-:Y:S01]  /*24d0*/  VIADD R13, R19, UR4 ;  /* 0x00000004130d7c36 */ /* 0x000fe20008000000 */
[----:B------:R-:W-:Y:S02]  /*24e0*/  LOP3.LUT R11, R11, 0xffff, RZ, 0xc0, !PT ;  /* 0x0000ffff0b0b7812 */ /* 0x000fe400078ec0ff */
[----:B------:R-:W-:Y:S02]  /*24f0*/  LOP3.LUT P1, RZ, R19, UR4, RZ, 0xfc, !PT ;  /* 0x0000000413ff7c12 */ /* 0x000fe4000f82fcff */
[----:B------:R-:W-:-:S02]  /*2500*/  LOP3.LUT P2, RZ, R11, UR4, RZ, 0xfc, !PT ;  /* 0x000000040bff7c12 */ /* 0x000fc4000f84fcff */
[----:B------:R-:W-:Y:S01]  /*2510*/  ISETP.GT.U32.OR P1, PT, R13, 0x1c, !P1 ;  /* 0x0000001c0d00780c */ /* 0x000fe20004f24470 */
[----:B------:R-:W-:Y:S01]  /*2520*/  VIADD R13, R11, UR4 ;  /* 0x000000040b0d7c36 */ /* 0x000fe20008000000 */
[----:B------:R-:W-:Y:S01]  /*2530*/  LOP3.LUT R14, R235, 0xffff, RZ, 0xc0, !PT ;  /* 0x0000ffffeb0e7812 */ /* 0x000fe200078ec0ff */
[----:B------:R-:W-:Y:S01]  /*2540*/  VIADD R11, R45, 0x28 ;  /* 0x000000282d0b7836 */ /* 0x000fe20000000000 */
[----:B------:R-:W-:Y:S02]  /*2550*/  LOP3.LUT R220, R220, 0xfeffffff, RZ, 0xc0, !PT ;  /* 0xfeffffffdcdc7812 */ /* 0x000fe400078ec0ff */
[----:B------:R-:W-:Y:S01]  /*2560*/  ISETP.GT.U32.OR P2, PT, R13, 0x1c, !P2 ;  /* 0x0000001c0d00780c */ /* 0x000fe20005744470 */
[----:B------:R-:W-:Y:S01]  /*2570*/  IMAD R14, R14, 0xaaab, RZ ;  /* 0x0000aaab0e0e7824 */ /* 0x000fe200078e02ff */
[----:B------:R-:W-:Y:S02]  /*2580*/  LOP3.LUT R13, R233, 0xffff, RZ, 0xc0, !PT ;  /* 0x0000ffffe90d7812 */ /* 0x000fe400078ec0ff */
[----:B------:R-:W-:-:S02]  /*2590*/  LOP3.LUT R15, R11, 0xffff, RZ, 0xc0, !PT ;  /* 0x0000ffff0b0f7812 */ /* 0x000fc400078ec0ff */
[----:B------:R-:W-:Y:S01]  /*25a0*/  SHF.R.U32.HI R14, RZ, 0x16, R14 ;  /* 0x00000016ff0e7819 */ /* 0x000fe2000001160e */
[----:B------:R-:W-:Y:S01]  /*25b0*/  IMAD R13, R13, 0xaaab, RZ ;  /* 0x0000aaab0d0d7824 */ /* 0x000fe200078e02ff */
[----:B------:R-:W-:Y:S01]  /*25c0*/  PLOP3.LUT P4, PT, P2, P3, PT, 0xf2, 0x2f ;  /* 0x00000000002f781c */ /* 0x000fe20001787e72 */
[----:B------:R-:W-:Y:S01]  /*25d0*/  IMAD R15, R15, 0xaaab, RZ ;  /* 0x0000aaab0f0f7824 */ /* 0x000fe200078e02ff */
[----:B------:R-:W-:Y:S02]  /*25e0*/  PLOP3.LUT P2, PT, P0, P3, PT, 0xf2, 0x2f ;  /* 0x00000000002f781c */ /* 0x000fe40000747e72 */
[----:B------:R-:W-:Y:S02]  /*25f0*/  SHF.R.U32.HI R16, RZ, 0x16, R13 ;  /* 0x00000016ff107819 */ /* 0x000fe4000001160d */
[----:B------:R-:W-:Y:S02]  /*2600*/  SHF.R.U32.HI R214, RZ, 0x16, R15 ;  /* 0x00000016ffd67819 */ /* 0x000fe4000001160f */
[----:B------:R-:W-:-:S02]  /*2610*/  PRMT R13, R16, 0x9910, RZ ;  /* 0x00009910100d7816 */ /* 0x000fc400000000ff */
[----:B------:R-:W-:Y:S02]  /*2620*/  PRMT R15, R14, 0x9910, RZ ;  /* 0x000099100e0f7816 */ /* 0x000fe400000000ff */
[----:B------:R-:W-:Y:S01]  /*2630*/  PRMT R17, R214, 0x9910, RZ ;  /* 0x00009910d6117816 */ /* 0x000fe200000000ff */
[----:B------:R-:W-:Y:S01]  /*2640*/  IMAD R13, R13, 0x60, RZ ;  /* 0x000000600d0d7824 */ /* 0x000fe200078e02ff */
[----:B------:R-:W-:Y:S01]  /*2650*/  @P4 LOP3.LUT R220, R220, 0x1000000, RZ, 0xfc, !PT ;  /* 0x01000000dcdc4812 */ /* 0x000fe200078efcff */
[----:B------:R-:W-:Y:S01]  /*2660*/  IMAD R15, R15, 0x60, RZ ;  /* 0x000000600f0f7824 */ /* 0x000fe200078e02ff */
[----:B------:R-:W-:Y:S01]  /*2670*/  PLOP3.LUT P0, PT, P1, P3, PT, 0xf2, 0x2f ;  /* 0x00000000002f781c */ /* 0x000fe20000f07e72 */
[----:B------:R-:W-:Y:S01]  /*2680*/  IMAD.MOV R46, RZ, RZ, -R13 ;  /* 0x000000ffff2e7224 */ /* 0x000fe200078e0a0d */
[----:B------:R-:W-:Y:S01]  /*2690*/  LOP3.LUT R220, R220, 0xff7fffff, RZ, 0xc0, !PT ;  /* 0xff7fffffdcdc7812 */ /* 0x000fe200078ec0ff */
[----:B------:R-:W-:Y:S01]  /*26a0*/  IMAD R13, R17, 0x60, RZ ;  /* 0x00000060110d7824 */ /* 0x000fe200078e02ff */
[----:B------:R-:W-:Y:S01]  /*26b0*/  LOP3.LUT P3, RZ, R12, 0x8, R7, 0xf6, !PT ;  /* 0x000000080cff7812 */ /* 0x000fe2000786f607 */
[----:B------:R-:W-:Y:S01]  /*26c0*/  IMAD.MOV R15, RZ, RZ, -R15 ;  /* 0x000000ffff0f7224 */ /* 0x000fe200078e0a0f */
[----:B------:R-:W-:Y:S01]  /*26d0*/  PRMT R46, R46, 0x7710, RZ ;  /* 0x000077102e2e7816 */ /* 0x000fe200000000ff */
[----:B------:R-:W-:Y:S01]  /*26e0*/  IMAD.MOV R17, RZ, RZ, -R13 ;  /* 0x000000ffff117224 */ /* 0x000fe200078e0a0d */
[----:B------:R-:W-:-:S02]  /*26f0*/  @P2 LOP3.LUT R220, R220, 0x800000, RZ, 0xfc, !PT ;  /* 0x00800000dcdc2812 */ /* 0x000fc400078efcff */
[----:B------:R-:W-:Y:S01]  /*2700*/  PRMT R48, R15, 0x7710, RZ ;  /* 0x000077100f307816 */ /* 0x000fe200000000ff */
[----:B------:R-:W-:Y:S01]  /*2710*/  IMAD.IADD R13, R233, 0x1, R46 ;  /* 0x00000001e90d7824 */ /* 0x000fe200078e022e */
[----:B------:R-:W-:Y:S02]  /*2720*/  PRMT R46, R17, 0x7710, RZ ;  /* 0x00007710112e7816 */ /* 0x000fe400000000ff */
[----:B------:R-:W-:Y:S01]  /*2730*/  LOP3.LUT R220, R220, 0xfff7ffff, RZ, 0xc0, !PT ;  /* 0xfff7ffffdcdc7812 */ /* 0x000fe200078ec0ff */
[----:B------:R-:W-:Y:S01]  /*2740*/  IMAD.IADD R15, R235, 0x1, R48 ;  /* 0x00000001eb0f7824 */ /* 0x000fe200078e0230 */
[----:B------:R-:W-:Y:S01]  /*2750*/  LOP3.LUT R17, R13, 0xffff, RZ, 0xc0, !PT ;  /* 0x0000ffff0d117812 */ /* 0x000fe200078ec0ff */
[----:B------:R-:W-:Y:S01]  /*2760*/  IMAD.IADD R13, R11, 0x1, R46 ;  /* 0x000000010b0d7824 */ /* 0x000fe200078e022e */
[----:B------:R-:W-:Y:S02]  /*2770*/  @P0 LOP3.LUT R220, R220, 0x80000, RZ, 0xfc, !PT ;  /* 0x00080000dcdc0812 */ /* 0x000fe400078efcff */
[----:B------:R-:W-:-:S02]  /*2780*/  SHF.R.U32.HI R17, RZ, 0x4, R17 ;  /* 0x00000004ff117819 */ /* 0x000fc40000011611 */
[----:B------:R-:W-:Y:S02]  /*2790*/  LOP3.LUT R15, R15, 0xffff, RZ, 0xc0, !PT ;  /* 0x0000ffff0f0f7812 */ /* 0x000fe400078ec0ff */
[----:B------:R-:W-:Y:S02]  /*27a0*/  LOP3.LUT R17, R17, 0xffff, RZ, 0xc0, !PT ;  /* 0x0000ffff11117812 */ /* 0x000fe400078ec0ff */
[----:B------:R-:W-:Y:S02]  /*27b0*/  SHF.R.U32.HI R15, RZ, 0x4, R15 ;  /* 0x00000004ff0f7819 */ /* 0x000fe4000001160f */
[C---:B------:R-:W-:Y:S01]  /*27c0*/  LOP3.LUT P0, RZ, R17.reuse, UR4, RZ, 0xfc, !PT ;  /* 0x0000000411ff7c12 */ /* 0x040fe2000f80fcff */
[----:B------:R-:W-:Y:S01]  /*27d0*/  VIADD R46, R17, UR4 ;  /* 0x00000004112e7c36 */ /* 0x000fe20008000000 */
[----:B------:R-:W-:Y:S02]  /*27e0*/  LOP3.LUT R13, R13, 0xffff, RZ, 0xc0, !PT ;  /* 0x0000ffff0d0d7812 */ /* 0x000fe400078ec0ff */
[----:B------:R-:W-:-:S02]  /*27f0*/  LOP3.LUT R15, R15, 0xffff, RZ, 0xc0, !PT ;  /* 0x0000ffff0f0f7812 */ /* 0x000fc400078ec0ff */
[----:B------:R-:W-:Y:S02]  /*2800*/  ISETP.GT.U32.OR P0, PT, R46, 0x1c, !P0 ;  /* 0x0000001c2e00780c */ /* 0x000fe40004704470 */
[----:B------:R-:W-:Y:S01]  /*2810*/  SHF.R.U32.HI R13, RZ, 0x4, R13 ;  /* 0x00000004ff0d7819 */ /* 0x000fe2000001160d */
[C---:B------:R-:W-:Y:S01]  /*2820*/  VIADD R46, R15.reuse, UR4 ;  /* 0x000000040f2e7c36 */ /* 0x040fe20008000000 */
[----:B------:R-:W-:Y:S02]  /*2830*/  LOP3.LUT P1, RZ, R15, UR4, RZ, 0xfc, !PT ;  /* 0x000000040fff7c12 */ /* 0x000fe4000f82fcff */
[----:B------:R-:W-:Y:S02]  /*2840*/  PLOP3.LUT P4, PT, P0, P3, PT, 0xf2, 0x2f ;  /* 0x00000000002f781c */ /* 0x000fe40000787e72 */
[----:B------:R-:W-:Y:S02]  /*2850*/  LOP3.LUT R13, R13, 0xffff, RZ, 0xc0, !PT ;  /* 0x0000ffff0d0d7812 */ /* 0x000fe400078ec0ff */
[----:B------:R-:W-:-:S02]  /*2860*/  ISETP.GT.U32.OR P1, PT, R46, 0x1c, !P1 ;  /* 0x0000001c2e00780c */ /* 0x000fc40004f24470 */
[C---:B------:R-:W-:Y:S01]  /*2870*/  LOP3.LUT P2, RZ, R13.reuse, UR4, RZ, 0xfc, !PT ;  /* 0x000000040dff7c12 */ /* 0x040fe2000f84fcff */
[----:B------:R-:W-:Y:S01]  /*2880*/  VIADD R46, R13, UR4 ;  /* 0x000000040d2e7c36 */ /* 0x000fe20008000000 */
[----:B------:R-:W-:Y:S02]  /*2890*/  PLOP3.LUT P1, PT, P1, P3, PT, 0xf2, 0x2f ;  /* 0x00000000002f781c */ /* 0x000fe40000f27e72 */
[----:B------:R-:W-:Y:S02]  /*28a0*/  LOP3.LUT R220, R220, 0xffdfffff, RZ, 0xc0, !PT ;  /* 0xffdfffffdcdc7812 */ /* 0x000fe400078ec0ff */
[----:B------:R-:W-:Y:S02]  /*28b0*/  ISETP.GT.U32.OR P2, PT, R46, 0x1c, !P2 ;  /* 0x0000001c2e00780c */ /* 0x000fe40005744470 */
[----:B------:R-:W-:Y:S02]  /*28c0*/  @P4 LOP3.LUT R220, R220, 0x200000, RZ, 0xfc, !PT ;  /* 0x00200000dcdc4812 */ /* 0x000fe400078efcff */
[----:B------:R-:W-:-:S02]  /*28d0*/  PLOP3.LUT P0, PT, P2, P3, PT, 0xf2, 0x2f ;  /* 0x00000000002f781c */ /* 0x000fc40001707e72 */
[----:B------:R-:W-:Y:S02]  /*28e0*/  LOP3.LUT R220, R220, 0xffefffff, RZ, 0xc0, !PT ;  /* 0xffefffffdcdc7812 */ /* 0x000fe400078ec0ff */
[-C--:B------:R-:W-:Y:S02]  /*28f0*/  LEA.HI R46, R27, R170.reuse, RZ, 0x1c ;  /* 0x000000aa1b2e7211 */ /* 0x080fe400078fe0ff */
[----:B------:R-:W-:Y:S02]  /*2900*/  @P1 LOP3.LUT R220, R220, 0x100000, RZ, 0xfc, !PT ;  /* 0x00100000dcdc1812 */ /* 0x000fe400078efcff */
[-C--:B------:R-:W-:Y:S02]  /*2910*/  LEA.HI R48, R31, R170.reuse, RZ, 0x1c ;  /* 0x000000aa1f307211 */ /* 0x080fe400078fe0ff */
[----:B------:R-:W-:Y:S02]  /*2920*/  LOP3.LUT R220, R220, 0xfffbffff, RZ, 0xc0, !PT ;  /* 0xfffbffffdcdc7812 */ /* 0x000fe400078ec0ff */
[----:B------:R-:W-:-:S02]  /*2930*/  LEA.HI R5, R5, R170, RZ, 0x1c ;  /* 0x000000aa05057211 */ /* 0x000fc400078fe0ff */
[----:B------:R-:W-:Y:S02]  /*2940*/  @P0 LOP3.LUT R220, R220, 0x40000, RZ, 0xfc, !PT ;  /* 0x00040000dcdc0812 */ /* 0x000fe400078efcff */
[----:B------:R-:W-:Y:S02]  /*2950*/  ISETP.GT.U32.AND P0, PT, R46, 0x11f, PT ;  /* 0x0000011f2e00780c */ /* 0x000fe40003f04070 */
[-C--:B------:R-:W-:Y:S02]  /*2960*/  LEA.HI R233, R233, R170.reuse, RZ, 0x1c ;  /* 0x000000aae9e97211 */ /* 0x080fe400078fe0ff */
[----:B------:R-:W-:Y:S02]  /*2970*/  ISETP.GT.U32.OR P0, PT, R34, 0x2f, P0 ;  /* 0x0000002f2200780c */ /* 0x000fe40000704470 */
[-C--:B------:R-:W-:Y:S02]  /*2980*/  LEA.HI R34, R43, R170.reuse, RZ, 0x1c ;  /* 0x000000aa2b227211 */ /* 0x080fe400078fe0ff */
[----:B------:R-:W-:-:S02]  /*2990*/  LEA.HI R239, R239, R170, RZ, 0x1c ;  /* 0x000000aaefef7211 */ /* 0x000fc400078fe0ff */
[-C--:B------:R-:W-:Y:S02]  /*29a0*/  LEA.HI R235, R235, R170.reuse, RZ, 0x1c ;  /* 0x000000aaebeb7211 */ /* 0x080fe400078fe0ff */
[-C--:B------:R-:W-:Y:S02]  /*29b0*/  LEA.HI R243, R243, R170.reuse, RZ, 0x1c ;  /* 0x000000aaf3f37211 */ /* 0x080fe400078fe0ff */
[----:B------:R-:W-:Y:S02]  /*29c0*/  LEA.HI R237, R237, R170, RZ, 0x1c ;  /* 0x000000aaeded7211 */ /* 0x000fe400078fe0ff */
[----:B------:R-:W-:Y:S02]  /*29d0*/  LOP3.LUT R27, R27, 0xe, RZ, 0xc0, !PT ;  /* 0x0000000e1b1b7812 */ /* 0x000fe400078ec0ff */
[----:B------:R-:W-:Y:S02]  /*29e0*/  @P0 LOP3.LUT R0, R0, 0x200, RZ, 0xfc, !PT ;  /* 0x0000020000000812 */ /* 0x000fe400078efcff */
[----:B------:R-:W-:-:S02]  /*29f0*/  ISETP.GT.U32.AND P0, PT, R48, 0x11f, PT ;  /* 0x0000011f3000780c */ /* 0x000fc40003f04070 */
[----:B------:R-:W-:Y:S02]  /*2a00*/  LOP3.LUT R0, R0, 0xffffffdf, RZ, 0xc0, !PT ;  /* 0xffffffdf00007812 */ /* 0x000fe400078ec0ff */
[----:B------:R-:W-:Y:S02]  /*2a10*/  ISETP.GT.U32.OR P0, PT, R10, 0x2f, P0 ;  /* 0x0000002f0a00780c */ /* 0x000fe40000704470 */
[-C--:B------:R-:W-:Y:S02]  /*2a20*/  LEA.HI R10, R9, R170.reuse, RZ, 0x1c ;  /* 0x000000aa090a7211 */ /* 0x080fe400078fe0ff */
[-C--:B------:R-:W-:Y:S02]  /*2a30*/  LEA.HI R218, R247, R170.reuse, RZ, 0x1c ;  /* 0x000000aaf7da7211 */ /* 0x080fe400078fe0ff */
[----:B------:R-:W-:Y:S02]  /*2a40*/  LEA.HI R216, R11, R170, RZ, 0x1c ;  /* 0x000000aa0bd87211 */ /* 0x000fe400078fe0ff */
[-C--:B------:R-:W-:Y:S01]  /*2a50*/  LEA.HI R46, R131, R130.reuse, RZ, 0xd ;  /* 0x00000082832e7211 */ /* 0x080fe200078f68ff */
[----:B------:R-:W-:Y:S01]  /*2a60*/  IMAD R131, R179, 0xe38f, RZ ;  /* 0x0000e38fb3837824 */ /* 0x000fe200078e02ff */
[-C--:B------:R-:W-:Y:S01]  /*2a70*/  LEA.HI R156, R249, R130.reuse, RZ, 0xd ;  /* 0x00000082f99c7211 */ /* 0x080fe200078f68ff */
[----:B------:R-:W-:Y:S01]  /*2a80*/  IMAD R249, R129, 0xe38f, RZ ;  /* 0x0000e38f81f97824 */ /* 0x000fe200078e02ff */
[----:B------:R-:W-:-:S02]  /*2a90*/  LEA.HI R133, R133, R130, RZ, 0xd ;  /* 0x0000008285857211 */ /* 0x000fc400078f68ff */
[----:B------:R-:W-:Y:S02]  /*2aa0*/  @P0 LOP3.LUT R0, R0, 0x20, RZ, 0xfc, !PT ;  /* 0x0000002000000812 */ /* 0x000fe400078efcff */
[----:B------:R-:W-:Y:S01]  /*2ab0*/  ISETP.GT.U32.AND P0, PT, R34, 0x11f, PT ;  /* 0x0000011f2200780c */ /* 0x000fe20003f04070 */
[C---:B------:R-:W-:Y:S01]  /*2ac0*/  IMAD.IADD R212, R171.reuse, 0x1, R212 ;  /* 0x00000001abd47824 */ /* 0x040fe200078e02d4 */
[----:B------:R-:W-:Y:S01]  /*2ad0*/  LOP3.LUT R0, R0, 0xffff7fff, RZ, 0xc0, !PT ;  /* 0xffff7fff00007812 */ /* 0x000fe200078ec0ff */
[C---:B------:R-:W-:Y:S01]  /*2ae0*/  IMAD.IADD R72, R171.reuse, 0x1, R72 ;  /* 0x00000001ab487824 */ /* 0x040fe200078e0248 */
[----:B------:R-:W-:Y:S01]  /*2af0*/  ISETP.GT.U32.OR P0, PT, R38, 0x2f, P0 ;  /* 0x0000002f2600780c */ /* 0x000fe20000704470 */
[----:B------:R-:W-:Y:S01]  /*2b00*/  IMAD.IADD R210, R171, 0x1, R210 ;  /* 0x00000001abd27824 */ /* 0x000fe200078e02d2 */
[----:B------:R-:W-:Y:S01]  /*2b10*/  LOP3.LUT R9, R9, 0xe, RZ, 0xc0, !PT ;  /* 0x0000000e09097812 */ /* 0x000fe200078ec0ff */
[----:B------:R-:W-:Y:S01]  /*2b20*/  IMAD R34, R215, 0xe38f, RZ ;  /* 0x0000e38fd7227824 */ /* 0x000fe200078e02ff */
[----:B------:R-:W-:-:S02]  /*2b30*/  LOP3.LUT R247, R247, 0xe, RZ, 0xc0, !PT ;  /* 0x0000000ef7f77812 */ /* 0x000fc400078ec0ff */
[-C--:B------:R-:W-:Y:S02]  /*2b40*/  LEA.HI R132, R131, R130.reuse, RZ, 0xd ;  /* 0x0000008283847211 */ /* 0x080fe400078f68ff */
[----:B------:R-:W-:Y:S02]  /*2b50*/  LEA.HI R131, R249, R130, RZ, 0xd ;  /* 0x00000082f9837211 */ /* 0x000fe400078f68ff */
[----:B------:R-:W2:Y:S01]  /*2b60*/  LDL.LU R249, [R1+0x8] ;  /* 0x0000080001f97983 */ /* 0x000ea20000300800 */
[----:B------:R-:W-:Y:S02]  /*2b70*/  LEA.HI R227, R227, R170, RZ, 0x1c ;  /* 0x000000aae3e37211 */ /* 0x000fe400078fe0ff */
[----:B------:R-:W-:Y:S02]  /*2b80*/  @P0 LOP3.LUT R0, R0, 0x8000, RZ, 0xfc, !PT ;  /* 0x0000800000000812 */ /* 0x000fe400078efcff */
[----:B------:R-:W-:Y:S02]  /*2b90*/  ISETP.GT.U32.AND P0, PT, R33, 0x11f, PT ;  /* 0x0000011f2100780c */ /* 0x000fe40003f04070 */
[----:B------:R-:W-:-:S02]  /*2ba0*/  LOP3.LUT R0, R0, 0xffffbfff, RZ, 0xc0, !PT ;  /* 0xffffbfff00007812 */ /* 0x000fc400078ec0ff */
[----:B------:R-:W-:Y:S02]  /*2bb0*/  ISETP.GT.U32.OR P0, PT, R36, 0x2f, P0 ;  /* 0x0000002f2400780c */ /* 0x000fe40000704470 */
[----:B------:R-:W-:Y:S02]  /*2bc0*/  LOP3.LUT R36, R32, 0xffff, RZ, 0xc0, !PT ;  /* 0x0000ffff20247812 */ /* 0x000fe400078ec0ff */
[-C--:B------:R-:W-:Y:S02]  /*2bd0*/  LEA.HI R121, R121, R130.reuse, RZ, 0xd ;  /* 0x0000008279797211 */ /* 0x080fe400078f68ff */
[-C--:B------:R-:W-:Y:S01]  /*2be0*/  LEA.HI R115, R115, R130.reuse, RZ, 0xd ;  /* 0x0000008273737211 */ /* 0x080fe200078f68ff */
[----:B------:R-:W-:Y:S01]  /*2bf0*/  IMAD R33, R36, 0xe38f, RZ ;  /* 0x0000e38f24217824 */ /* 0x000fe200078e02ff */
[-C--:B------:R-:W-:Y:S02]  /*2c00*/  LEA.HI R111, R111, R130.reuse, RZ, 0xd ;  /* 0x000000826f6f7211 */ /* 0x080fe400078f68ff */
[----:B------:R-:W-:-:S02]  /*2c10*/  LEA.HI R107, R107, R130, RZ, 0xd ;  /* 0x000000826b6b7211 */ /* 0x000fc400078f68ff */
[-C--:B------:R-:W-:Y:S01]  /*2c20*/  LEA.HI R208, R33, R130.reuse, RZ, 0xd ;  /* 0x0000008221d07211 */ /* 0x080fe200078f68ff */
[----:B------:R-:W-:Y:S01]  /*2c30*/  IMAD R33, R173, 0xe38f, RZ ;  /* 0x0000e38fad217824 */ /* 0x000fe200078e02ff */
[----:B------:R-:W-:Y:S02]  /*2c40*/  @P0 LOP3.LUT R2, R2, 0x8, RZ, 0xfc, !PT ;  /* 0x0000000802020812 */ /* 0x000fe400078efcff */
[----:B------:R-:W-:Y:S02]  /*2c50*/  ISETP.GT.U32.AND P0, PT, R10, 0x11f, PT ;  /* 0x0000011f0a00780c */ /* 0x000fe40003f04070 */
[----:B------:R-:W-:Y:S02]  /*2c60*/  LOP3.LUT R2, R2, 0xffffff7f, RZ, 0xc0, !PT ;  /* 0xffffff7f02027812 */ /* 0x000fe400078ec0ff */
[----:B------:R-:W-:Y:S01]  /*2c70*/  ISETP.GT.U32.OR P0, PT, R44, 0x2f, P0 ;  /* 0x0000002f2c00780c */ /* 0x000fe20000704470 */
[----:B------:R-:W-:Y:S01]  /*2c80*/  IMAD.IADD R10, R171, 0x1, R4 ;  /* 0x00000001ab0a7824 */ /* 0x000fe200078e0204 */
[-C--:B------:R-:W-:Y:S01]  /*2c90*/  LEA.HI R103, R103, R130.reuse, RZ, 0xd ;  /* 0x0000008267677211 */ /* 0x080fe200078f68ff */
[----:B------:R-:W-:Y:S01]  /*2ca0*/  IMAD R44, R223, 0xe38f, RZ ;  /* 0x0000e38fdf2c7824 */ /* 0x000fe200078e02ff */
[----:B------:R-:W-:-:S02]  /*2cb0*/  LEA.HI R100, R100, R130, RZ, 0xd ;  /* 0x0000008264647211 */ /* 0x000fc400078f68ff */
[-C--:B------:R-:W-:Y:S02]  /*2cc0*/  LEA.HI R98, R98, R130.reuse, RZ, 0xd ;  /* 0x0000008262627211 */ /* 0x080fe400078f68ff */
[-C--:B------:R-:W-:Y:S02]  /*2cd0*/  LEA.HI R96, R96, R130.reuse, RZ, 0xd ;  /* 0x0000008260607211 */ /* 0x080fe400078f68ff */
[-C--:B------:R-:W-:Y:S02]  /*2ce0*/  LEA.HI R94, R94, R130.reuse, RZ, 0xd ;  /* 0x000000825e5e7211 */ /* 0x080fe400078f68ff */
[-C--:B------:R-:W-:Y:S02]  /*2cf0*/  LEA.HI R92, R92, R130.reuse, RZ, 0xd ;  /* 0x000000825c5c7211 */ /* 0x080fe400078f68ff */
[----:B------:R-:W-:Y:S02]  /*2d00*/  @P0 LOP3.LUT R0, R0, 0x4000, RZ, 0xfc, !PT ;  /* 0x0000400000000812 */ /* 0x000fe400078efcff */
[----:B------:R-:W-:Y:S01]  /*2d10*/  ISETP.GT.U32.AND P0, PT, R35, 0x11f, PT ;  /* 0x0000011f2300780c */ /* 0x000fe20003f04070 */
[----:B------:R-:W-:Y:S01]  /*2d20*/  IMAD R35, R199, 0xe38f, RZ ;  /* 0x0000e38fc7237824 */ /* 0x000fe200078e02ff */
[----:B------:R-:W-:-:S02]  /*2d30*/  LEA.HI R90, R90, R130, RZ, 0xd ;  /* 0x000000825a5a7211 */ /* 0x000fc400078f68ff */
[----:B------:R-:W-:Y:S02]  /*2d40*/  ISETP.GT.U32.OR P0, PT, R40, 0x2f, P0 ;  /* 0x0000002f2800780c */ /* 0x000fe40000704470 */
[----:B------:R-:W-:Y:S02]  /*2d50*/  LOP3.LUT R0, R0, 0xfffff7ff, RZ, 0xc0, !PT ;  /* 0xfffff7ff00007812 */ /* 0x000fe400078ec0ff */
[-C--:B------:R-:W-:Y:S02]  /*2d60*/  LEA.HI R88, R88, R130.reuse, RZ, 0xd ;  /* 0x0000008258587211 */ /* 0x080fe400078f68ff */
[-C--:B------:R-:W-:Y:S02]  /*2d70*/  LEA.HI R86, R86, R130.reuse, RZ, 0xd ;  /* 0x0000008256567211 */ /* 0x080fe400078f68ff */
[-C--:B------:R-:W-:Y:S02]  /*2d80*/  LEA.HI R84, R84, R130.reuse, RZ, 0xd ;  /* 0x0000008254547211 */ /* 0x080fe400078f68ff */
[----:B------:R-:W-:-:S02]  /*2d90*/  LEA.HI R82, R82, R130, RZ, 0xd ;  /* 0x0000008252527211 */ /* 0x000fc400078f68ff */
[-C--:B------:R-:W-:Y:S02]  /*2da0*/  LEA.HI R80, R80, R130.reuse, RZ, 0xd ;  /* 0x0000008250507211 */ /* 0x080fe400078f68ff */
[----:B------:R-:W-:Y:S02]  /*2db0*/  @P0 LOP3.LUT R2, R2, 0x80, RZ, 0xfc, !PT ;  /* 0x0000008002020812 */ /* 0x000fe400078efcff */
[----:B------:R-:W-:Y:S02]  /*2dc0*/  ISETP.GT.U32.AND P0, PT, R241, 0x11f, PT ;  /* 0x0000011ff100780c */ /* 0x000fe40003f04070 */
[----:B------:R-:W-:Y:S02]  /*2dd0*/  LEA.HI R78, R78, R130, RZ, 0xd ;  /* 0x000000824e4e7211 */ /* 0x000fe400078f68ff */
[----:B------:R-:W-:Y:S01]  /*2de0*/  ISETP.GT.U32.OR P1, PT, R10, 0x2f, P0 ;  /* 0x0000002f0a00780c */ /* 0x000fe20000724470 */
[----:B------:R-:W-:Y:S01]  /*2df0*/  IMAD.IADD R10, R171, 0x1, R8 ;  /* 0x00000001ab0a7824 */ /* 0x000fe200078e0208 */
[----:B------:R-:W-:-:S02]  /*2e00*/  ISETP.GT.U32.AND P0, PT, R229, 0x11f, PT ;  /* 0x0000011fe500780c */ /* 0x000fc40003f04070 */
[----:B------:R-:W-:Y:S02]  /*2e10*/  LOP3.LUT R2, R2, 0xffff7fff, RZ, 0xc0, !PT ;  /* 0xffff7fff02027812 */ /* 0x000fe400078ec0ff */
[----:B------:R-:W-:Y:S02]  /*2e20*/  ISETP.GT.U32.OR P0, PT, R10, 0x2f, P0 ;  /* 0x0000002f0a00780c */ /* 0x000fe40000704470 */
[-C--:B------:R-:W-:Y:S02]  /*2e30*/  LEA.HI R76, R76, R130.reuse, RZ, 0xd ;  /* 0x000000824c4c7211 */ /* 0x080fe400078f68ff */
[-C--:B------:R-:W-:Y:S02]  /*2e40*/  LEA.HI R74, R74, R130.reuse, RZ, 0xd ;  /* 0x000000824a4a7211 */ /* 0x080fe400078f68ff */
[----:B------:R-:W-:Y:S02]  /*2e50*/  LEA.HI R71, R71, R130, RZ, 0xd ;  /* 0x0000008247477211 */ /* 0x000fe400078f68ff */
[----:B------:R-:W-:-:S02]  /*2e60*/  @P1 LOP3.LUT R2, R2, 0x8000, RZ, 0xfc, !PT ;  /* 0x0000800002021812 */ /* 0x000fc400078efcff */
[-C--:B------:R-:W-:Y:S02]  /*2e70*/  LEA.HI R69, R69, R130.reuse, RZ, 0xd ;  /* 0x0000008245457211 */ /* 0x080fe400078f68ff */
[----:B------:R-:W-:Y:S01]  /*2e80*/  LOP3.LUT R2, R2, 0xfffeffff, RZ, 0xc0, !PT ;  /* 0xfffeffff02027812 */ /* 0x000fe200078ec0ff */
[----:B------:R-:W-:Y:S01]  /*2e90*/  IMAD.IADD R10, R171, 0x1, R28 ;  /* 0x00000001ab0a7824 */ /* 0x000fe200078e021c */
[----:B------:R-:W-:Y:S02]  /*2ea0*/  LEA.HI R66, R66, R130, RZ, 0xd ;  /* 0x0000008242427211 */ /* 0x000fe400078f68ff */
[----:B------:R-:W-:Y:S02]  /*2eb0*/  @P0 LOP3.LUT R2, R2, 0x10000, RZ, 0xfc, !PT ;  /* 0x0001000002020812 */ /* 0x000fe400078efcff */
[----:B------:R-:W-:Y:S02]  /*2ec0*/  ISETP.GT.U32.AND P0, PT, R231, 0x11f, PT ;  /* 0x0000011fe700780c */ /* 0x000fe40003f04070 */
[----:B------:R-:W-:-:S02]  /*2ed0*/  SHF.R.U32.HI R167, RZ, 0x4, R167 ;  /* 0x00000004ffa77819 */ /* 0x000fc400000116a7 */
[----:B------:R-:W-:Y:S01]  /*2ee0*/  ISETP.GT.U32.OR P1, PT, R10, 0x2f, P0 ;  /* 0x0000002f0a00780c */ /* 0x000fe20000724470 */
[----:B------:R-:W-:Y:S01]  /*2ef0*/  IMAD.IADD R10, R171, 0x1, R6 ;  /* 0x00000001ab0a7824 */ /* 0x000fe200078e0206 */
[----:B------:R-:W-:Y:S02]  /*2f00*/  ISETP.GT.U32.AND P0, PT, R245, 0x11f, PT ;  /* 0x0000011ff500780c */ /* 0x000fe40003f04070 */
[----:B------:R-:W-:Y:S02]  /*2f10*/  LOP3.LUT R2, R2, 0xfff7ffff, RZ, 0xc0, !PT ;  /* 0xfff7ffff02027812 */ /* 0x000fe400078ec0ff */
[----:B------:R-:W-:Y:S02]  /*2f20*/  ISETP.GT.U32.OR P0, PT, R10, 0x2f, P0 ;  /* 0x0000002f0a00780c */ /* 0x000fe40000704470 */
[----:B------:R-:W-:Y:S02]  /*2f30*/  SHF.R.U32.HI R219, RZ, 0x4, R219 ;  /* 0x00000004ffdb7819 */ /* 0x000fe400000116db */
[----:B------:R-:W-:-:S02]  /*2f40*/  SHF.R.U32.HI R165, RZ, 0x4, R165 ;  /* 0x00000004ffa57819 */ /* 0x000fc400000116a5 */
[-C--:B------:R-:W-:Y:S02]  /*2f50*/  LEA.HI R128, R143, R130.reuse, RZ, 0xd ;  /* 0x000000828f807211 */ /* 0x080fe400078f68ff */
[----:B------:R-:W-:Y:S01]  /*2f60*/  @P1 LOP3.LUT R2, R2, 0x80000, RZ, 0xfc, !PT ;  /* 0x0008000002021812 */ /* 0x000fe200078efcff */
[----:B------:R-:W-:Y:S01]  /*2f70*/  IMAD.IADD R10, R171, 0x1, R16 ;  /* 0x00000001ab0a7824 */ /* 0x000fe200078e0210 */
[----:B------:R-:W-:Y:S01]  /*2f80*/  LOP3.LUT R231, R31, 0xe, RZ, 0xc0, !PT ;  /* 0x0000000e1fe77812 */ /* 0x000fe200078ec0ff */
[----:B------:R-:W-:Y:S01]  /*2f90*/  IMAD R143, R189, 0xe38f, RZ ;  /* 0x0000e38fbd8f7824 */ /* 0x000fe200078e02ff */
[----:B------:R-:W-:Y:S02]  /*2fa0*/  LOP3.LUT R2, R2, 0xffefffff, RZ, 0xc0, !PT ;  /* 0xffefffff02027812 */ /* 0x000fe400078ec0ff */
[----:B------:R-:W-:Y:S02]  /*2fb0*/  LEA.HI R126, R141, R130, RZ, 0xd ;  /* 0x000000828d7e7211 */ /* 0x000fe400078f68ff */
[----:B------:R-:W-:Y:S01]  /*2fc0*/  LOP3.LUT R229, R7, 0x8, RZ, 0x3c, !PT ;  /* 0x0000000807e57812 */ /* 0x000fe200078e3cff */
[----:B------:R-:W-:Y:S01]  /*2fd0*/  IMAD R31, R8, 0x310, R231 ;  /* 0x00000310081f7824 */ /* 0x000fe200078e02e7 */
[----:B------:R-:W-:Y:S01]  /*2fe0*/  @P0 LOP3.LUT R2, R2, 0x100000, RZ, 0xfc, !PT ;  /* 0x0010000002020812 */ /* 0x000fe200078efcff */
[----:B------:R-:W-:Y:S01]  /*2ff0*/  IMAD R141, R187, 0xe38f, RZ ;  /* 0x0000e38fbb8d7824 */ /* 0x000fe200078e02ff */
[----:B------:R-:W-:-:S02]  /*3000*/  ISETP.GT.U32.AND P0, PT, R233, 0x11f, PT ;  /* 0x0000011fe900780c */ /* 0x000fc40003f04070 */
[----:B------:R-:W-:Y:S01]  /*3010*/  LEA.HI R48, R139, R130, RZ, 0xd ;  /* 0x000000828b307211 */ /* 0x000fe200078f68ff */
[----:B------:R-:W-:Y:S01]  /*3020*/  IMAD.IADD R8, R231, 0x1, R12 ;  /* 0x00000001e7087824 */ /* 0x000fe200078e020c */
[----:B------:R-:W-:Y:S01]  /*3030*/  ISETP.GT.U32.OR P1, PT, R10, 0x2f, P0 ;  /* 0x0000002f0a00780c */ /* 0x000fe20000724470 */
[----:B------:R-:W-:Y:S01]  /*3040*/  IMAD.IADD R10, R171, 0x1, R24 ;  /* 0x00000001ab0a7824 */ /* 0x000fe200078e0218 */
[----:B------:R-:W-:Y:S01]  /*3050*/  ISETP.GT.U32.AND P0, PT, R5, 0x11f, PT ;  /* 0x0000011f0500780c */ /* 0x000fe20003f04070 */
[----:B------:R-:W-:Y:S01]  /*3060*/  IMAD R139, R185, 0xe38f, RZ ;  /* 0x0000e38fb98b7824 */ /* 0x000fe200078e02ff */
[----:B------:R-:W-:Y:S02]  /*3070*/  LOP3.LUT R2, R2, 0xffffdfff, RZ, 0xc0, !PT ;  /* 0xffffdfff02027812 */ /* 0x000fe400078ec0ff */
[----:B------:R-:W-:Y:S01]  /*3080*/  ISETP.GT.U32.OR P0, PT, R10, 0x2f, P0 ;  /* 0x0000002f0a00780c */ /* 0x000fe20000704470 */
[----:B------:R-:W-:Y:S01]  /*3090*/  IMAD.IADD R5, R171, 0x1, R20 ;  /* 0x00000001ab057824 */ /* 0x000fe200078e0214 */
[----:B------:R-:W-:-:S02]  /*30a0*/  LOP3.LUT R233, R225, 0xe, RZ, 0xc0, !PT ;  /* 0x0000000ee1e97812 */ /* 0x000fc400078ec0ff */
[-C--:B------:R-:W-:Y:S02]  /*30b0*/  LEA.HI R38, R137, R130.reuse, RZ, 0xd ;  /* 0x0000008289267211 */ /* 0x080fe400078f68ff */
[-C--:B------:R-:W-:Y:S02]  /*30c0*/  LEA.HI R152, R251, R130.reuse, RZ, 0xd ;  /* 0x00000082fb987211 */ /* 0x080fe400078f68ff */
[----:B------:R-:W-:Y:S01]  /*30d0*/  @P1 LOP3.LUT R0, R0, 0x800, RZ, 0xfc, !PT ;  /* 0x0000080000001812 */ /* 0x000fe200078efcff */
[----:B------:R-:W-:Y:S01]  /*30e0*/  IMAD.IADD R10, R9, 0x1, R12 ;  /* 0x00000001090a7824 */ /* 0x000fe200078e020c */
[-C--:B------:R-:W-:Y:S01]  /*30f0*/  LEA.HI R64, R64, R130.reuse, RZ, 0xd ;  /* 0x0000008240407211 */ /* 0x080fe200078f68ff */
[----:B------:R-:W-:Y:S01]  /*3100*/  IMAD R137, R183, 0xe38f, RZ ;  /* 0x0000e38fb7897824 */ /* 0x000fe200078e02ff */
[----:B------:R-:W-:Y:S01]  /*3110*/  LEA.HI R174, R174, R130, RZ, 0xd ;  /* 0x00000082aeae7211 */ /* 0x000fe200078f68ff */
[----:B------:R-:W-:Y:S01]  /*3120*/  IMAD R251, R177, 0xe38f, RZ ;  /* 0x0000e38fb1fb7824 */ /* 0x000fe200078e02ff */
[----:B------:R-:W-:-:S02]  /*3130*/  @P0 LOP3.LUT R2, R2, 0x2000, RZ, 0xfc, !PT ;  /* 0x0000200002020812 */ /* 0x000fc400078efcff */
[----:B------:R-:W-:Y:S02]  /*3140*/  ISETP.GT.U32.AND P0, PT, R239, 0x11f, PT ;  /* 0x0000011fef00780c */ /* 0x000fe40003f04070 */
[----:B------:R-:W-:Y:S02]  /*3150*/  LOP3.LUT R0, R0, 0xffffdfff, RZ, 0xc0, !PT ;  /* 0xffffdfff00007812 */ /* 0x000fe400078ec0ff */
[----:B------:R-:W-:Y:S02]  /*3160*/  ISETP.GT.U32.OR P0, PT, R5, 0x2f, P0 ;  /* 0x0000002f0500780c */ /* 0x000fe40000704470 */
[----:B------:R-:W-:Y:S01]  /*3170*/  LOP3.LUT R2, R2, 0xffffffdf, RZ, 0xc0, !PT ;  /* 0xffffffdf02027812 */ /* 0x000fe200078ec0ff */
[----:B------:R-:W-:Y:S01]  /*3180*/  IMAD.IADD R5, R171, 0x1, R14 ;  /* 0x00000001ab057824 */ /* 0x000fe200078e020e */
[----:B------:R-:W-:Y:S01]  /*3190*/  LEA.HI R225, R225, R170, RZ, 0x1c ;  /* 0x000000aae1e17211 */ /* 0x000fe200078fe0ff */
[----:B------:R-:W-:Y:S01]  /*31a0*/  IMAD R222, R217, 0xaaab, RZ ;  /* 0x0000aaabd9de7824 */ /* 0x000fe200078e02ff */
[----:B------:R-:W-:-:S02]  /*31b0*/  LEA.HI R53, R53, R130, RZ, 0xd ;  /* 0x0000008235357211 */ /* 0x000fc400078f68ff */
[-C--:B------:R-:W-:Y:S02]  /*31c0*/  LEA.HI R63, R63, R130.reuse, RZ, 0xd ;  /* 0x000000823f3f7211 */ /* 0x080fe400078f68ff */
[-C--:B------:R-:W-:Y:S02]  /*31d0*/  LEA.HI R51, R51, R130.reuse, RZ, 0xd ;  /* 0x0000008233337211 */ /* 0x080fe400078f68ff */
[-C--:B------:R-:W-:Y:S02]  /*31e0*/  LEA.HI R164, R164, R130.reuse, RZ, 0xd ;  /* 0x00000082a4a47211 */ /* 0x080fe400078f68ff */
[----:B------:R-:W-:Y:S02]  /*31f0*/  @P0 LOP3.LUT R2, R2, 0x20, RZ, 0xfc, !PT ;  /* 0x0000002002020812 */ /* 0x000fe400078efcff */
[----:B------:R-:W-:Y:S02]  /*3200*/  ISETP.GT.U32.AND P0, PT, R235, 0x11f, PT ;  /* 0x0000011feb00780c */ /* 0x000fe40003f04070 */
[----:B------:R-:W-:-:S02]  /*3210*/  LEA.HI R52, R52, R130, RZ, 0xd ;  /* 0x0000008234347211 */ /* 0x000fc400078f68ff */
[----:B------:R-:W-:Y:S02]  /*3220*/  ISETP.GT.U32.OR P0, PT, R5, 0x2f, P0 ;  /* 0x0000002f0500780c */ /* 0x000fe40000704470 */
[----:B------:R-:W-:Y:S01]  /*3230*/  LOP3.LUT R2, R2, 0xfffffdff, RZ, 0xc0, !PT ;  /* 0xfffffdff02027812 */ /* 0x000fe200078ec0ff */
[----:B------:R-:W-:Y:S01]  /*3240*/  IMAD.IADD R5, R171, 0x1, R22 ;  /* 0x00000001ab057824 */ /* 0x000fe200078e0216 */
        /* <DEDUP_REMOVED lines=13> */
[----:B------:R-:W-:Y:S01]  /*3320*/  LOP3.LUT R5, R43, 0xe, RZ, 0xc0, !PT ;  /* 0x0000000e2b057812 */ /* 0x000fe200078ec0ff */
[----:B------:R-:W-:Y:S01]  /*3330*/  IMAD R43, R4, 0x310, R27 ;  /* 0x00000310042b7824 */ /* 0x000fe200078e021b */
[-C--:B------:R-:W-:Y:S02]  /*3340*/  LEA.HI R61, R61, R130.reuse, RZ, 0xd ;  /* 0x000000823d3d7211 */ /* 0x080fe400078f68ff */
[-C--:B------:R-:W-:Y:S02]  /*3350*/  LEA.HI R55, R55, R130.reuse, RZ, 0xd ;  /* 0x0000008237377211 */ /* 0x080fe400078f68ff */
[----:B------:R-:W-:Y:S01]  /*3360*/  @P1 LOP3.LUT R2, R2, 0x800, RZ, 0xfc, !PT ;  /* 0x0000080002021812 */ /* 0x000fe200078efcff */
[--C-:B------:R-:W-:Y:S01]  /*3370*/  IMAD.IADD R4, R27, 0x1, R12.reuse ;  /* 0x000000011b047824 */ /* 0x100fe200078e020c */
[-C--:B------:R-:W-:Y:S01]  /*3380*/  LEA.HI R151, R151, R130.reuse, RZ, 0xd ;  /* 0x0000008297977211 */ /* 0x080fe200078f68ff */
[----:B------:R-:W-:Y:S01]  /*3390*/  IMAD R22, R22, 0x310, R7 ;  /* 0x0000031016167824 */ /* 0x000fe200078e0207 */
[----:B------:R-:W-:Y:S01]  /*33a0*/  LOP3.LUT R2, R2, 0xfffdffff, RZ, 0xc0, !PT ;  /* 0xfffdffff02027812 */ /* 0x000fe200078ec0ff */
[----:B------:R-:W-:Y:S01]  /*33b0*/  IMAD R28, R28, 0x310, R5 ;  /* 0x000003101c1c7824 */ /* 0x000fe200078e0205 */
[-C--:B------:R-:W-:Y:S01]  /*33c0*/  LEA.HI R149, R149, R130.reuse, RZ, 0xd ;  /* 0x0000008295957211 */ /* 0x080fe200078f68ff */
[--C-:B------:R-:W-:Y:S01]  /*33d0*/  IMAD.IADD R11, R5, 0x1, R12.reuse ;  /* 0x00000001050b7824 */ /* 0x100fe200078e020c */
[-C--:B------:R-:W-:Y:S01]  /*33e0*/  LEA.HI R147, R147, R130.reuse, RZ, 0xd ;  /* 0x0000008293937211 */ /* 0x080fe200078f68ff */
[----:B------:R-:W-:Y:S01]  /*33f0*/  IMAD R27, R6, 0x310, R9 ;  /* 0x00000310061b7824 */ /* 0x000fe200078e0209 */
[-C--:B------:R-:W-:Y:S01]  /*3400*/  LEA.HI R145, R145, R130.reuse, RZ, 0xd ;  /* 0x0000008291917211 */ /* 0x080fe200078f68ff */
[--C-:B------:R-:W-:Y:S01]  /*3410*/  IMAD.IADD R7, R7, 0x1, R12.reuse ;  /* 0x0000000107077824 */ /* 0x100fe200078e020c */
[----:B--2---:R-:W-:Y:S01]  /*3420*/  LOP3.LUT R249, R249, 0xffffffef, RZ, 0xc0, !PT ;  /* 0xffffffeff9f97812 */ /* 0x004fe200078ec0ff */
[--C-:B------:R-:W-:Y:S01]  /*3430*/  IMAD.IADD R9, R233, 0x1, R12.reuse ;  /* 0x00000001e9097824 */ /* 0x100fe200078e020c */
[----:B------:R-:W-:Y:S01]  /*3440*/  SHF.R.U32.HI R223, RZ, 0x4, R223 ;  /* 0x00000004ffdf7819 */ /* 0x000fe200000116df */
[--C-:B------:R-:W-:Y:S01]  /*3450*/  IMAD.IADD R6, R247, 0x1, R12.reuse ;  /* 0x00000001f7067824 */ /* 0x100fe200078e020c */
[----:B------:R-:W-:Y:S01]  /*3460*/  LOP3.LUT R167, R167, 0xffff, RZ, 0xc0, !PT ;  /* 0x0000ffffa7a77812 */ /* 0x000fe200078ec0ff */
[----:B------:R-:W-:Y:S01]  /*3470*/  IMAD.IADD R5, R229, 0x1, R12 ;  /* 0x00000001e5057824 */ /* 0x000fe200078e020c */
[----:B------:R-:W-:Y:S01]  /*3480*/  @P0 LOP3.LUT R2, R2, 0x20000, RZ, 0xfc, !PT ;  /* 0x0002000002020812 */ /* 0x000fe200078efcff */
[----:B------:R-:W-:Y:S01]  /*3490*/  IMAD R12, R214, 0x310, R229 ;  /* 0x00000310d60c7824 */ /* 0x000fe200078e02e5 */
[----:B------:R-:W-:Y:S01]  /*34a0*/  ISETP.GT.U32.AND P0, PT, R216, 0x11f, PT ;  /* 0x0000011fd800780c */ /* 0x000fe20003f04070 */
[----:B------:R-:W-:Y:S01]  /*34b0*/  IMAD.IADD R214, R171, 0x1, R214 ;  /* 0x00000001abd67824 */ /* 0x000fe200078e02d6 */
[----:B------:R-:W-:-:S02]  /*34c0*/  LEA.HI R40, R135, R130, RZ, 0xd ;  /* 0x0000008287287211 */ /* 0x000fc400078f68ff */
[----:B------:R-:W-:Y:S01]  /*34d0*/  LOP3.LUT R223, R223, 0xffff, RZ, 0xc0, !PT ;  /* 0x0000ffffdfdf7812 */ /* 0x000fe200078ec0ff */
[----:B------:R-:W-:Y:S01]  /*34e0*/  IMAD R167, R167, 0x12f7, RZ ;  /* 0x000012f7a7a77824 */ /* 0x000fe200078e02ff */
[----:B------:R-:W-:Y:S01]  /*34f0*/  ISETP.GT.U32.OR P0, PT, R214, 0x2f, P0 ;  /* 0x0000002fd600780c */ /* 0x000fe20000704470 */
[----:B------:R-:W-:Y:S01]  /*3500*/  IMAD R135, R181, 0xe38f, RZ ;  /* 0x0000e38fb5877824 */ /* 0x000fe200078e02ff */
[----:B------:R-:W-:Y:S01]  /*3510*/  LOP3.LUT R2, R2, 0xfffbffff, RZ, 0xc0, !PT ;  /* 0xfffbffff02027812 */ /* 0x000fe200078ec0ff */
[----:B------:R-:W-:Y:S01]  /*3520*/  IMAD R223, R223, 0x12f7, RZ ;  /* 0x000012f7dfdf7824 */ /* 0x000fe200078e02ff */
[----:B------:R-:W-:Y:S02]  /*3530*/  LOP3.LUT R219, R219, 0xffff, RZ, 0xc0, !PT ;  /* 0x0000ffffdbdb7812 */ /* 0x000fe400078ec0ff */
[----:B------:R-:W-:Y:S02]  /*3540*/  LOP3.LUT R165, R165, 0xffff, RZ, 0xc0, !PT ;  /* 0x0000ffffa5a57812 */ /* 0x000fe400078ec0ff */
[----:B------:R-:W-:-:S02]  /*3550*/  SHF.R.U32.HI R217, RZ, 0x4, R217 ;  /* 0x00000004ffd97819 */ /* 0x000fc400000116d9 */
[----:B------:R-:W-:Y:S02]  /*3560*/  SHF.R.U32.HI R167, RZ, 0x11, R167 ;  /* 0x00000011ffa77819 */ /* 0x000fe400000116a7 */
[-C--:B------:R-:W-:Y:S02]  /*3570*/  LEA.HI R44, R44, R130.reuse, RZ, 0xd ;  /* 0x000000822c2c7211 */ /* 0x080fe400078f68ff */
[----:B------:R-:W-:Y:S02]  /*3580*/  @P0 LOP3.LUT R2, R2, 0x40000, RZ, 0xfc, !PT ;  /* 0x0004000002020812 */ /* 0x000fe400078efcff */
[----:B------:R-:W-:Y:S02]  /*3590*/  ISETP.GT.U32.AND P0, PT, R218, 0x11f, PT ;  /* 0x0000011fda00780c */ /* 0x000fe40003f04070 */
[----:B------:R-:W-:Y:S02]  /*35a0*/  LEA.HI R33, R33, R130, RZ, 0xd ;  /* 0x0000008221217211 */ /* 0x000fe400078f68ff */
[----:B------:R-:W-:-:S02]  /*35b0*/  ISETP.GT.U32.OR P0, PT, R212, 0x2f, P0 ;  /* 0x0000002fd400780c */ /* 0x000fc40000704470 */
[-C--:B------:R-:W-:Y:S02]  /*35c0*/  LEA.HI R35, R35, R130.reuse, RZ, 0xd ;  /* 0x0000008223237211 */ /* 0x080fe400078f68ff */
[-C--:B------:R-:W-:Y:S02]  /*35d0*/  LEA.HI R143, R143, R130.reuse, RZ, 0xd ;  /* 0x000000828f8f7211 */ /* 0x080fe400078f68ff */
[-C--:B------:R-:W-:Y:S02]  /*35e0*/  LEA.HI R141, R141, R130.reuse, RZ, 0xd ;  /* 0x000000828d8d7211 */ /* 0x080fe400078f68ff */
[-C--:B------:R-:W-:Y:S02]  /*35f0*/  LEA.HI R139, R139, R130.reuse, RZ, 0xd ;  /* 0x000000828b8b7211 */ /* 0x080fe400078f68ff */
[-C--:B------:R-:W-:Y:S02]  /*3600*/  LEA.HI R137, R137, R130.reuse, RZ, 0xd ;  /* 0x0000008289897211 */ /* 0x080fe400078f68ff */
[----:B------:R-:W-:-:S02]  /*3610*/  LEA.HI R135, R135, R130, RZ, 0xd ;  /* 0x0000008287877211 */ /* 0x000fc400078f68ff */
[----:B------:R-:W-:Y:S02]  /*3620*/  @P0 LOP3.LUT R0, R0, 0x2000, RZ, 0xfc, !PT ;  /* 0x0000200000000812 */ /* 0x000fe400078efcff */
[----:B------:R-:W-:-:S04]  /*3630*/  ISETP.GT.U32.AND P0, PT, R225, 0x11f, PT ;  /* 0x0000011fe100780c */ /* 0x000fc80003f04070 */
[----:B------:R-:W-:Y:S02]  /*3640*/  ISETP.GT.U32.OR P0, PT, R72, 0x2f, P0 ;  /* 0x0000002f4800780c */ /* 0x000fe40000704470 */
[----:B------:R-:W-:Y:S02]  /*3650*/  LOP3.LUT R0, R0, 0xfffeffff, RZ, 0xc0, !PT ;  /* 0xfffeffff00007812 */ /* 0x000fe400078ec0ff */
[----:B------:R-:W-:-:S04]  /*3660*/  SHF.R.U32.HI R212, RZ, 0x4, R36 ;  /* 0x00000004ffd47819 */ /* 0x000fc80000011624 */
[----:B------:R-:W-:-:S05]  /*3670*/  LOP3.LUT R212, R212, 0xffff, RZ, 0xc0, !PT ;  /* 0x0000ffffd4d47812 */ /* 0x000fca00078ec0ff */
[----:B------:R-:W-:Y:S02]  /*3680*/  @P0 LOP3.LUT R0, R0, 0x10000, RZ, 0xfc, !PT ;  /* 0x0001000000000812 */ /* 0x000fe400078efcff */
[----:B------:R-:W-:Y:S01]  /*3690*/  ISETP.GT.U32.AND P0, PT, R227, 0x11f, PT ;  /* 0x0000011fe300780c */ /* 0x000fe20003f04070 */
[----:B------:R-:W-:-:S03]  /*36a0*/  IMAD R225, R212, 0x12f7, RZ ;  /* 0x000012f7d4e17824 */ /* 0x000fc600078e02ff */
[----:B------:R-:W-:Y:S02]  /*36b0*/  ISETP.GT.U32.OR P0, PT, R210, 0x2f, P0 ;  /* 0x0000002fd200780c */ /* 0x000fe40000704470 */
[----:B------:R-:W-:Y:S02]  /*36c0*/  SHF.R.U32.HI R72, RZ, 0x4, R37 ;  /* 0x00000004ff487819 */ /* 0x000fe40000011625 */
[----:B------:R-:W-:Y:S02]  /*36d0*/  SHF.R.U32.HI R225, RZ, 0x11, R225 ;  /* 0x00000011ffe17819 */ /* 0x000fe400000116e1 */
[----:B------:R-:W-:Y:S01]  /*36e0*/  LOP3.LUT R214, R72, 0xffff, RZ, 0xc0, !PT ;  /* 0x0000ffff48d67812 */ /* 0x000fe200078ec0ff */
[----:B------:R-:W-:Y:S01]  /*36f0*/  IMAD.SHL.U32 R72, R59, 0x2, RZ ;  /* 0x000000023b487824 */ /* 0x000fe200078e00ff */
[----:B------:R-:W-:-:S03]  /*3700*/  LOP3.LUT R0, R0, 0xfffdffff, RZ, 0xc0, !PT ;  /* 0xfffdffff00007812 */ /* 0x000fc600078ec0ff */
[----:B------:R-:W-:Y:S02]  /*3710*/  IMAD.IADD R225, R72, 0x1, R225 ;  /* 0x0000000148e17824 */ /* 0x000fe400078e02e1 */
[----:B------:R-:W-:Y:S02]  /*3720*/  @P0 LOP3.LUT R0, R0, 0x20000, RZ, 0xfc, !PT ;  /* 0x0002000000000812 */ /* 0x000fe400078efcff */
[----:B------:R-:W-:Y:S02]  /*3730*/  ISETP.GT.U32.AND P0, PT, R208, 0x2ff, PT ;  /* 0x000002ffd000780c */ /* 0x000fe40003f04070 */
[----:B------:R-:W-:Y:S02]  /*3740*/  SHF.R.U32.HI R210, RZ, 0x4, R108 ;  /* 0x00000004ffd27819 */ /* 0x000fe4000001166c */
[----:B------:R-:W-:Y:S02]  /*3750*/  ISETP.GT.U32.OR P0, PT, R225, 0xf, P0 ;  /* 0x0000000fe100780c */ /* 0x000fe40000704470 */
[----:B------:R-:W-:-:S02]  /*3760*/  SHF.R.U32.HI R212, RZ, 0x4, R104 ;  /* 0x00000004ffd47819 */ /* 0x000fc40000011668 */
[----:B------:R-:W-:Y:S02]  /*3770*/  LOP3.LUT R216, R210, 0xffff, RZ, 0xc0, !PT ;  /* 0x0000ffffd2d87812 */ /* 0x000fe400078ec0ff */
[----:B------:R-:W-:Y:S01]  /*3780*/  LOP3.LUT R212, R212, 0xffff, RZ, 0xc0, !PT ;  /* 0x0000ffffd4d47812 */ /* 0x000fe200078ec0ff */
[----:B------:R-:W-:Y:S01]  /*3790*/  IMAD R214, R214, 0x12f7, RZ ;  /* 0x000012f7d6d67824 */ /* 0x000fe200078e02ff */
[----:B------:R-:W-:Y:S01]  /*37a0*/  LOP3.LUT R2, R2, 0xdfffffff, RZ, 0xc0, !PT ;  /* 0xdfffffff02027812 */ /* 0x000fe200078ec0ff */
[----:B------:R-:W-:Y:S02]  /*37b0*/  IMAD R216, R216, 0x12f7, RZ ;  /* 0x000012f7d8d87824 */ /* 0x000fe400078e02ff */
[----:B------:R-:W-:Y:S01]  /*37c0*/  IMAD R212, R212, 0x12f7, RZ ;  /* 0x000012f7d4d47824 */ /* 0x000fe200078e02ff */
[----:B------:R-:W-:Y:S02]  /*37d0*/  SHF.R.U32.HI R227, RZ, 0x11, R214 ;  /* 0x00000011ffe37819 */ /* 0x000fe400000116d6 */
[----:B------:R-:W-:-:S02]  /*37e0*/  @P0 LOP3.LUT R2, R2, 0x20000000, RZ, 0xfc, !PT ;  /* 0x2000000002020812 */ /* 0x000fc400078efcff */
[----:B------:R-:W-:Y:S02]  /*37f0*/  SHF.R.U32.HI R208, RZ, 0x11, R216 ;  /* 0x00000011ffd07819 */ /* 0x000fe400000116d8 */
[----:B------:R-:W-:Y:S02]  /*3800*/  ISETP.GT.U32.AND P0, PT, R133, 0x2ff, PT ;  /* 0x000002ff8500780c */ /* 0x000fe40003f04070 */
[----:B------:R-:W-:Y:S01]  /*3810*/  SHF.R.U32.HI R133, RZ, 0x11, R212 ;  /* 0x00000011ff857819 */ /* 0x000fe200000116d4 */
[----:B------:R-:W-:Y:S02]  /*3820*/  IMAD R206, R227, 0x6c0, R206 ;  /* 0x000006c0e3ce7824 */ /* 0x000fe400078e02ce */
[----:B------:R-:W-:Y:S02]  /*3830*/  IMAD R123, R208, 0x6c0, R123 ;  /* 0x000006c0d07b7824 */ /* 0x000fe400078e027b */
[----:B------:R-:W-:Y:S01]  /*3840*/  IMAD R117, R133, 0x6c0, R117 ;  /* 0x000006c085757824 */ /* 0x000fe200078e0275 */
[----:B------:R0:W-:Y:S04]  /*3850*/  STL [R1+0x100], R206 ;  /* 0x000100ce01007387 */ /* 0x0001e80000100800 */
[----:B------:R1:W-:Y:S04]  /*3860*/  STL [R1+0xfc], R123 ;  /* 0x0000fc7b01007387 */ /* 0x0003e80000100800 */
[----:B------:R-:W-:Y:S04]  /*3870*/  STL [R1+0xf8], R117 ;  /* 0x0000f87501007387 */ /* 0x000fe80000100800 */
[----:B------:R-:W2:Y:S01]  /*3880*/  LDL.LU R225, [R1+0x4] ;  /* 0x0000040001e17983 */ /* 0x000ea20000300800 */
[----:B------:R-:W-:-:S05]  /*3890*/  IMAD.IADD R227, R72, 0x1, R227 ;  /* 0x0000000148e37824 */ /* 0x000fca00078e02e3 */
[----:B------:R-:W-:Y:S01]  /*38a0*/  ISETP.GT.U32.OR P0, PT, R227, 0xf, P0 ;  /* 0x0000000fe300780c */ /* 0x000fe20000704470 */
[----:B------:R-:W-:-:S12]  /*38b0*/  IMAD.IADD R208, R72, 0x1, R208 ;  /* 0x0000000148d07824 */ /* 0x000fd800078e02d0 */
[----:B------:R-:W-:Y:S02]  /*38c0*/  @P0 LOP3.LUT R249, R249, 0x10, RZ, 0xfc, !PT ;  /* 0x00000010f9f90812 */ /* 0x000fe400078efcff */
[----:B------:R-:W-:-:S04]  /*38d0*/  ISETP.GT.U32.AND P0, PT, R121, 0x2ff, PT ;  /* 0x000002ff7900780c */ /* 0x000fc80003f04070 */
[----:B------:R-:W-:Y:S02]  /*38e0*/  ISETP.GT.U32.OR P0, PT, R208, 0xf, P0 ;  /* 0x0000000fd000780c */ /* 0x000fe40000704470 */
[----:B------:R-:W-:Y:S02]  /*38f0*/  LOP3.LUT R249, R249, 0xfffffff7, RZ, 0xc0, !PT ;  /* 0xfffffff7f9f97812 */ /* 0x000fe400078ec0ff */
[----:B------:R-:W-:Y:S01]  /*3900*/  SHF.R.U32.HI R210, RZ, 0x4, R67 ;  /* 0x00000004ffd27819 */ /* 0x000fe20000011643 */
[----:B------:R-:W-:-:S03]  /*3910*/  IMAD.IADD R133, R72, 0x1, R133 ;  /* 0x0000000148857824 */ /* 0x000fc600078e0285 */
[----:B------:R-:W-:-:S05]  /*3920*/  LOP3.LUT R210, R210, 0xffff, RZ, 0xc0, !PT ;  /* 0x0000ffffd2d27812 */ /* 0x000fca00078ec0ff */
[----:B------:R-:W-:Y:S02]  /*3930*/  @P0 LOP3.LUT R249, R249, 0x8, RZ, 0xfc, !PT ;  /* 0x00000008f9f90812 */ /* 0x000fe400078efcff */
[----:B------:R-:W-:Y:S01]  /*3940*/  ISETP.GT.U32.AND P0, PT, R115, 0x2ff, PT ;  /* 0x000002ff7300780c */ /* 0x000fe20003f04070 */
[----:B------:R-:W-:-:S03]  /*3950*/  IMAD R210, R210, 0x12f7, RZ ;  /* 0x000012f7d2d27824 */ /* 0x000fc600078e02ff */
[----:B------:R-:W-:Y:S02]  /*3960*/  ISETP.GT.U32.OR P0, PT, R133, 0xf, P0 ;  /* 0x0000000f8500780c */ /* 0x000fe40000704470 */
[----:B------:R-:W-:Y:S02]  /*3970*/  SHF.R.U32.HI R121, RZ, 0x11, R210 ;  /* 0x00000011ff797819 */ /* 0x000fe400000116d2 */
[----:B------:R-:W-:Y:S02]  /*3980*/  LOP3.LUT R249, R249, 0xfffffffb, RZ, 0xc0, !PT ;  /* 0xfffffffbf9f97812 */ /* 0x000fe400078ec0ff */
[----:B0-----:R-:W-:Y:S01]  /*3990*/  SHF.R.U32.HI R206, RZ, 0x4, R252 ;  /* 0x00000004ffce7819 */ /* 0x001fe200000116fc */
[----:B------:R-:W-:Y:S02]  /*39a0*/  IMAD R113, R121, 0x6c0, R113 ;  /* 0x000006c079717824 */ /* 0x000fe400078e0271 */
[----:B------:R-:W-:Y:S01]  /*39b0*/  IMAD.IADD R121, R72, 0x1, R121 ;  /* 0x0000000148797824 */ /* 0x000fe200078e0279 */
[----:B------:R-:W-:-:S03]  /*39c0*/  LOP3.LUT R206, R206, 0xffff, RZ, 0xc0, !PT ;  /* 0x0000ffffcece7812 */ /* 0x000fc600078ec0ff */
[----:B------:R-:W-:Y:S02]  /*39d0*/  @P0 LOP3.LUT R249, R249, 0x4, RZ, 0xfc, !PT ;  /* 0x00000004f9f90812 */ /* 0x000fe400078efcff */
[----:B------:R-:W-:Y:S01]  /*39e0*/  ISETP.GT.U32.AND P0, PT, R111, 0x2ff, PT ;  /* 0x000002ff6f00780c */ /* 0x000fe20003f04070 */
[----:B------:R-:W-:-:S03]  /*39f0*/  IMAD R206, R206, 0x12f7, RZ ;  /* 0x000012f7cece7824 */ /* 0x000fc600078e02ff */
[----:B------:R-:W-:Y:S02]  /*3a00*/  ISETP.GT.U32.OR P0, PT, R121, 0xf, P0 ;  /* 0x0000000f7900780c */ /* 0x000fe40000704470 */
[----:B------:R-:W-:Y:S02]  /*3a10*/  SHF.R.U32.HI R111, RZ, 0x11, R206 ;  /* 0x00000011ff6f7819 */ /* 0x000fe400000116ce */
[----:B------:R-:W-:Y:S02]  /*3a20*/  LOP3.LUT R249, R249, 0xfffffffd, RZ, 0xc0, !PT ;  /* 0xfffffffdf9f97812 */ /* 0x000fe400078ec0ff */
[----:B-1----:R-:W-:Y:S01]  /*3a30*/  SHF.R.U32.HI R123, RZ, 0x4, R250 ;  /* 0x00000004ff7b7819 */ /* 0x002fe200000116fa */
[----:B------:R-:W-:Y:S02]  /*3a40*/  IMAD R109, R111, 0x6c0, R109 ;  /* 0x000006c06f6d7824 */ /* 0x000fe400078e026d */
[----:B------:R-:W-:Y:S01]  /*3a50*/  IMAD.IADD R111, R72, 0x1, R111 ;  /* 0x00000001486f7824 */ /* 0x000fe200078e026f */
[----:B------:R-:W-:-:S03]  /*3a60*/  LOP3.LUT R123, R123, 0xffff, RZ, 0xc0, !PT ;  /* 0x0000ffff7b7b7812 */ /* 0x000fc600078ec0ff */
[----:B------:R-:W-:Y:S02]  /*3a70*/  @P0 LOP3.LUT R249, R249, 0x2, RZ, 0xfc, !PT ;  /* 0x00000002f9f90812 */ /* 0x000fe400078efcff */
[----:B------:R-:W-:Y:S01]  /*3a80*/  ISETP.GT.U32.AND P0, PT, R107, 0x2ff, PT ;  /* 0x000002ff6b00780c */ /* 0x000fe20003f04070 */
[----:B------:R0:W-:Y:S01]  /*3a90*/  STL [R1+0xf4], R113 ;  /* 0x0000f47101007387 */ /* 0x0001e20000100800 */
[----:B------:R-:W-:Y:S02]  /*3aa0*/  IMAD R123, R123, 0x12f7, RZ ;  /* 0x000012f77b7b7824 */ /* 0x000fe400078e02ff */
[----:B------:R-:W-:Y:S02]  /*3ab0*/  ISETP.GT.U32.OR P0, PT, R111, 0xf, P0 ;  /* 0x0000000f6f00780c */ /* 0x000fe40000704470 */
[----:B0-----:R-:W-:-:S04]  /*3ac0*/  SHF.R.U32.HI R113, RZ, 0x4, R246 ;  /* 0x00000004ff717819 */ /* 0x001fc800000116f6 */
[----:B------:R-:W-:Y:S02]  /*3ad0*/  LOP3.LUT R121, R113, 0xffff, RZ, 0xc0, !PT ;  /* 0x0000ffff71797812 */ /* 0x000fe400078ec0ff */
[----:B------:R-:W-:Y:S02]  /*3ae0*/  SHF.R.U32.HI R113, RZ, 0x11, R123 ;  /* 0x00000011ff717819 */ /* 0x000fe4000001167b */
[----:B------:R-:W-:Y:S02]  /*3af0*/  LOP3.LUT R249, R249, 0xfffffffe, RZ, 0xc0, !PT ;  /* 0xfffffffef9f97812 */ /* 0x000fe400078ec0ff */
[----:B------:R-:W-:Y:S01]  /*3b00*/  SHF.R.U32.HI R115, RZ, 0x4, R248 ;  /* 0x00000004ff737819 */ /* 0x000fe200000116f8 */
[----:B------:R-:W-:Y:S01]  /*3b10*/  IMAD R105, R113, 0x6c0, R105 ;  /* 0x000006c071697824 */ /* 0x000fe200078e0269 */
[----:B------:R-:W-:Y:S01]  /*3b20*/  @P0 LOP3.LUT R249, R249, 0x1, RZ, 0xfc, !PT ;  /* 0x00000001f9f90812 */ /* 0x000fe200078efcff */
[----:B------:R-:W-:Y:S01]  /*3b30*/  IMAD.IADD R113, R72, 0x1, R113 ;  /* 0x0000000148717824 */ /* 0x000fe200078e0271 */
[----:B------:R-:W-:-:S02]  /*3b40*/  ISETP.GT.U32.AND P0, PT, R103, 0x2ff, PT ;  /* 0x000002ff6700780c */ /* 0x000fc40003f04070 */
[----:B------:R-:W-:Y:S02]  /*3b50*/  LOP3.LUT R117, R115, 0xffff, RZ, 0xc0, !PT ;  /* 0x0000ffff73757812 */ /* 0x000fe400078ec0ff */
[----:B------:R-:W-:-:S03]  /*3b60*/  ISETP.GT.U32.OR P0, PT, R113, 0xf, P0 ;  /* 0x0000000f7100780c */ /* 0x000fc60000704470 */
[----:B------:R-:W-:-:S05]  /*3b70*/  IMAD R117, R117, 0x12f7, RZ ;  /* 0x000012f775757824 */ /* 0x000fca00078e02ff */
[----:B------:R-:W-:-:S05]  /*3b80*/  SHF.R.U32.HI R107, RZ, 0x11, R117 ;  /* 0x00000011ff6b7819 */ /* 0x000fca0000011675 */
[----:B------:R-:W-:Y:S02]  /*3b90*/  IMAD R101, R107, 0x6c0, R101 ;  /* 0x000006c06b657824 */ /* 0x000fe400078e0265 */
[----:B------:R-:W-:Y:S02]  /*3ba0*/  IMAD.IADD R107, R72, 0x1, R107 ;  /* 0x00000001486b7824 */ /* 0x000fe400078e026b */
[----:B------:R-:W-:Y:S01]  /*3bb0*/  IMAD R121, R121, 0x12f7, RZ ;  /* 0x000012f779797824 */ /* 0x000fe200078e02ff */
[----:B------:R-:W-:-:S04]  /*3bc0*/  SHF.R.U32.HI R115, RZ, 0x4, R110 ;  /* 0x00000004ff737819 */ /* 0x000fc8000001166e */
[----:B------:R-:W-:Y:S02]  /*3bd0*/  SHF.R.U32.HI R103, RZ, 0x11, R121 ;  /* 0x00000011ff677819 */ /* 0x000fe40000011679 */
[----:B------:R-:W-:-:S03]  /*3be0*/  LOP3.LUT R115, R115, 0xffff, RZ, 0xc0, !PT ;  /* 0x0000ffff73737812 */ /* 0x000fc600078ec0ff */
[----:B------:R-:W-:Y:S02]  /*3bf0*/  IMAD R99, R103, 0x6c0, R99 ;  /* 0x000006c067637824 */ /* 0x000fe400078e0263 */
[----:B------:R-:W-:Y:S02]  /*3c00*/  IMAD.IADD R103, R72, 0x1, R103 ;  /* 0x0000000148677824 */ /* 0x000fe400078e0267 */
[----:B------:R-:W-:Y:S01]  /*3c10*/  IMAD R115, R115, 0x12f7, RZ ;  /* 0x000012f773737824 */ /* 0x000fe200078e02ff */
[----:B------:R-:W-:Y:S04]  /*3c20*/  STL [R1+0xf0], R109 ;  /* 0x0000f06d01007387 */ /* 0x000fe80000100800 */
[----:B------:R0:W-:Y:S02]  /*3c30*/  STL [R1+0xec], R105 ;  /* 0x0000ec6901007387 */ /* 0x0001e40000100800 */
[----:B0-----:R-:W-:-:S04]  /*3c40*/  SHF.R.U32.HI R105, RZ, 0x4, R106 ;  /* 0x00000004ff697819 */ /* 0x001fc8000001166a */
[----:B------:R-:W-:-:S05]  /*3c50*/  LOP3.LUT R105, R105, 0xffff, RZ, 0xc0, !PT ;  /* 0x0000ffff69697812 */ /* 0x000fca00078ec0ff */
[----:B------:R-:W-:Y:S01]  /*3c60*/  IMAD R105, R105, 0x12f7, RZ ;  /* 0x000012f769697824 */ /* 0x000fe200078e02ff */
[----:B------:R0:W-:Y:S02]  /*3c70*/  STL [R1+0xe8], R101 ;  /* 0x0000e86501007387 */ /* 0x0001e40000100800 */
[----:B0-----:R-:W-:Y:S02]  /*3c80*/  SHF.R.U32.HI R101, RZ, 0x4, R102 ;  /* 0x00000004ff657819 */ /* 0x001fe40000011666 */
[----:B------:R-:W-:Y:S02]  /*3c90*/  STL [R1+0xe4], R99 ;  /* 0x0000e46301007387 */ /* 0x000fe40000100800 */
[----:B------:R-:W-:-:S05]  /*3ca0*/  LOP3.LUT R101, R101, 0xffff, RZ, 0xc0, !PT ;  /* 0x0000ffff65657812 */ /* 0x000fca00078ec0ff */
[----:B------:R-:W-:Y:S01]  /*3cb0*/  IMAD R101, R101, 0x12f7, RZ ;  /* 0x000012f765657824 */ /* 0x000fe200078e02ff */
[----:B--2---:R-:W-:-:S04]  /*3cc0*/  LOP3.LUT R225, R225, 0x7fffffff, RZ, 0xc0, !PT ;  /* 0x7fffffffe1e17812 */ /* 0x004fc800078ec0ff */
[----:B------:R-:W-:Y:S02]  /*3cd0*/  @P0 LOP3.LUT R225, R225, 0x80000000, RZ, 0xfc, !PT ;  /* 0x80000000e1e10812 */ /* 0x000fe400078efcff */
[----:B------:R-:W-:-:S04]  /*3ce0*/  ISETP.GT.U32.AND P0, PT, R100, 0x2ff, PT ;  /* 0x000002ff6400780c */ /* 0x000fc80003f04070 */
[----:B------:R-:W-:Y:S02]  /*3cf0*/  ISETP.GT.U32.OR P0, PT, R107, 0xf, P0 ;  /* 0x0000000f6b00780c */ /* 0x000fe40000704470 */
[----:B------:R-:W-:-:S11]  /*3d00*/  LOP3.LUT R225, R225, 0xbfffffff, RZ, 0xc0, !PT ;  /* 0xbfffffffe1e17812 */ /* 0x000fd600078ec0ff */
[----:B------:R-:W-:Y:S02]  /*3d10*/  @P0 LOP3.LUT R225, R225, 0x40000000, RZ, 0xfc, !PT ;  /* 0x40000000e1e10812 */ /* 0x000fe400078efcff */
[----:B------:R-:W-:-:S04]  /*3d20*/  ISETP.GT.U32.AND P0, PT, R98, 0x2ff, PT ;  /* 0x000002ff6200780c */ /* 0x000fc80003f04070 */
[----:B------:R-:W-:Y:S02]  /*3d30*/  ISETP.GT.U32.OR P0, PT, R103, 0xf, P0 ;  /* 0x0000000f6700780c */ /* 0x000fe40000704470 */
[----:B------:R-:W-:Y:S02]  /*3d40*/  SHF.R.U32.HI R100, RZ, 0x11, R115 ;  /* 0x00000011ff647819 */ /* 0x000fe40000011673 */
[----:B------:R-:W-:-:S03]  /*3d50*/  LOP3.LUT R225, R225, 0xdfffffff, RZ, 0xc0, !PT ;  /* 0xdfffffffe1e17812 */ /* 0x000fc600078ec0ff */
[----:B------:R-:W-:Y:S02]  /*3d60*/  IMAD R97, R100, 0x6c0, R97 ;  /* 0x000006c064617824 */ /* 0x000fe400078e0261 */
[----:B------:R-:W-:-:S04]  /*3d70*/  IMAD.IADD R100, R72, 0x1, R100 ;  /* 0x0000000148647824 */ /* 0x000fc800078e0264 */
        /* <DEDUP_REMOVED lines=8> */
[----:B------:R-:W-:Y:S01]  /*3e00*/  ISETP.GT.U32.AND P0, PT, R94, 0x2ff, PT ;  /* 0x000002ff5e00780c */ /* 0x000fe20003f04070 */
[----:B------:R0:W-:Y:S03]  /*3e10*/  STL [R1+0xe0], R97 ;  /* 0x0000e06101007387 */ /* 0x0001e60000100800 */
        /* <DEDUP_REMOVED lines=12> */
[----:B------:R-:W-:Y:S01]  /*3ee0*/  IMAD R99, R99, 0x12f7, RZ ;  /* 0x000012f763637824 */ /* 0x000fe200078e02ff */
[----:B------:R-:W-:-:S04]  /*3ef0*/  LOP3.LUT R225, R225, 0xfbffffff, RZ, 0xc0, !PT ;  /* 0xfbffffffe1e17812 */ /* 0x000fc800078ec0ff */
[----:B------:R-:W-:-:S05]  /*3f00*/  SHF.R.U32.HI R94, RZ, 0x11, R99 ;  /* 0x00000011ff5e7819 */ /* 0x000fca0000011663 */
[----:B------:R-:W-:Y:S01]  /*3f10*/  IMAD R91, R94, 0x6c0, R91 ;  /* 0x000006c05e5b7824 */ /* 0x000fe200078e025b */
[----:B------:R-:W-:Y:S01]  /*3f20*/  @P0 LOP3.LUT R225, R225, 0x4000000, RZ, 0xfc, !PT ;  /* 0x04000000e1e10812 */ /* 0x000fe200078efcff */
[----:B------:R-:W-:Y:S01]  /*3f30*/  IMAD.IADD R94, R72, 0x1, R94 ;  /* 0x00000001485e7824 */ /* 0x000fe200078e025e */
[----:B------:R-:W-:Y:S01]  /*3f40*/  ISETP.GT.U32.AND P0, PT, R90, 0x2ff, PT ;  /* 0x000002ff5a00780c */ /* 0x000fe20003f04070 */
[----:B------:R-:W-:-:S03]  /*3f50*/  IMAD R100, R100, 0x12f7, RZ ;  /* 0x000012f764647824 */ /* 0x000fc600078e02ff */
[----:B------:R-:W-:Y:S02]  /*3f60*/  ISETP.GT.U32.OR P0, PT, R94, 0xf, P0 ;  /* 0x0000000f5e00780c */ /* 0x000fe40000704470 */
[----:B------:R-:W-:Y:S02]  /*3f70*/  SHF.R.U32.HI R92, RZ, 0x11, R100 ;  /* 0x00000011ff5c7819 */ /* 0x000fe40000011664 */
[----:B------:R-:W-:Y:S02]  /*3f80*/  LOP3.LUT R225, R225, 0xfdffffff, RZ, 0xc0, !PT ;  /* 0xfdffffffe1e17812 */ /* 0x000fe400078ec0ff */
[----:B------:R-:W-:Y:S01]  /*3f90*/  SHF.R.U32.HI R98, RZ, 0x4, R120 ;  /* 0x00000004ff627819 */ /* 0x000fe20000011678 */
[----:B------:R-:W-:Y:S02]  /*3fa0*/  IMAD R89, R92, 0x6c0, R89 ;  /* 0x000006c05c597824 */ /* 0x000fe400078e0259 */
[----:B------:R-:W-:Y:S01]  /*3fb0*/  IMAD.IADD R92, R72, 0x1, R92 ;  /* 0x00000001485c7824 */ /* 0x000fe200078e025c */
[----:B------:R-:W-:-:S03]  /*3fc0*/  LOP3.LUT R98, R98, 0xffff, RZ, 0xc0, !PT ;  /* 0x0000ffff62627812 */ /* 0x000fc600078ec0ff */
[----:B------:R-:W-:Y:S02]  /*3fd0*/  @P0 LOP3.LUT R225, R225, 0x2000000, RZ, 0xfc, !PT ;  /* 0x02000000e1e10812 */ /* 0x000fe400078efcff */
[----:B------:R-:W-:Y:S01]  /*3fe0*/  ISETP.GT.U32.AND P0, PT, R88, 0x2ff, PT ;  /* 0x000002ff5800780c */ /* 0x000fe20003f04070 */
[----:B------:R-:W-:-:S03]  /*3ff0*/  IMAD R98, R98, 0x12f7, RZ ;  /* 0x000012f762627824 */ /* 0x000fc600078e02ff */
[----:B------:R-:W-:Y:S02]  /*4000*/  ISETP.GT.U32.OR P0, PT, R92, 0xf, P0 ;  /* 0x0000000f5c00780c */ /* 0x000fe40000704470 */
[----:B------:R-:W-:Y:S01]  /*4010*/  SHF.R.U32.HI R90, RZ, 0x11, R98 ;  /* 0x00000011ff5a7819 */ /* 0x000fe20000011662 */
[----:B------:R-:W-:Y:S01]  /*4020*/  STL [R1+0xdc], R95 ;  /* 0x0000dc5f01007387 */ /* 0x000fe20000100800 */
[----:B------:R-:W-:-:S03]  /*4030*/  LOP3.LUT R225, R225, 0xfeffffff, RZ, 0xc0, !PT ;  /* 0xfeffffffe1e17812 */ /* 0x000fc600078ec0ff */
[----:B------:R0:W-:Y:S01]  /*4040*/  STL [R1+0xd8], R93 ;  /* 0x0000d85d01007387 */ /* 0x0001e20000100800 */
[----:B------:R-:W-:Y:S02]  /*4050*/  IMAD R87, R90, 0x6c0, R87 ;  /* 0x000006c05a577824 */ /* 0x000fe400078e0257 */
[----:B------:R-:W-:-:S03]  /*4060*/  IMAD.IADD R90, R72, 0x1, R90 ;  /* 0x00000001485a7824 */ /* 0x000fc600078e025a */
[----:B------:R-:W-:Y:S02]  /*4070*/  @P0 LOP3.LUT R225, R225, 0x1000000, RZ, 0xfc, !PT ;  /* 0x01000000e1e10812 */ /* 0x000fe400078efcff */
[----:B0-----:R-:W-:Y:S02]  /*4080*/  SHF.R.U32.HI R93, RZ, 0x4, R118 ;  /* 0x00000004ff5d7819 */ /* 0x001fe40000011676 */
[----:B------:R-:W-:Y:S02]  /*4090*/  ISETP.GT.U32.AND P0, PT, R86, 0x2ff, PT ;  /* 0x000002ff5600780c */ /* 0x000fe40003f04070 */
[----:B------:R-:W-:Y:S02]  /*40a0*/  LOP3.LUT R93, R93, 0xffff, RZ, 0xc0, !PT ;  /* 0x0000ffff5d5d7812 */ /* 0x000fe400078ec0ff */
[----:B------:R-:W-:-:S03]  /*40b0*/  ISETP.GT.U32.OR P0, PT, R90, 0xf, P0 ;  /* 0x0000000f5a00780c */ /* 0x000fc60000704470 */
[----:B------:R-:W-:Y:S01]  /*40c0*/  IMAD R93, R93, 0x12f7, RZ ;  /* 0x000012f75d5d7824 */ /* 0x000fe200078e02ff */
[----:B------:R-:W-:Y:S01]  /*40d0*/  LOP3.LUT R225, R225, 0xff7fffff, RZ, 0xc0, !PT ;  /* 0xff7fffffe1e17812 */ /* 0x000fe200078ec0ff */
[----:B------:R0:W-:Y:S03]  /*40e0*/  STL [R1+0xd4], R91 ;  /* 0x0000d45b01007387 */ /* 0x0001e60000100800 */
[----:B------:R-:W-:-:S05]  /*40f0*/  SHF.R.U32.HI R86, RZ, 0x11, R93 ;  /* 0x00000011ff567819 */ /* 0x000fca000001165d */
[----:B------:R-:W-:Y:S01]  /*4100*/  IMAD R85, R86, 0x6c0, R85 ;  /* 0x000006c056557824 */ /* 0x000fe200078e0255 */
[----:B0-----:R-:W-:Y:S01]  /*4110*/  SHF.R.U32.HI R91, RZ, 0x4, R116 ;  /* 0x00000004ff5b7819 */ /* 0x001fe20000011674 */
[----:B------:R-:W-:Y:S01]  /*4120*/  IMAD.IADD R86, R72, 0x1, R86 ;  /* 0x0000000148567824 */ /* 0x000fe200078e0256 */
[----:B------:R-:W-:Y:S02]  /*4130*/  @P0 LOP3.LUT R225, R225, 0x800000, RZ, 0xfc, !PT ;  /* 0x00800000e1e10812 */ /* 0x000fe400078efcff */
[----:B------:R-:W-:Y:S02]  /*4140*/  ISETP.GT.U32.AND P0, PT, R84, 0x2ff, PT ;  /* 0x000002ff5400780c */ /* 0x000fe40003f04070 */
[----:B------:R-:W-:Y:S01]  /*4150*/  LOP3.LUT R91, R91, 0xffff, RZ, 0xc0, !PT ;  /* 0x0000ffff5b5b7812 */ /* 0x000fe200078ec0ff */
[----:B------:R-:W-:Y:S01]  /*4160*/  STL [R1+0xd0], R89 ;  /* 0x0000d05901007387 */ /* 0x000fe20000100800 */
[----:B------:R-:W-:-:S03]  /*4170*/  ISETP.GT.U32.OR P0, PT, R86, 0xf, P0 ;  /* 0x0000000f5600780c */ /* 0x000fc60000704470 */
[----:B------:R0:W-:Y:S01]  /*4180*/  STL [R1+0xcc], R87 ;  /* 0x0000cc5701007387 */ /* 0x0001e20000100800 */
[----:B------:R-:W-:Y:S01]  /*4190*/  IMAD R91, R91, 0x12f7, RZ ;  /* 0x000012f75b5b7824 */ /* 0x000fe200078e02ff */
[----:B------:R-:W-:Y:S02]  /*41a0*/  LOP3.LUT R225, R225, 0xffbfffff, RZ, 0xc0, !PT ;  /* 0xffbfffffe1e17812 */ /* 0x000fe400078ec0ff */
[----:B0-----:R-:W-:-:S04]  /*41b0*/  SHF.R.U32.HI R87, RZ, 0x4, R112 ;  /* 0x00000004ff577819 */ /* 0x001fc80000011670 */
[----:B------:R-:W-:Y:S02]  /*41c0*/  LOP3.LUT R90, R87, 0xffff, RZ, 0xc0, !PT ;  /* 0x0000ffff575a7812 */ /* 0x000fe400078ec0ff */
[----:B------:R-:W-:Y:S02]  /*41d0*/  SHF.R.U32.HI R87, RZ, 0x11, R91 ;  /* 0x00000011ff577819 */ /* 0x000fe4000001165b */
[----:B------:R-:W-:Y:S02]  /*41e0*/  SHF.R.U32.HI R88, RZ, 0x4, R114 ;  /* 0x00000004ff587819 */ /* 0x000fe40000011672 */
[----:B------:R-:W-:Y:S01]  /*41f0*/  @P0 LOP3.LUT R225, R225, 0x400000, RZ, 0xfc, !PT ;  /* 0x00400000e1e10812 */ /* 0x000fe200078efcff */
[----:B------:R-:W-:Y:S01]  /*4200*/  IMAD R83, R87, 0x6c0, R83 ;  /* 0x000006c057537824 */ /* 0x000fe200078e0253 */
[----:B------:R-:W-:Y:S01]  /*4210*/  ISETP.GT.U32.AND P0, PT, R82, 0x2ff, PT ;  /* 0x000002ff5200780c */ /* 0x000fe20003f04070 */
[----:B------:R-:W-:Y:S01]  /*4220*/  IMAD.IADD R87, R72, 0x1, R87 ;  /* 0x0000000148577824 */ /* 0x000fe200078e0257 */
[----:B------:R-:W-:-:S04]  /*4230*/  LOP3.LUT R89, R88, 0xffff, RZ, 0xc0, !PT ;  /* 0x0000ffff58597812 */ /* 0x000fc800078ec0ff */
[----:B------:R-:W-:Y:S01]  /*4240*/  ISETP.GT.U32.OR P0, PT, R87, 0xf, P0 ;  /* 0x0000000f5700780c */ /* 0x000fe20000704470 */
[----:B------:R-:W-:Y:S01]  /*4250*/  IMAD R89, R89, 0x12f7, RZ ;  /* 0x000012f759597824 */ /* 0x000fe200078e02ff */
[----:B------:R-:W-:-:S04]  /*4260*/  LOP3.LUT R225, R225, 0xffdfffff, RZ, 0xc0, !PT ;  /* 0xffdfffffe1e17812 */ /* 0x000fc800078ec0ff */
[----:B------:R-:W-:-:S05]  /*4270*/  SHF.R.U32.HI R84, RZ, 0x11, R89 ;  /* 0x00000011ff547819 */ /* 0x000fca0000011659 */
[----:B------:R-:W-:Y:S02]  /*4280*/  IMAD R81, R84, 0x6c0, R81 ;  /* 0x000006c054517824 */ /* 0x000fe400078e0251 */
        /* <DEDUP_REMOVED lines=52> */
[----:B------:R0:W-:Y:S01]  /*45d0*/  STL [R1+0xb4], R75 ;  /* 0x0000b44b01007387 */ /* 0x0001e20000100800 */
[----:B------:R-:W-:-:S03]  /*45e0*/  LOP3.LUT R225, R225, 0xfffeffff, RZ, 0xc0, !PT ;  /* 0xfffeffffe1e17812 */ /* 0x000fc600078ec0ff */
[----:B0-----:R-:W-:-:S07]  /*45f0*/  SHF.R.U32.HI R75, RZ, 0x11, R79 ;  /* 0x00000011ff4b7819 */ /* 0x001fce000001164f */
[----:B------:R-:W-:Y:S01]  /*4600*/  @P0 LOP3.LUT R225, R225, 0x10000, RZ, 0xfc, !PT ;  /* 0x00010000e1e10812 */ /* 0x000fe200078efcff */
[----:B------:R-:W-:Y:S01]  /*4610*/  IMAD R70, R75, 0x6c0, R70 ;  /* 0x000006c04b467824 */ /* 0x000fe200078e0246 */
[----:B------:R-:W-:Y:S01]  /*4620*/  ISETP.GT.U32.AND P0, PT, R69, 0x2ff, PT ;  /* 0x000002ff4500780c */ /* 0x000fe20003f04070 */
[----:B------:R-:W-:Y:S02]  /*4630*/  IMAD.IADD R75, R72, 0x1, R75 ;  /* 0x00000001484b7824 */ /* 0x000fe400078e024b */
[----:B------:R-:W-:-:S03]  /*4640*/  IMAD R80, R80, 0x12f7, RZ ;  /* 0x000012f750507824 */ /* 0x000fc600078e02ff */
[----:B------:R-:W-:Y:S02]  /*4650*/  ISETP.GT.U32.OR P0, PT, R75, 0xf, P0 ;  /* 0x0000000f4b00780c */ /* 0x000fe40000704470 */
[----:B------:R-:W-:Y:S02]  /*4660*/  SHF.R.U32.HI R71, RZ, 0x11, R80 ;  /* 0x00000011ff477819 */ /* 0x000fe40000011650 */
[----:B------:R-:W-:-:S03]  /*4670*/  LOP3.LUT R225, R225, 0xffff7fff, RZ, 0xc0, !PT ;  /* 0xffff7fffe1e17812 */ /* 0x000fc600078ec0ff */
[----:B------:R-:W-:Y:S01]  /*4680*/  IMAD R68, R71, 0x6c0, R68 ;  /* 0x000006c047447824 */ /* 0x000fe200078e0244 */
[----:B------:R-:W-:Y:S01]  /*4690*/  SHF.R.U32.HI R78, RZ, 0x4, R232 ;  /* 0x00000004ff4e7819 */ /* 0x000fe200000116e8 */
[----:B------:R-:W-:Y:S01]  /*46a0*/  STL [R1+0xb0], R73 ;  /* 0x0000b04901007387 */ /* 0x000fe20000100800 */
[----:B------:R-:W-:Y:S01]  /*46b0*/  IMAD R100, R175, 0xaaab, RZ ;  /* 0x0000aaabaf647824 */ /* 0x000fe200078e02ff */
[----:B------:R-:W-:Y:S01]  /*46c0*/  SHF.R.U32.HI R175, RZ, 0x4, R175 ;  /* 0x00000004ffaf7819 */ /* 0x000fe200000116af */
[----:B------:R-:W-:Y:S01]  /*46d0*/  IMAD.IADD R71, R72, 0x1, R71 ;  /* 0x0000000148477824 */ /* 0x000fe200078e0247 */
[----:B------:R-:W-:Y:S01]  /*46e0*/  STL [R1+0xac], R70 ;  /* 0x0000ac4601007387 */ /* 0x000fe20000100800 */
[----:B------:R-:W-:Y:S01]  /*46f0*/  @P0 LOP3.LUT R225, R225, 0x8000, RZ, 0xfc, !PT ;  /* 0x00008000e1e10812 */ /* 0x000fe200078efcff */
[----:B------:R-:W-:Y:S01]  /*4700*/  IMAD R59, R59, 0x120, RZ ;  /* 0x000001203b3b7824 */ /* 0x000fe200078e02ff */
[----:B------:R-:W-:Y:S01]  /*4710*/  ISETP.GT.U32.AND P0, PT, R66, 0x2ff, PT ;  /* 0x000002ff4200780c */ /* 0x000fe20003f04070 */
[----:B------:R0:W-:Y:S01]  /*4720*/  STL [R1+0xa8], R68 ;  /* 0x0000a84401007387 */ /* 0x0001e20000100800 */
[----:B------:R-:W-:Y:S01]  /*4730*/  IMAD R206, R193, 0xaaab, RZ ;  /* 0x0000aaabc1ce7824 */ /* 0x000fe200078e02ff */
[----:B------:R-:W-:-:S02]  /*4740*/  LOP3.LUT R78, R78, 0xffff, RZ, 0xc0, !PT ;  /* 0x0000ffff4e4e7812 */ /* 0x000fc400078ec0ff */
[----:B------:R-:W-:Y:S02]  /*4750*/  LOP3.LUT R175, R175, 0xffff, RZ, 0xc0, !PT ;  /* 0x0000ffffafaf7812 */ /* 0x000fe400078ec0ff */
[----:B------:R-:W-:Y:S01]  /*4760*/  ISETP.GT.U32.OR P0, PT, R71, 0xf, P0 ;  /* 0x0000000f4700780c */ /* 0x000fe20000704470 */
[----:B0-----:R-:W-:Y:S01]  /*4770*/  IMAD R68, R173, 0xaaab, RZ ;  /* 0x0000aaabad447824 */ /* 0x001fe200078e02ff */
[----:B------:R-:W-:Y:S01]  /*4780*/  SHF.R.U32.HI R173, RZ, 0x4, R173 ;  /* 0x00000004ffad7819 */ /* 0x000fe200000116ad */
[----:B------:R-:W-:Y:S01]  /*4790*/  IMAD R78, R78, 0x12f7, RZ ;  /* 0x000012f74e4e7824 */ /* 0x000fe200078e02ff */
[-C--:B------:R-:W-:Y:S01]  /*47a0*/  LEA.HI R79, R206, R59.reuse, RZ, 0xf ;  /* 0x0000003bce4f7211 */ /* 0x080fe200078f78ff */
[----:B------:R-:W-:Y:S01]  /*47b0*/  IMAD R70, R221, 0xaaab, RZ ;  /* 0x0000aaabdd467824 */ /* 0x000fe200078e02ff */
[----:B------:R-:W-:Y:S01]  /*47c0*/  LOP3.LUT R173, R173, 0xffff, RZ, 0xc0, !PT ;  /* 0x0000ffffadad7812 */ /* 0x000fe200078ec0ff */
[----:B------:R-:W-:Y:S01]  /*47d0*/  IMAD R206, R183, 0xaaab, RZ ;  /* 0x0000aaabb7ce7824 */ /* 0x000fe200078e02ff */
[----:B------:R-:W-:Y:S01]  /*47e0*/  SHF.R.U32.HI R221, RZ, 0x4, R221 ;  /* 0x00000004ffdd7819 */ /* 0x000fe200000116dd */
[----:B------:R-:W-:Y:S01]  /*47f0*/  IMAD R175, R175, 0x12f7, RZ ;  /* 0x000012f7afaf7824 */ /* 0x000fe200078e02ff */
[----:B------:R-:W-:Y:S01]  /*4800*/  SHF.R.U32.HI R69, RZ, 0x11, R78 ;  /* 0x00000011ff457819 */ /* 0x000fe2000001164e */
[----:B------:R-:W-:Y:S01]  /*4810*/  IMAD R173, R173, 0x12f7, RZ ;  /* 0x000012f7adad7824 */ /* 0x000fe200078e02ff */
[----:B------:R-:W-:Y:S01]  /*4820*/  LEA.HI R77, R206, R59, RZ, 0xf ;  /* 0x0000003bce4d7211 */ /* 0x000fe200078f78ff */
[----:B------:R-:W-:Y:S01]  /*4830*/  IMAD R206, R179, 0xaaab, RZ ;  /* 0x0000aaabb3ce7824 */ /* 0x000fe200078e02ff */
[----:B------:R-:W-:-:S02]  /*4840*/  LOP3.LUT R221, R221, 0xffff, RZ, 0xc0, !PT ;  /* 0x0000ffffdddd7812 */ /* 0x000fc400078ec0ff */
[----:B------:R-:W-:Y:S02]  /*4850*/  LOP3.LUT R225, R225, 0xffffbfff, RZ, 0xc0, !PT ;  /* 0xffffbfffe1e17812 */ /* 0x000fe400078ec0ff */
[----:B------:R-:W-:Y:S02]  /*4860*/  SHF.R.U32.HI R175, RZ, 0x11, R175 ;  /* 0x00000011ffaf7819 */ /* 0x000fe400000116af */
[----:B------:R-:W-:Y:S01]  /*4870*/  SHF.R.U32.HI R223, RZ, 0x11, R223 ;  /* 0x00000011ffdf7819 */ /* 0x000fe200000116df */
[----:B------:R-:W-:Y:S01]  /*4880*/  IMAD R65, R69, 0x6c0, R65 ;  /* 0x000006c045417824 */ /* 0x000fe200078e0241 */
[----:B------:R-:W-:Y:S01]  /*4890*/  SHF.R.U32.HI R173, RZ, 0x11, R173 ;  /* 0x00000011ffad7819 */ /* 0x000fe200000116ad */
[----:B------:R-:W-:Y:S01]  /*48a0*/  IMAD R221, R221, 0x12f7, RZ ;  /* 0x000012f7dddd7824 */ /* 0x000fe200078e02ff */
[----:B------:R-:W-:Y:S01]  /*48b0*/  @P0 LOP3.LUT R225, R225, 0x4000, RZ, 0xfc, !PT ;  /* 0x00004000e1e10812 */ /* 0x000fe200078efcff */
[----:B------:R-:W-:Y:S01]  /*48c0*/  IMAD.IADD R69, R72, 0x1, R69 ;  /* 0x0000000148457824 */ /* 0x000fe200078e0245 */
[----:B------:R-:W-:Y:S01]  /*48d0*/  LEA.HI R75, R206, R59, RZ, 0xf ;  /* 0x0000003bce4b7211 */ /* 0x000fe200078f78ff */
[----:B------:R-:W-:Y:S01]  /*48e0*/  IMAD R219, R219, 0x12f7, RZ ;  /* 0x000012f7dbdb7824 */ /* 0x000fe200078e02ff */
[----:B------:R-:W-:Y:S01]  /*48f0*/  LEA.HI R130, R251, R130, RZ, 0xd ;  /* 0x00000082fb827211 */ /* 0x000fe200078f68ff */
[----:B------:R-:W-:Y:S01]  /*4900*/  IMAD R165, R165, 0x12f7, RZ ;  /* 0x000012f7a5a57824 */ /* 0x000fe200078e02ff */
[----:B------:R-:W-:Y:S01]  /*4910*/  ISETP.GT.U32.AND P0, PT, R64, 0x2ff, PT ;  /* 0x000002ff4000780c */ /* 0x000fe20003f04070 */
[----:B------:R-:W-:Y:S01]  /*4920*/  IMAD R206, R175, 0x6c0, R204 ;  /* 0x000006c0afce7824 */ /* 0x000fe200078e02cc */
[----:B------:R-:W-:Y:S01]  /*4930*/  LOP3.LUT R217, R217, 0xffff, RZ, 0xc0, !PT ;  /* 0x0000ffffd9d97812 */ /* 0x000fe200078ec0ff */
[----:B------:R-:W-:-:S02]  /*4940*/  IMAD.MOV.U32 R251, RZ, RZ, R220 ;  /* 0x000000fffffb7224 */ /* 0x000fc400078e00dc */
[----:B------:R-:W-:Y:S01]  /*4950*/  IMAD R64, R215, 0xaaab, RZ ;  /* 0x0000aaabd7407824 */ /* 0x000fe200078e02ff */
[----:B------:R-:W-:Y:S01]  /*4960*/  SHF.R.U32.HI R215, RZ, 0x4, R215 ;  /* 0x00000004ffd77819 */ /* 0x000fe200000116d7 */
[----:B------:R-:W-:Y:S01]  /*4970*/  IMAD R204, R223, 0x6c0, R172 ;  /* 0x000006c0dfcc7824 */ /* 0x000fe200078e02ac */
[----:B------:R-:W-:Y:S01]  /*4980*/  SHF.R.U32.HI R221, RZ, 0x11, R221 ;  /* 0x00000011ffdd7819 */ /* 0x000fe200000116dd */
[----:B------:R-:W-:Y:S01]  /*4990*/  IMAD R220, R213, 0xaaab, RZ ;  /* 0x0000aaabd5dc7824 */ /* 0x000fe200078e02ff */
[----:B------:R-:W-:Y:S01]  /*49a0*/  SHF.R.U32.HI R213, RZ, 0x4, R213 ;  /* 0x00000004ffd57819 */ /* 0x000fe200000116d5 */
[----:B------:R-:W-:Y:S01]  /*49b0*/  IMAD R200, R173, 0x6c0, R200 ;  /* 0x000006c0adc87824 */ /* 0x000fe200078e02c8 */
[----:B------:R-:W-:Y:S01]  /*49c0*/  STL [R1+0xa4], R65 ;  /* 0x0000a44101007387 */ /* 0x000fe20000100800 */
[----:B------:R-:W-:Y:S01]  /*49d0*/  IMAD R36, R36, 0xaaab, RZ ;  /* 0x0000aaab24247824 */ /* 0x000fe200078e02ff */
[----:B------:R-:W-:Y:S01]  /*49e0*/  ISETP.GT.U32.OR P0, PT, R69, 0xf, P0 ;  /* 0x0000000f4500780c */ /* 0x000fe20000704470 */
[----:B------:R-:W-:Y:S01]  /*49f0*/  IMAD R218, R163, 0xaaab, RZ ;  /* 0x0000aaaba3da7824 */ /* 0x000fe200078e02ff */
[----:B------:R-:W-:Y:S01]  /*4a00*/  SHF.R.U32.HI R163, RZ, 0x4, R163 ;  /* 0x00000004ffa37819 */ /* 0x000fe200000116a3 */
[----:B------:R-:W-:Y:S01]  /*4a10*/  IMAD R198, R167, 0x6c0, R198 ;  /* 0x000006c0a7c67824 */ /* 0x000fe200078e02c6 */
[----:B------:R-:W-:Y:S01]  /*4a20*/  SHF.R.U32.HI R219, RZ, 0x11, R219 ;  /* 0x00000011ffdb7819 */ /* 0x000fe200000116db */
[----:B------:R-:W-:Y:S01]  /*4a30*/  STL [R1+0xa0], R206 ;  /* 0x0000a0ce01007387 */ /* 0x000fe20000100800 */
[----:B------:R-:W-:Y:S01]  /*4a40*/  SHF.R.U32.HI R165, RZ, 0x11, R165 ;  /* 0x00000011ffa57819 */ /* 0x000fe200000116a5 */
[----:B------:R-:W-:Y:S01]  /*4a50*/  IMAD R217, R217, 0x12f7, RZ ;  /* 0x000012f7d9d97824 */ /* 0x000fe200078e02ff */
[----:B------:R-:W-:Y:S01]  /*4a60*/  LOP3.LUT R215, R215, 0xffff, RZ, 0xc0, !PT ;  /* 0x0000ffffd7d77812 */ /* 0x000fe200078ec0ff */
[----:B------:R-:W-:Y:S01]  /*4a70*/  STL [R1+0x9c], R204 ;  /* 0x00009ccc01007387 */ /* 0x000fe20000100800 */
[----:B------:R-:W-:Y:S01]  /*4a80*/  LOP3.LUT R213, R213, 0xffff, RZ, 0xc0, !PT ;  /* 0x0000ffffd5d57812 */ /* 0x000fe200078ec0ff */
[----:B------:R-:W-:Y:S01]  /*4a90*/  IMAD R82, R211, 0xaaab, RZ ;  /* 0x0000aaabd3527824 */ /* 0x000fe200078e02ff */
[----:B------:R-:W-:Y:S01]  /*4aa0*/  LEA.HI R133, R36, R59, RZ, 0xf ;  /* 0x0000003b24857211 */ /* 0x000fe200078f78ff */
[----:B------:R0:W-:Y:S01]  /*4ab0*/  STL [R1+0x98], R200 ;  /* 0x000098c801007387 */ /* 0x0001e20000100800 */
[----:B------:R-:W-:Y:S01]  /*4ac0*/  LOP3.LUT R163, R163, 0xffff, RZ, 0xc0, !PT ;  /* 0x0000ffffa3a37812 */ /* 0x000fe200078ec0ff */
[----:B------:R-:W-:Y:S01]  /*4ad0*/  IMAD R36, R209, 0xaaab, RZ ;  /* 0x0000aaabd1247824 */ /* 0x000fe200078e02ff */
[----:B------:R-:W-:Y:S01]  /*4ae0*/  SHF.R.U32.HI R211, RZ, 0x4, R211 ;  /* 0x00000004ffd37819 */ /* 0x000fe200000116d3 */
[----:B------:R1:W-:Y:S01]  /*4af0*/  STL [R1+0x94], R198 ;  /* 0x000094c601007387 */ /* 0x0003e20000100800 */
[----:B------:R-:W-:Y:S01]  /*4b00*/  SHF.R.U32.HI R209, RZ, 0x4, R209 ;  /* 0x00000004ffd17819 */ /* 0x000fe200000116d1 */
[----:B------:R-:W-:Y:S01]  /*4b10*/  IMAD R196, R165, 0x6c0, R196 ;  /* 0x000006c0a5c47824 */ /* 0x000fe200078e02c4 */
[----:B------:R-:W-:Y:S01]  /*4b20*/  SHF.R.U32.HI R217, RZ, 0x11, R217 ;  /* 0x00000011ffd97819 */ /* 0x000fe200000116d9 */
[----:B0-----:R-:W-:-:S02]  /*4b30*/  IMAD R200, R221, 0x6c0, R168 ;  /* 0x000006c0ddc87824 */ /* 0x001fc400078e02a8 */
[----:B------:R-:W-:Y:S02]  /*4b40*/  IMAD R215, R215, 0x12f7, RZ ;  /* 0x000012f7d7d77824 */ /* 0x000fe400078e02ff */
[----:B-1----:R-:W-:Y:S01]  /*4b50*/  IMAD R198, R219, 0x6c0, R54 ;  /* 0x000006c0dbc67824 */ /* 0x002fe200078e0236 */
[----:B------:R-:W-:Y:S01]  /*4b60*/  LOP3.LUT R225, R225, 0xffffdfff, RZ, 0xc0, !PT ;  /* 0xffffdfffe1e17812 */ /* 0x000fe200078ec0ff */
[----:B------:R-:W-:Y:S01]  /*4b70*/  IMAD R213, R213, 0x12f7, RZ ;  /* 0x000012f7d5d57824 */ /* 0x000fe200078e02ff */
[----:B------:R-:W-:Y:S01]  /*4b80*/  LOP3.LUT R211, R211, 0xffff, RZ, 0xc0, !PT ;  /* 0x0000ffffd3d37812 */ /* 0x000fe200078ec0ff */
[----:B------:R-:W-:Y:S01]  /*4b90*/  IMAD R163, R163, 0x12f7, RZ ;  /* 0x000012f7a3a37824 */ /* 0x000fe200078e02ff */
[----:B------:R-:W-:Y:S01]  /*4ba0*/  STL [R1+0x90], R200 ;  /* 0x000090c801007387 */ /* 0x000fe20000100800 */
[----:B------:R-:W-:Y:S01]  /*4bb0*/  IMAD R216, R161, 0xaaab, RZ ;  /* 0x0000aaaba1d87824 */ /* 0x000fe200078e02ff */
[----:B------:R-:W-:Y:S01]  /*4bc0*/  LOP3.LUT R209, R209, 0xffff, RZ, 0xc0, !PT ;  /* 0x0000ffffd1d17812 */ /* 0x000fe200078ec0ff */
[----:B------:R-:W-:Y:S01]  /*4bd0*/  IMAD R214, R207, 0xaaab, RZ ;  /* 0x0000aaabcfd67824 */ /* 0x000fe200078e02ff */
[----:B------:R-:W-:Y:S01]  /*4be0*/  STL [R1+0x8c], R198 ;  /* 0x00008cc601007387 */ /* 0x000fe20000100800 */
[----:B------:R-:W-:Y:S01]  /*4bf0*/  SHF.R.U32.HI R161, RZ, 0x4, R161 ;  /* 0x00000004ffa17819 */ /* 0x000fe200000116a1 */
[----:B------:R-:W-:Y:S01]  /*4c00*/  IMAD.IADD R175, R72, 0x1, R175 ;  /* 0x0000000148af7824 */ /* 0x000fe200078e02af */
[----:B------:R-:W-:Y:S01]  /*4c10*/  SHF.R.U32.HI R207, RZ, 0x4, R207 ;  /* 0x00000004ffcf7819 */ /* 0x000fe200000116cf */
[----:B------:R0:W-:Y:S01]  /*4c20*/  STL [R1+0x88], R196 ;  /* 0x000088c401007387 */ /* 0x0001e20000100800 */
[----:B------:R-:W-:Y:S01]  /*4c30*/  SHF.R.U32.HI R215, RZ, 0x11, R215 ;  /* 0x00000011ffd77819 */ /* 0x000fe200000116d7 */
[----:B------:R-:W-:Y:S01]  /*4c40*/  IMAD R211, R211, 0x12f7, RZ ;  /* 0x000012f7d3d37824 */ /* 0x000fe200078e02ff */
[----:B------:R-:W-:-:S02]  /*4c50*/  @P0 LOP3.LUT R225, R225, 0x2000, RZ, 0xfc, !PT ;  /* 0x00002000e1e10812 */ /* 0x000fc400078efcff */
[----:B------:R-:W-:Y:S01]  /*4c60*/  SHF.R.U32.HI R213, RZ, 0x11, R213 ;  /* 0x00000011ffd57819 */ /* 0x000fe200000116d5 */
[----:B------:R-:W-:Y:S01]  /*4c70*/  IMAD R209, R209, 0x12f7, RZ ;  /* 0x000012f7d1d17824 */ /* 0x000fe200078e02ff */
[----:B------:R-:W-:Y:S01]  /*4c80*/  SHF.R.U32.HI R163, RZ, 0x11, R163 ;  /* 0x00000011ffa37819 */ /* 0x000fe200000116a3 */
[----:B0-----:R-:W-:Y:S01]  /*4c90*/  IMAD R196, R217, 0x6c0, R166 ;  /* 0x000006c0d9c47824 */ /* 0x001fe200078e02a6 */
[----:B------:R-:W-:Y:S02]  /*4ca0*/  ISETP.GT.U32.AND P0, PT, R174, 0x2ff, PT ;  /* 0x000002ffae00780c */ /* 0x000fe40003f04070 */
[----:B------:R-:W-:Y:S01]  /*4cb0*/  LOP3.LUT R161, R161, 0xffff, RZ, 0xc0, !PT ;  /* 0x0000ffffa1a17812 */ /* 0x000fe200078ec0ff */
[----:B------:R-:W-:Y:S01]  /*4cc0*/  IMAD R198, R215, 0x6c0, R50 ;  /* 0x000006c0d7c67824 */ /* 0x000fe200078e0232 */
[----:B------:R-:W-:Y:S01]  /*4cd0*/  LOP3.LUT R207, R207, 0xffff, RZ, 0xc0, !PT ;  /* 0x0000ffffcfcf7812 */ /* 0x000fe200078ec0ff */
[----:B------:R0:W-:Y:S01]  /*4ce0*/  STL [R1+0x84], R196 ;  /* 0x000084c401007387 */ /* 0x0001e20000100800 */
[----:B------:R-:W-:Y:S01]  /*4cf0*/  ISETP.GT.U32.OR P0, PT, R175, 0xf, P0 ;  /* 0x0000000faf00780c */ /* 0x000fe20000704470 */
[----:B------:R-:W-:Y:S01]  /*4d00*/  IMAD R194, R163, 0x6c0, R194 ;  /* 0x000006c0a3c27824 */ /* 0x000fe200078e02c2 */
[----:B------:R-:W-:Y:S01]  /*4d10*/  SHF.R.U32.HI R211, RZ, 0x11, R211 ;  /* 0x00000011ffd37819 */ /* 0x000fe200000116d3 */
[----:B------:R-:W-:Y:S01]  /*4d20*/  IMAD R161, R161, 0x12f7, RZ ;  /* 0x000012f7a1a17824 */ /* 0x000fe200078e02ff */
[----:B------:R-:W-:Y:S01]  /*4d30*/  SHF.R.U32.HI R209, RZ, 0x11, R209 ;  /* 0x00000011ffd17819 */ /* 0x000fe200000116d1 */
[----:B------:R-:W-:-:S02]  /*4d40*/  IMAD R207, R207, 0x12f7, RZ ;  /* 0x000012f7cfcf7824 */ /* 0x000fc400078e02ff */
[----:B0-----:R-:W-:Y:S01]  /*4d50*/  IMAD R196, R213, 0x6c0, R162 ;  /* 0x000006c0d5c47824 */ /* 0x001fe200078e02a2 */
[----:B------:R-:W-:Y:S01]  /*4d60*/  STL [R1+0x80], R198 ;  /* 0x000080c601007387 */ /* 0x000fe20000100800 */
[----:B------:R-:W-:-:S03]  /*4d70*/  SHF.R.U32.HI R161, RZ, 0x11, R161 ;  /* 0x00000011ffa17819 */ /* 0x000fc600000116a1 */
[----:B------:R0:W-:Y:S01]  /*4d80*/  STL [R1+0x7c], R196 ;  /* 0x00007cc401007387 */ /* 0x0001e20000100800 */
[----:B------:R-:W-:-:S03]  /*4d90*/  SHF.R.U32.HI R207, RZ, 0x11, R207 ;  /* 0x00000011ffcf7819 */ /* 0x000fc600000116cf */
[----:B------:R1:W-:Y:S01]  /*4da0*/  STL [R1+0x78], R194 ;  /* 0x000078c201007387 */ /* 0x0003e20000100800 */
[----:B------:R-:W-:Y:S01]  /*4db0*/  LOP3.LUT R225, R225, 0xffffefff, RZ, 0xc0, !PT ;  /* 0xffffefffe1e17812 */ /* 0x000fe200078ec0ff */
[----:B0-----:R-:W-:Y:S02]  /*4dc0*/  IMAD R196, R211, 0x6c0, R154 ;  /* 0x000006c0d3c47824 */ /* 0x001fe400078e029a */
[----:B-1----:R-:W-:-:S03]  /*4dd0*/  IMAD R194, R209, 0x6c0, R160 ;  /* 0x000006c0d1c27824 */ /* 0x002fc600078e02a0 */
[----:B------:R-:W-:Y:S01]  /*4de0*/  STL [R1+0x74], R196 ;  /* 0x000074c401007387 */ /* 0x000fe20000100800 */
[----:B------:R-:W-:Y:S01]  /*4df0*/  IMAD R192, R161, 0x6c0, R192 ;  /* 0x000006c0a1c07824 */ /* 0x000fe200078e02c0 */
[----:B------:R-:W-:Y:S01]  /*4e00*/  @P0 LOP3.LUT R225, R225, 0x1000, RZ, 0xfc, !PT ;  /* 0x00001000e1e10812 */ /* 0x000fe200078efcff */
[----:B------:R-:W-:Y:S01]  /*4e10*/  IMAD.IADD R172, R72, 0x1, R223 ;  /* 0x0000000148ac7824 */ /* 0x000fe200078e02df */
[----:B------:R0:W-:Y:S01]  /*4e20*/  STL [R1+0x70], R194 ;  /* 0x000070c201007387 */ /* 0x0001e20000100800 */
[----:B------:R-:W-:-:S03]  /*4e30*/  ISETP.GT.U32.AND P0, PT, R44, 0x2ff, PT ;  /* 0x000002ff2c00780c */ /* 0x000fc60003f04070 */
[----:B------:R-:W-:Y:S01]  /*4e40*/  STL [R1+0x6c], R192 ;  /* 0x00006cc001007387 */ /* 0x000fe20000100800 */
[----:B------:R-:W-:Y:S01]  /*4e50*/  ISETP.GT.U32.OR P1, PT, R172, 0xf, P0 ;  /* 0x0000000fac00780c */ /* 0x000fe20000724470 */
[----:B0-----:R-:W-:Y:S01]  /*4e60*/  IMAD R194, R207, 0x6c0, R158 ;  /* 0x000006c0cfc27824 */ /* 0x001fe200078e029e */
[----:B------:R-:W-:Y:S01]  /*4e70*/  ISETP.GT.U32.AND P0, PT, R33, 0x2ff, PT ;  /* 0x000002ff2100780c */ /* 0x000fe20003f04070 */
[----:B------:R-:W-:-:S03]  /*4e80*/  IMAD.IADD R173, R72, 0x1, R173 ;  /* 0x0000000148ad7824 */ /* 0x000fc600078e02ad */
[----:B------:R0:W-:Y:S01]  /*4e90*/  STL [R1+0x68], R194 ;  /* 0x000068c201007387 */ /* 0x0001e20000100800 */
[----:B------:R-:W-:Y:S02]  /*4ea0*/  LOP3.LUT R225, R225, 0xfffff7ff, RZ, 0xc0, !PT ;  /* 0xfffff7ffe1e17812 */ /* 0x000fe400078ec0ff */
[----:B------:R-:W-:Y:S01]  /*4eb0*/  ISETP.GT.U32.OR P0, PT, R173, 0xf, P0 ;  /* 0x0000000fad00780c */ /* 0x000fe20000704470 */
[----:B0-----:R-:W-:-:S05]  /*4ec0*/  VIADD R194, R45, 0x1b ;  /* 0x0000001b2dc27836 */ /* 0x001fca0000000000 */
[----:B------:R-:W-:Y:S02]  /*4ed0*/  LOP3.LUT R174, R194, 0xffff, RZ, 0xc0, !PT ;  /* 0x0000ffffc2ae7812 */ /* 0x000fe400078ec0ff */
[----:B------:R-:W-:-:S03]  /*4ee0*/  @P1 LOP3.LUT R225, R225, 0x800, RZ, 0xfc, !PT ;  /* 0x00000800e1e11812 */ /* 0x000fc600078efcff */
[----:B------:R-:W-:Y:S01]  /*4ef0*/  IMAD R44, R174, 0xaaab, RZ ;  /* 0x0000aaabae2c7824 */ /* 0x000fe200078e02ff */
[----:B------:R-:W-:Y:S02]  /*4f00*/  LOP3.LUT R225, R225, 0xfffffbff, RZ, 0xc0, !PT ;  /* 0xfffffbffe1e17812 */ /* 0x000fe400078ec0ff */
[----:B------:R-:W-:Y:S02]  /*4f10*/  LEA.HI R173, R194, R170, RZ, 0x1c ;  /* 0x000000aac2ad7211 */ /* 0x000fe400078fe0ff */
[----:B------:R-:W-:Y:S02]  /*4f20*/  SHF.R.U32.HI R44, RZ, 0x16, R44 ;  /* 0x00000016ff2c7819 */ /* 0x000fe4000001162c */
[----:B------:R-:W-:Y:S02]  /*4f30*/  @P0 LOP3.LUT R225, R225, 0x400, RZ, 0xfc, !PT ;  /* 0x00000400e1e10812 */ /* 0x000fe400078efcff */
[----:B------:R-:W-:Y:S01]  /*4f40*/  ISETP.GT.U32.AND P0, PT, R173, 0x11f, PT ;  /* 0x0000011fad00780c */ /* 0x000fe20003f04070 */
[----:B------:R-:W-:-:S02]  /*4f50*/  IMAD.IADD R172, R171, 0x1, R44 ;  /* 0x00000001abac7824 */ /* 0x000fc400078e022c */
[----:B------:R-:W-:Y:S01]  /*4f60*/  IMAD R212, R127, 0xaaab, RZ ;  /* 0x0000aaab7fd47824 */ /* 0x000fe200078e02ff */
[----:B------:R-:W-:Y:S01]  /*4f70*/  SHF.R.U32.HI R127, RZ, 0x4, R127 ;  /* 0x00000004ff7f7819 */ /* 0x000fe2000001167f */
[----:B------:R-:W-:Y:S01]  /*4f80*/  IMAD R210, R125, 0xaaab, RZ ;  /* 0x0000aaab7dd27824 */ /* 0x000fe200078e02ff */
[----:B------:R-:W-:Y:S01]  /*4f90*/  ISETP.GT.U32.OR P1, PT, R172, 0x2f, P0 ;  /* 0x0000002fac00780c */ /* 0x000fe20000724470 */
[----:B------:R-:W-:Y:S01]  /*4fa0*/  IMAD R66, R205, 0xaaab, RZ ;  /* 0x0000aaabcd427824 */ /* 0x000fe200078e02ff */
[----:B------:R-:W-:Y:S02]  /*4fb0*/  SHF.R.U32.HI R125, RZ, 0x4, R125 ;  /* 0x00000004ff7d7819 */ /* 0x000fe4000001167d */
[----:B------:R-:W-:Y:S02]  /*4fc0*/  SHF.R.U32.HI R205, RZ, 0x4, R205 ;  /* 0x00000004ffcd7819 */ /* 0x000fe400000116cd */
[----:B------:R-:W-:Y:S01]  /*4fd0*/  LOP3.LUT R127, R127, 0xffff, RZ, 0xc0, !PT ;  /* 0x0000ffff7f7f7812 */ /* 0x000fe200078ec0ff */
[----:B------:R-:W-:Y:S01]  /*4fe0*/  IMAD R208, R203, 0xaaab, RZ ;  /* 0x0000aaabcbd07824 */ /* 0x000fe200078e02ff */
[----:B------:R-:W-:Y:S01]  /*4ff0*/  LOP3.LUT R125, R125, 0xffff, RZ, 0xc0, !PT ;  /* 0x0000ffff7d7d7812 */ /* 0x000fe200078ec0ff */
[----:B------:R-:W-:Y:S01]  /*5000*/  IMAD R98, R49, 0xaaab, RZ ;  /* 0x0000aaab31627824 */ /* 0x000fe200078e02ff */
[----:B------:R-:W-:Y:S01]  /*5010*/  LOP3.LUT R205, R205, 0xffff, RZ, 0xc0, !PT ;  /* 0x0000ffffcdcd7812 */ /* 0x000fe200078ec0ff */
[----:B------:R-:W-:Y:S01]  /*5020*/  IMAD R96, R47, 0xaaab, RZ ;  /* 0x0000aaab2f607824 */ /* 0x000fe200078e02ff */
[----:B------:R-:W-:Y:S01]  /*5030*/  SHF.R.U32.HI R203, RZ, 0x4, R203 ;  /* 0x00000004ffcb7819 */ /* 0x000fe200000116cb */
[----:B------:R-:W-:Y:S01]  /*5040*/  IMAD.IADD R167, R72, 0x1, R167 ;  /* 0x0000000148a77824 */ /* 0x000fe200078e02a7 */
[----:B------:R-:W-:Y:S01]  /*5050*/  SHF.R.U32.HI R49, RZ, 0x4, R49 ;  /* 0x00000004ff317819 */ /* 0x000fe20000011631 */
[----:B------:R-:W-:Y:S01]  /*5060*/  IMAD R94, R201, 0xaaab, RZ ;  /* 0x0000aaabc95e7824 */ /* 0x000fe200078e02ff */
[----:B------:R-:W-:Y:S01]  /*5070*/  LOP3.LUT R2, R2, 0xfffffffd, RZ, 0xc0, !PT ;  /* 0xfffffffd02027812 */ /* 0x000fe200078ec0ff */
[----:B------:R-:W-:Y:S01]  /*5080*/  IMAD R127, R127, 0x12f7, RZ ;  /* 0x000012f77f7f7824 */ /* 0x000fe200078e02ff */
[----:B------:R-:W-:Y:S01]  /*5090*/  SHF.R.U32.HI R47, RZ, 0x4, R47 ;  /* 0x00000004ff2f7819 */ /* 0x000fe2000001162f */
[----:B------:R-:W-:Y:S01]  /*50a0*/  IMAD R125, R125, 0x12f7, RZ ;  /* 0x000012f77d7d7824 */ /* 0x000fe200078e02ff */
[----:B------:R-:W-:Y:S01]  /*50b0*/  ISETP.GT.U32.AND P0, PT, R53, 0x2ff, PT ;  /* 0x000002ff3500780c */ /* 0x000fe20003f04070 */
[----:B------:R-:W-:Y:S01]  /*50c0*/  IMAD R205, R205, 0x12f7, RZ ;  /* 0x000012f7cdcd7824 */ /* 0x000fe200078e02ff */
[----:B------:R-:W-:-:S02]  /*50d0*/  SHF.R.U32.HI R201, RZ, 0x4, R201 ;  /* 0x00000004ffc97819 */ /* 0x000fc400000116c9 */
[----:B------:R-:W-:Y:S02]  /*50e0*/  LOP3.LUT R203, R203, 0xffff, RZ, 0xc0, !PT ;  /* 0x0000ffffcbcb7812 */ /* 0x000fe400078ec0ff */
[----:B------:R-:W-:Y:S02]  /*50f0*/  LOP3.LUT R49, R49, 0xffff, RZ, 0xc0, !PT ;  /* 0x0000ffff31317812 */ /* 0x000fe400078ec0ff */
[----:B------:R-:W-:Y:S01]  /*5100*/  @P1 LOP3.LUT R2, R2, 0x2, RZ, 0xfc, !PT ;  /* 0x0000000202021812 */ /* 0x000fe200078efcff */
[----:B------:R-:W-:Y:S01]  /*5110*/  VIADD R33, R45, 0xb ;  /* 0x0000000b2d217836 */ /* 0x000fe20000000000 */
[----:B------:R-:W-:Y:S02]  /*5120*/  LOP3.LUT R47, R47, 0xffff, RZ, 0xc0, !PT ;  /* 0x0000ffff2f2f7812 */ /* 0x000fe400078ec0ff */
[----:B------:R-:W-:Y:S01]  /*5130*/  ISETP.GT.U32.OR P1, PT, R167, 0xf, P0 ;  /* 0x0000000fa700780c */ /* 0x000fe20000724470 */
[----:B------:R-:W-:Y:S01]  /*5140*/  IMAD R92, R39, 0xaaab, RZ ;  /* 0x0000aaab275c7824 */ /* 0x000fe200078e02ff */
[----:B------:R-:W-:-:S02]  /*5150*/  LOP3.LUT R201, R201, 0xffff, RZ, 0xc0, !PT ;  /* 0x0000ffffc9c97812 */ /* 0x000fc400078ec0ff */
[----:B------:R-:W-:Y:S01]  /*5160*/  SHF.R.U32.HI R127, RZ, 0x11, R127 ;  /* 0x00000011ff7f7819 */ /* 0x000fe2000001167f */
[----:B------:R-:W-:Y:S01]  /*5170*/  IMAD R90, R57, 0xaaab, RZ ;  /* 0x0000aaab395a7824 */ /* 0x000fe200078e02ff */
[----:B------:R-:W-:Y:S01]  /*5180*/  SHF.R.U32.HI R125, RZ, 0x11, R125 ;  /* 0x00000011ff7d7819 */ /* 0x000fe2000001167d */
[----:B------:R-:W-:Y:S01]  /*5190*/  IMAD R203, R203, 0x12f7, RZ ;  /* 0x000012f7cbcb7824 */ /* 0x000fe200078e02ff */
[----:B------:R-:W-:Y:S01]  /*51a0*/  SHF.R.U32.HI R39, RZ, 0x4, R39 ;  /* 0x00000004ff277819 */ /* 0x000fe20000011627 */
[----:B------:R-:W-:Y:S01]  /*51b0*/  IMAD.IADD R168, R72, 0x1, R221 ;  /* 0x0000000148a87824 */ /* 0x000fe200078e02dd */
[----:B------:R-:W-:Y:S01]  /*51c0*/  SHF.R.U32.HI R205, RZ, 0x11, R205 ;  /* 0x00000011ffcd7819 */ /* 0x000fe200000116cd */
[----:B------:R-:W-:Y:S01]  /*51d0*/  IMAD R49, R49, 0x12f7, RZ ;  /* 0x000012f731317824 */ /* 0x000fe200078e02ff */
[----:B------:R-:W-:Y:S01]  /*51e0*/  SHF.R.U32.HI R57, RZ, 0x4, R57 ;  /* 0x00000004ff397819 */ /* 0x000fe20000011639 */
[----:B------:R-:W-:Y:S01]  /*51f0*/  IMAD R47, R47, 0x12f7, RZ ;  /* 0x000012f72f2f7824 */ /* 0x000fe200078e02ff */
[----:B------:R-:W-:Y:S01]  /*5200*/  ISETP.GT.U32.AND P0, PT, R63, 0x2ff, PT ;  /* 0x000002ff3f00780c */ /* 0x000fe20003f04070 */
[----:B------:R-:W-:Y:S01]  /*5210*/  IMAD R201, R201, 0x12f7, RZ ;  /* 0x000012f7c9c97824 */ /* 0x000fe200078e02ff */
[----:B------:R-:W-:Y:S01]  /*5220*/  LOP3.LUT R172, R33, 0xffff, RZ, 0xc0, !PT ;  /* 0x0000ffff21ac7812 */ /* 0x000fe200078ec0ff */
[----:B------:R-:W-:Y:S01]  /*5230*/  IMAD R192, R127, 0x6c0, R190 ;  /* 0x000006c07fc07824 */ /* 0x000fe200078e02be */
[----:B------:R-:W-:Y:S01]  /*5240*/  LOP3.LUT R39, R39, 0xffff, RZ, 0xc0, !PT ;  /* 0x0000ffff27277812 */ /* 0x000fe200078ec0ff */
[----:B------:R-:W-:Y:S01]  /*5250*/  IMAD R190, R125, 0x6c0, R188 ;  /* 0x000006c07dbe7824 */ /* 0x000fe200078e02bc */
[----:B------:R-:W-:Y:S01]  /*5260*/  LOP3.LUT R57, R57, 0xffff, RZ, 0xc0, !PT ;  /* 0x0000ffff39397812 */ /* 0x000fe200078ec0ff */
[----:B------:R-:W-:Y:S01]  /*5270*/  IMAD R88, R199, 0xaaab, RZ ;  /* 0x0000aaabc7587824 */ /* 0x000fe200078e02ff */
[----:B------:R-:W-:Y:S01]  /*5280*/  SHF.R.U32.HI R203, RZ, 0x11, R203 ;  /* 0x00000011ffcb7819 */ /* 0x000fe200000116cb */
[----:B------:R-:W-:Y:S01]  /*5290*/  IMAD R188, R205, 0x6c0, R124 ;  /* 0x000006c0cdbc7824 */ /* 0x000fe200078e027c */
[----:B------:R-:W-:Y:S01]  /*52a0*/  ISETP.GT.U32.OR P0, PT, R168, 0xf, P0 ;  /* 0x0000000fa800780c */ /* 0x000fe20000704470 */
[----:B------:R-:W-:Y:S01]  /*52b0*/  IMAD R86, R197, 0xaaab, RZ ;  /* 0x0000aaabc5567824 */ /* 0x000fe200078e02ff */
[----:B------:R-:W-:-:S02]  /*52c0*/  SHF.R.U32.HI R199, RZ, 0x4, R199 ;  /* 0x00000004ffc77819 */ /* 0x000fc400000116c7 */
[----:B------:R-:W-:Y:S02]  /*52d0*/  SHF.R.U32.HI R49, RZ, 0x11, R49 ;  /* 0x00000011ff317819 */ /* 0x000fe40000011631 */
[----:B------:R-:W-:Y:S01]  /*52e0*/  LOP3.LUT R225, R225, 0xfffffdff, RZ, 0xc0, !PT ;  /* 0xfffffdffe1e17812 */ /* 0x000fe200078ec0ff */
[----:B------:R-:W-:Y:S01]  /*52f0*/  STL [R1+0x64], R192 ;  /* 0x000064c001007387 */ /* 0x000fe20000100800 */
[----:B------:R-:W-:Y:S01]  /*5300*/  SHF.R.U32.HI R197, RZ, 0x4, R197 ;  /* 0x00000004ffc57819 */ /* 0x000fe200000116c5 */
[----:B------:R-:W-:Y:S01]  /*5310*/  IMAD R53, R172, 0xaaab, RZ ;  /* 0x0000aaabac357824 */ /* 0x000fe200078e02ff */
[----:B------:R-:W-:Y:S01]  /*5320*/  SHF.R.U32.HI R47, RZ, 0x11, R47 ;  /* 0x00000011ff2f7819 */ /* 0x000fe2000001162f */
[----:B------:R-:W-:Y:S01]  /*5330*/  IMAD R39, R39, 0x12f7, RZ ;  /* 0x000012f727277824 */ /* 0x000fe200078e02ff */
[----:B------:R-:W-:Y:S01]  /*5340*/  SHF.R.U32.HI R201, RZ, 0x11, R201 ;  /* 0x00000011ffc97819 */ /* 0x000fe200000116c9 */
[----:B------:R0:W-:Y:S01]  /*5350*/  STL [R1+0x60], R190 ;  /* 0x000060be01007387 */ /* 0x0001e20000100800 */
[----:B------:R-:W-:Y:S01]  /*5360*/  LOP3.LUT R199, R199, 0xffff, RZ, 0xc0, !PT ;  /* 0x0000ffffc7c77812 */ /* 0x000fe200078ec0ff */
[----:B------:R-:W-:Y:S01]  /*5370*/  IMAD R57, R57, 0x12f7, RZ ;  /* 0x000012f739397824 */ /* 0x000fe200078e02ff */
[----:B------:R-:W-:Y:S01]  /*5380*/  @P1 LOP3.LUT R225, R225, 0x200, RZ, 0xfc, !PT ;  /* 0x00000200e1e11812 */ /* 0x000fe200078efcff */
[----:B------:R1:W-:Y:S01]  /*5390*/  STL [R1+0x5c], R188 ;  /* 0x00005cbc01007387 */ /* 0x0003e20000100800 */
[----:B------:R-:W-:-:S02]  /*53a0*/  LOP3.LUT R197, R197, 0xffff, RZ, 0xc0, !PT ;  /* 0x0000ffffc5c57812 */ /* 0x000fc400078ec0ff */
[----:B------:R-:W-:Y:S01]  /*53b0*/  SHF.R.U32.HI R193, RZ, 0x4, R193 ;  /* 0x00000004ffc17819 */ /* 0x000fe200000116c1 */
[----:B0-----:R-:W-:Y:S01]  /*53c0*/  IMAD R190, R203, 0x6c0, R62 ;  /* 0x000006c0cbbe7824 */ /* 0x001fe200078e023e */
[----:B------:R-:W-:Y:S01]  /*53d0*/  SHF.R.U32.HI R53, RZ, 0x16, R53 ;  /* 0x00000016ff357819 */ /* 0x000fe20000011635 */
[----:B-1----:R-:W-:Y:S02]  /*53e0*/  IMAD R188, R49, 0x6c0, R186 ;  /* 0x000006c031bc7824 */ /* 0x002fe400078e02ba */
[----:B------:R-:W-:Y:S01]  /*53f0*/  IMAD R186, R47, 0x6c0, R184 ;  /* 0x000006c02fba7824 */ /* 0x000fe200078e02b8 */
[----:B------:R-:W-:Y:S01]  /*5400*/  SHF.R.U32.HI R39, RZ, 0x11, R39 ;  /* 0x00000011ff277819 */ /* 0x000fe20000011627 */
[----:B------:R-:W-:Y:S01]  /*5410*/  IMAD R184, R201, 0x6c0, R60 ;  /* 0x000006c0c9b87824 */ /* 0x000fe200078e023c */
[----:B------:R-:W-:Y:S01]  /*5420*/  LOP3.LUT R225, R225, 0xfffffeff, RZ, 0xc0, !PT ;  /* 0xfffffeffe1e17812 */ /* 0x000fe200078ec0ff */
[----:B------:R-:W-:Y:S01]  /*5430*/  IMAD R199, R199, 0x12f7, RZ ;  /* 0x000012f7c7c77824 */ /* 0x000fe200078e02ff */
[----:B------:R-:W-:Y:S01]  /*5440*/  SHF.R.U32.HI R57, RZ, 0x11, R57 ;  /* 0x00000011ff397819 */ /* 0x000fe20000011639 */
[----:B------:R-:W-:Y:S01]  /*5450*/  STL [R1+0x58], R190 ;  /* 0x000058be01007387 */ /* 0x000fe20000100800 */
[----:B------:R-:W-:Y:S01]  /*5460*/  LEA.HI R173, R33, R170, RZ, 0x1c ;  /* 0x000000aa21ad7211 */ /* 0x000fe200078fe0ff */
[----:B------:R-:W-:Y:S01]  /*5470*/  IMAD R197, R197, 0x12f7, RZ ;  /* 0x000012f7c5c57824 */ /* 0x000fe200078e02ff */
[----:B------:R-:W-:Y:S01]  /*5480*/  LOP3.LUT R193, R193, 0xffff, RZ, 0xc0, !PT ;  /* 0x0000ffffc1c17812 */ /* 0x000fe200078ec0ff */
[----:B------:R-:W-:Y:S01]  /*5490*/  STL [R1+0x54], R188 ;  /* 0x000054bc01007387 */ /* 0x000fe20000100800 */
[----:B------:R-:W-:Y:S01]  /*54a0*/  @P0 LOP3.LUT R225, R225, 0x100, RZ, 0xfc, !PT ;  /* 0x00000100e1e10812 */ /* 0x000fe200078efcff */
[----:B------:R-:W-:-:S02]  /*54b0*/  IMAD.IADD R172, R171, 0x1, R53 ;  /* 0x00000001abac7824 */ /* 0x000fc400078e0235 */
[----:B------:R-:W-:Y:S01]  /*54c0*/  STL [R1+0x50], R186 ;  /* 0x000050ba01007387 */ /* 0x000fe20000100800 */
[----:B------:R-:W-:-:S03]  /*54d0*/  ISETP.GT.U32.AND P0, PT, R173, 0x11f, PT ;  /* 0x0000011fad00780c */ /* 0x000fc60003f04070 */
[----:B------:R0:W-:Y:S01]  /*54e0*/  STL [R1+0x4c], R184 ;  /* 0x00004cb801007387 */ /* 0x0001e20000100800 */
[----:B------:R-:W-:Y:S01]  /*54f0*/  SHF.R.U32.HI R199, RZ, 0x11, R199 ;  /* 0x00000011ffc77819 */ /* 0x000fe200000116c7 */
[----:B------:R-:W-:Y:S01]  /*5500*/  IMAD R193, R193, 0x12f7, RZ ;  /* 0x000012f7c1c17824 */ /* 0x000fe200078e02ff */
[----:B------:R-:W-:Y:S02]  /*5510*/  SHF.R.U32.HI R197, RZ, 0x11, R197 ;  /* 0x00000011ffc57819 */ /* 0x000fe400000116c5 */
[----:B------:R-:W-:Y:S01]  /*5520*/  ISETP.GT.U32.OR P0, PT, R172, 0x2f, P0 ;  /* 0x0000002fac00780c */ /* 0x000fe20000704470 */
[----:B0-----:R-:W-:Y:S02]  /*5530*/  IMAD R184, R39, 0x6c0, R182 ;  /* 0x000006c027b87824 */ /* 0x001fe400078e02b6 */
[----:B------:R-:W-:Y:S02]  /*5540*/  IMAD R182, R57, 0x6c0, R180 ;  /* 0x000006c039b67824 */ /* 0x000fe400078e02b4 */
[----:B------:R-:W-:Y:S01]  /*5550*/  IMAD R180, R199, 0x6c0, R58 ;  /* 0x000006c0c7b47824 */ /* 0x000fe200078e023a */
[----:B------:R-:W-:Y:S01]  /*5560*/  STL [R1+0x48], R184 ;  /* 0x000048b801007387 */ /* 0x000fe20000100800 */
[----:B------:R-:W-:-:S03]  /*5570*/  SHF.R.U32.HI R193, RZ, 0x11, R193 ;  /* 0x00000011ffc17819 */ /* 0x000fc600000116c1 */
[----:B------:R0:W-:Y:S01]  /*5580*/  STL [R1+0x44], R182 ;  /* 0x000044b601007387 */ /* 0x0001e20000100800 */
[----:B------:R-:W-:-:S03]  /*5590*/  LOP3.LUT R0, R0, 0xfffffeff, RZ, 0xc0, !PT ;  /* 0xfffffeff00007812 */ /* 0x000fc600078ec0ff */
[----:B------:R-:W-:Y:S01]  /*55a0*/  STL [R1+0x40], R180 ;  /* 0x000040b401007387 */ /* 0x000fe20000100800 */
[----:B0-----:R-:W-:-:S05]  /*55b0*/  IMAD R182, R197, 0x6c0, R56 ;  /* 0x000006c0c5b67824 */ /* 0x001fca00078e0238 */
[----:B------:R0:W-:Y:S01]  /*55c0*/  STL [R1+0x3c], R182 ;  /* 0x00003cb601007387 */ /* 0x0001e20000100800 */
[----:B------:R-:W-:Y:S01]  /*55d0*/  IMAD.IADD R54, R72, 0x1, R219 ;  /* 0x0000000148367824 */ /* 0x000fe200078e02db */
[----:B------:R-:W-:Y:S01]  /*55e0*/  @P0 LOP3.LUT R0, R0, 0x100, RZ, 0xfc, !PT ;  /* 0x0000010000000812 */ /* 0x000fe200078efcff */
[----:B------:R-:W-:Y:S01]  /*55f0*/  VIADD R63, R45, 0xd ;  /* 0x0000000d2d3f7836 */ /* 0x000fe20000000000 */
[----:B------:R-:W-:Y:S01]  /*5600*/  ISETP.GT.U32.AND P0, PT, R51, 0x2ff, PT ;  /* 0x000002ff3300780c */ /* 0x000fe20003f04070 */
[----:B0-----:R-:W-:Y:S02]  /*5610*/  IMAD R182, R193, 0x6c0, R148 ;  /* 0x000006c0c1b67824 */ /* 0x001fe400078e0294 */
[----:B------:R-:W-:Y:S02]  /*5620*/  IMAD.IADD R148, R72, 0x1, R193 ;  /* 0x0000000148947824 */ /* 0x000fe400078e02c1 */
[----:B------:R-:W-:Y:S01]  /*5630*/  VIADD R193, R45, 0x1d ;  /* 0x0000001d2dc17836 */ /* 0x000fe20000000000 */
[----:B------:R-:W-:-:S04]  /*5640*/  ISETP.GT.U32.OR P0, PT, R54, 0xf, P0 ;  /* 0x0000000f3600780c */ /* 0x000fc80000704470 */
[----:B------:R-:W-:Y:S02]  /*5650*/  LOP3.LUT R168, R193, 0xffff, RZ, 0xc0, !PT ;  /* 0x0000ffffc1a87812 */ /* 0x000fe400078ec0ff */
[----:B------:R-:W-:-:S03]  /*5660*/  LOP3.LUT R167, R63, 0xffff, RZ, 0xc0, !PT ;  /* 0x0000ffff3fa77812 */ /* 0x000fc600078ec0ff */
[----:B------:R-:W-:Y:S02]  /*5670*/  IMAD R168, R168, 0xaaab, RZ ;  /* 0x0000aaaba8a87824 */ /* 0x000fe400078e02ff */
[----:B------:R-:W-:Y:S01]  /*5680*/  IMAD R167, R167, 0xaaab, RZ ;  /* 0x0000aaaba7a77824 */ /* 0x000fe200078e02ff */
[----:B------:R-:W-:Y:S02]  /*5690*/  LOP3.LUT R225, R225, 0xffffff7f, RZ, 0xc0, !PT ;  /* 0xffffff7fe1e17812 */ /* 0x000fe400078ec0ff */
[----:B------:R-:W-:Y:S02]  /*56a0*/  SHF.R.U32.HI R54, RZ, 0x16, R168 ;  /* 0x00000016ff367819 */ /* 0x000fe400000116a8 */
[----:B------:R-:W-:Y:S02]  /*56b0*/  LEA.HI R172, R193, R170, RZ, 0x1c ;  /* 0x000000aac1ac7211 */ /* 0x000fe400078fe0ff */
[----:B------:R-:W-:Y:S01]  /*56c0*/  SHF.R.U32.HI R51, RZ, 0x16, R167 ;  /* 0x00000016ff337819 */ /* 0x000fe200000116a7 */
[----:B------:R-:W-:Y:S01]  /*56d0*/  IMAD.IADD R167, R171, 0x1, R54 ;  /* 0x00000001aba77824 */ /* 0x000fe200078e0236 */
[----:B------:R-:W-:-:S02]  /*56e0*/  @P0 LOP3.LUT R225, R225, 0x80, RZ, 0xfc, !PT ;  /* 0x00000080e1e10812 */ /* 0x000fc400078efcff */
[----:B------:R-:W-:-:S04]  /*56f0*/  ISETP.GT.U32.AND P0, PT, R172, 0x11f, PT ;  /* 0x0000011fac00780c */ /* 0x000fc80003f04070 */
[----:B------:R-:W-:Y:S01]  /*5700*/  ISETP.GT.U32.OR P0, PT, R167, 0x2f, P0 ;  /* 0x0000002fa700780c */ /* 0x000fe20000704470 */
[----:B------:R-:W-:Y:S01]  /*5710*/  IMAD R84, R195, 0xaaab, RZ ;  /* 0x0000aaabc3547824 */ /* 0x000fe200078e02ff */
[----:B------:R-:W-:Y:S02]  /*5720*/  SHF.R.U32.HI R195, RZ, 0x4, R195 ;  /* 0x00000004ffc37819 */ /* 0x000fe400000116c3 */
[----:B------:R-:W-:Y:S01]  /*5730*/  LOP3.LUT R0, R0, 0x7fffffff, RZ, 0xc0, !PT ;  /* 0x7fffffff00007812 */ /* 0x000fe200078ec0ff */
[----:B------:R-:W-:Y:S01]  /*5740*/  IMAD R74, R191, 0xaaab, RZ ;  /* 0x0000aaabbf4a7824 */ /* 0x000fe200078e02ff */
[----:B------:R-:W-:Y:S02]  /*5750*/  LOP3.LUT R195, R195, 0xffff, RZ, 0xc0, !PT ;  /* 0x0000ffffc3c37812 */ /* 0x000fe400078ec0ff */
[----:B------:R-:W-:Y:S01]  /*5760*/  LEA.HI R168, R63, R170, RZ, 0x1c ;  /* 0x000000aa3fa87211 */ /* 0x000fe200078fe0ff */
[----:B------:R-:W-:Y:S01]  /*5770*/  IMAD.IADD R167, R171, 0x1, R51 ;  /* 0x00000001aba77824 */ /* 0x000fe200078e0233 */
[----:B------:R-:W-:Y:S01]  /*5780*/  SHF.R.U32.HI R191, RZ, 0x4, R191 ;  /* 0x00000004ffbf7819 */ /* 0x000fe200000116bf */
[----:B------:R-:W-:-:S02]  /*5790*/  IMAD R195, R195, 0x12f7, RZ ;  /* 0x000012f7c3c37824 */ /* 0x000fc400078e02ff */
[----:B------:R-:W-:Y:S02]  /*57a0*/  @P0 LOP3.LUT R0, R0, 0x80000000, RZ, 0xfc, !PT ;  /* 0x8000000000000812 */ /* 0x000fe400078efcff */
[----:B------:R-:W-:Y:S02]  /*57b0*/  ISETP.GT.U32.AND P0, PT, R168, 0x11f, PT ;  /* 0x0000011fa800780c */ /* 0x000fe40003f04070 */
[----:B------:R-:W-:Y:S02]  /*57c0*/  LOP3.LUT R191, R191, 0xffff, RZ, 0xc0, !PT ;  /* 0x0000ffffbfbf7812 */ /* 0x000fe400078ec0ff */
[----:B------:R-:W-:Y:S02]  /*57d0*/  ISETP.GT.U32.OR P1, PT, R167, 0x2f, P0 ;  /* 0x0000002fa700780c */ /* 0x000fe40000724470 */
[----:B------:R-:W-:Y:S01]  /*57e0*/  SHF.R.U32.HI R195, RZ, 0x11, R195 ;  /* 0x00000011ffc37819 */ /* 0x000fe200000116c3 */
[----:B------:R-:W-:Y:S01]  /*57f0*/  IMAD R191, R191, 0x12f7, RZ ;  /* 0x000012f7bfbf7824 */ /* 0x000fe200078e02ff */
[----:B------:R-:W-:Y:S01]  /*5800*/  LOP3.LUT R0, R0, 0xffffffef, RZ, 0xc0, !PT ;  /* 0xffffffef00007812 */ /* 0x000fe200078ec0ff */
[----:B------:R-:W-:-:S02]  /*5810*/  IMAD.IADD R165, R72, 0x1, R165 ;  /* 0x0000000148a57824 */ /* 0x000fc400078e02a5 */
[----:B------:R-:W-:Y:S01]  /*5820*/  IMAD R180, R195, 0x6c0, R150 ;  /* 0x000006c0c3b47824 */ /* 0x000fe200078e0296 */
[----:B------:R-:W-:Y:S02]  /*5830*/  SHF.R.U32.HI R191, RZ, 0x11, R191 ;  /* 0x00000011ffbf7819 */ /* 0x000fe400000116bf */
[----:B------:R-:W-:Y:S02]  /*5840*/  ISETP.GT.U32.AND P0, PT, R164, 0x2ff, PT ;  /* 0x000002ffa400780c */ /* 0x000fe40003f04070 */
[----:B------:R0:W-:Y:S01]  /*5850*/  STL [R1+0x38], R180 ;  /* 0x000038b401007387 */ /* 0x0001e20000100800 */
[----:B------:R-:W-:Y:S02]  /*5860*/  @P1 LOP3.LUT R0, R0, 0x10, RZ, 0xfc, !PT ;  /* 0x0000001000001812 */ /* 0x000fe400078efcff */
[----:B------:R-:W-:Y:S01]  /*5870*/  ISETP.GT.U32.OR P1, PT, R165, 0xf, P0 ;  /* 0x0000000fa500780c */ /* 0x000fe20000724470 */
[----:B------:R-:W-:Y:S01]  /*5880*/  IMAD.IADD R166, R72, 0x1, R217 ;  /* 0x0000000148a67824 */ /* 0x000fe200078e02d9 */
[----:B------:R-:W-:Y:S01]  /*5890*/  ISETP.GT.U32.AND P0, PT, R52, 0x2ff, PT ;  /* 0x000002ff3400780c */ /* 0x000fe20003f04070 */
[----:B0-----:R-:W-:-:S02]  /*58a0*/  IMAD R180, R191, 0x6c0, R146 ;  /* 0x000006c0bfb47824 */ /* 0x001fc400078e0292 */
[----:B------:R-:W-:Y:S02]  /*58b0*/  IMAD.IADD R146, R72, 0x1, R191 ;  /* 0x0000000148927824 */ /* 0x000fe400078e02bf */
[----:B------:R-:W-:Y:S01]  /*58c0*/  VIADD R191, R45, 0x21 ;  /* 0x000000212dbf7836 */ /* 0x000fe20000000000 */
[----:B------:R-:W-:-:S04]  /*58d0*/  ISETP.GT.U32.OR P0, PT, R166, 0xf, P0 ;  /* 0x0000000fa600780c */ /* 0x000fc80000704470 */
[----:B------:R-:W-:Y:S02]  /*58e0*/  LOP3.LUT R167, R191, 0xffff, RZ, 0xc0, !PT ;  /* 0x0000ffffbfa77812 */ /* 0x000fe400078ec0ff */
[----:B------:R-:W-:-:S03]  /*58f0*/  LOP3.LUT R225, R225, 0xffffffbf, RZ, 0xc0, !PT ;  /* 0xffffffbfe1e17812 */ /* 0x000fc600078ec0ff */
[----:B------:R-:W-:Y:S01]  /*5900*/  IMAD R167, R167, 0xaaab, RZ ;  /* 0x0000aaaba7a77824 */ /* 0x000fe200078e02ff */
[----:B------:R-:W-:-:S04]  /*5910*/  @P1 LOP3.LUT R225, R225, 0x40, RZ, 0xfc, !PT ;  /* 0x00000040e1e11812 */ /* 0x000fc800078efcff */
[----:B------:R-:W-:Y:S02]  /*5920*/  SHF.R.U32.HI R52, RZ, 0x16, R167 ;  /* 0x00000016ff347819 */ /* 0x000fe400000116a7 */
[----:B------:R-:W-:Y:S02]  /*5930*/  LOP3.LUT R225, R225, 0xffffffdf, RZ, 0xc0, !PT ;  /* 0xffffffdfe1e17812 */ /* 0x000fe400078ec0ff */
[----:B------:R-:W-:Y:S01]  /*5940*/  LEA.HI R167, R191, R170, RZ, 0x1c ;  /* 0x000000aabfa77211 */ /* 0x000fe200078fe0ff */
[----:B------:R-:W-:Y:S01]  /*5950*/  IMAD.IADD R166, R171, 0x1, R52 ;  /* 0x00000001aba67824 */ /* 0x000fe200078e0234 */
[----:B------:R-:W-:Y:S02]  /*5960*/  @P0 LOP3.LUT R225, R225, 0x20, RZ, 0xfc, !PT ;  /* 0x00000020e1e10812 */ /* 0x000fe400078efcff */
[----:B------:R-:W-:-:S04]  /*5970*/  ISETP.GT.U32.AND P0, PT, R167, 0x11f, PT ;  /* 0x0000011fa700780c */ /* 0x000fc80003f04070 */
[----:B------:R-:W-:Y:S01]  /*5980*/  ISETP.GT.U32.OR P0, PT, R166, 0x2f, P0 ;  /* 0x0000002fa600780c */ /* 0x000fe20000704470 */
[----:B------:R-:W-:Y:S01]  /*5990*/  IMAD.IADD R58, R72, 0x1, R199 ;  /* 0x00000001483a7824 */ /* 0x000fe200078e02c7 */
[----:B------:R-:W-:Y:S01]  /*59a0*/  LOP3.LUT R0, R0, 0xbfffffff, RZ, 0xc0, !PT ;  /* 0xbfffffff00007812 */ /* 0x000fe200078ec0ff */
[----:B------:R-:W-:Y:S02]  /*59b0*/  VIADD R199, R45, 0x11 ;  /* 0x000000112dc77836 */ /* 0x000fe40000000000 */
[----:B------:R-:W-:-:S03]  /*59c0*/  IMAD.IADD R50, R72, 0x1, R215 ;  /* 0x0000000148327824 */ /* 0x000fc600078e02d7 */
[----:B------:R-:W-:-:S05]  /*59d0*/  LOP3.LUT R164, R199, 0xffff, RZ, 0xc0, !PT ;  /* 0x0000ffffc7a47812 */ /* 0x000fca00078ec0ff */
[----:B------:R-:W-:Y:S02]  /*59e0*/  @P0 LOP3.LUT R0, R0, 0x40000000, RZ, 0xfc, !PT ;  /* 0x4000000000000812 */ /* 0x000fe400078efcff */
[----:B------:R-:W-:Y:S01]  /*59f0*/  ISETP.GT.U32.AND P0, PT, R34, 0x2ff, PT ;  /* 0x000002ff2200780c */ /* 0x000fe20003f04070 */
[----:B------:R-:W-:-:S03]  /*5a00*/  IMAD R164, R164, 0xaaab, RZ ;  /* 0x0000aaaba4a47824 */ /* 0x000fc600078e02ff */
[----:B------:R-:W-:Y:S02]  /*5a10*/  ISETP.GT.U32.OR P0, PT, R50, 0xf, P0 ;  /* 0x0000000f3200780c */ /* 0x000fe40000704470 */
[----:B------:R-:W-:Y:S02]  /*5a20*/  SHF.R.U32.HI R34, RZ, 0x16, R164 ;  /* 0x00000016ff227819 */ /* 0x000fe400000116a4 */
[----:B------:R-:W-:Y:S01]  /*5a30*/  LOP3.LUT R225, R225, 0xffffffef, RZ, 0xc0, !PT ;  /* 0xffffffefe1e17812 */ /* 0x000fe200078ec0ff */
[----:B------:R-:W-:Y:S01]  /*5a40*/  VIADD R190, R45, 0x23 ;  /* 0x000000232dbe7836 */ /* 0x000fe20000000000 */
[----:B------:R-:W-:Y:S01]  /*5a50*/  LEA.HI R166, R199, R170, RZ, 0x1c ;  /* 0x000000aac7a67211 */ /* 0x000fe200078fe0ff */
[----:B------:R-:W-:-:S03]  /*5a60*/  IMAD.IADD R164, R171, 0x1, R34 ;  /* 0x00000001aba47824 */ /* 0x000fc600078e0222 */
[----:B------:R-:W-:-:S03]  /*5a70*/  LOP3.LUT R165, R190, 0xffff, RZ, 0xc0, !PT ;  /* 0x0000ffffbea57812 */ /* 0x000fc600078ec0ff */
[----:B------:R-:W-:Y:S02]  /*5a80*/  @P0 LOP3.LUT R225, R225, 0x10, RZ, 0xfc, !PT ;  /* 0x00000010e1e10812 */ /* 0x000fe400078efcff */
[----:B------:R-:W-:Y:S01]  /*5a90*/  ISETP.GT.U32.AND P0, PT, R166, 0x11f, PT ;  /* 0x0000011fa600780c */ /* 0x000fe20003f04070 */
[----:B------:R-:W-:-:S03]  /*5aa0*/  IMAD R165, R165, 0xaaab, RZ ;  /* 0x0000aaaba5a57824 */ /* 0x000fc600078e02ff */
[----:B------:R-:W-:Y:S02]  /*5ab0*/  ISETP.GT.U32.OR P0, PT, R164, 0x2f, P0 ;  /* 0x0000002fa400780c */ /* 0x000fe40000704470 */
[----:B------:R-:W-:Y:S02]  /*5ac0*/  SHF.R.U32.HI R50, RZ, 0x16, R165 ;  /* 0x00000016ff327819 */ /* 0x000fe400000116a5 */
[----:B------:R-:W-:Y:S01]  /*5ad0*/  LOP3.LUT R0, R0, 0xfffffffd, RZ, 0xc0, !PT ;  /* 0xfffffffd00007812 */ /* 0x000fe200078ec0ff */
[----:B------:R-:W-:Y:S01]  /*5ae0*/  IMAD R78, R187, 0xaaab, RZ ;  /* 0x0000aaabbb4e7824 */ /* 0x000fe200078e02ff */
[----:B------:R-:W-:Y:S01]  /*5af0*/  LEA.HI R165, R190, R170, RZ, 0x1c ;  /* 0x000000aabea57211 */ /* 0x000fe200078fe0ff */
[----:B------:R-:W-:Y:S01]  /*5b00*/  IMAD.IADD R164, R171, 0x1, R50 ;  /* 0x00000001aba47824 */ /* 0x000fe200078e0232 */
[----:B------:R-:W-:-:S05]  /*5b10*/  SHF.R.U32.HI R187, RZ, 0x4, R187 ;  /* 0x00000004ffbb7819 */ /* 0x000fca00000116bb */
[----:B------:R-:W-:Y:S02]  /*5b20*/  @P0 LOP3.LUT R0, R0, 0x2, RZ, 0xfc, !PT ;  /* 0x0000000200000812 */ /* 0x000fe400078efcff */
[----:B------:R-:W-:Y:S02]  /*5b30*/  ISETP.GT.U32.AND P0, PT, R165, 0x11f, PT ;  /* 0x0000011fa500780c */ /* 0x000fe40003f04070 */
[----:B------:R-:W-:Y:S02]  /*5b40*/  LOP3.LUT R187, R187, 0xffff, RZ, 0xc0, !PT ;  /* 0x0000ffffbbbb7812 */ /* 0x000fe400078ec0ff */
[----:B------:R-:W-:-:S03]  /*5b50*/  ISETP.GT.U32.OR P1, PT, R164, 0x2f, P0 ;  /* 0x0000002fa400780c */ /* 0x000fc60000724470 */
[----:B------:R-:W-:Y:S01]  /*5b60*/  IMAD R187, R187, 0x12f7, RZ ;  /* 0x000012f7bbbb7824 */ /* 0x000fe200078e02ff */
[----:B------:R-:W-:Y:S01]  /*5b70*/  LOP3.LUT R0, R0, 0xefffffff, RZ, 0xc0, !PT ;  /* 0xefffffff00007812 */ /* 0x000fe200078ec0ff */
[----:B------:R-:W-:Y:S01]  /*5b80*/  IMAD.IADD R162, R72, 0x1, R213 ;  /* 0x0000000148a27824 */ /* 0x000fe200078e02d5 */
[----:B------:R-:W-:Y:S02]  /*5b90*/  ISETP.GT.U32.AND P0, PT, R152, 0x2ff, PT ;  /* 0x000002ff9800780c */ /* 0x000fe40003f04070 */
[----:B------:R-:W-:Y:S01]  /*5ba0*/  SHF.R.U32.HI R187, RZ, 0x11, R187 ;  /* 0x00000011ffbb7819 */ /* 0x000fe200000116bb */
[----:B------:R-:W-:Y:S04]  /*5bb0*/  STL [R1+0x34], R182 ;  /* 0x000034b601007387 */ /* 0x000fe80000100800 */
[----:B------:R0:W-:Y:S01]  /*5bc0*/  STL [R1+0x30], R180 ;  /* 0x000030b401007387 */ /* 0x0001e20000100800 */
[----:B------:R-:W-:-:S02]  /*5bd0*/  @P1 LOP3.LUT R0, R0, 0x10000000, RZ, 0xfc, !PT ;  /* 0x1000000000001812 */ /* 0x000fc400078efcff */
[----:B------:R-:W-:Y:S01]  /*5be0*/  ISETP.GT.U32.OR P1, PT, R162, 0xf, P0 ;  /* 0x0000000fa200780c */ /* 0x000fe20000724470 */
[C---:B------:R-:W-:Y:S01]  /*5bf0*/  IMAD.IADD R163, R72.reuse, 0x1, R163 ;  /* 0x0000000148a37824 */ /* 0x040fe200078e02a3 */
[----:B------:R-:W-:Y:S01]  /*5c00*/  ISETP.GT.U32.AND P0, PT, R155, 0x2ff, PT ;  /* 0x000002ff9b00780c */ /* 0x000fe20003f04070 */
[----:B0-----:R-:W-:Y:S02]  /*5c10*/  IMAD R180, R187, 0x6c0, R142 ;  /* 0x000006c0bbb47824 */ /* 0x001fe400078e028e */
[----:B------:R-:W-:Y:S02]  /*5c20*/  IMAD.IADD R142, R72, 0x1, R187 ;  /* 0x00000001488e7824 */ /* 0x000fe400078e02bb */
[----:B------:R-:W-:Y:S01]  /*5c30*/  VIADD R187, R45, 0x3 ;  /* 0x000000032dbb7836 */ /* 0x000fe20000000000 */
[----:B------:R-:W-:-:S04]  /*5c40*/  ISETP.GT.U32.OR P0, PT, R163, 0xf, P0 ;  /* 0x0000000fa300780c */ /* 0x000fc80000704470 */
[----:B------:R-:W-:Y:S02]  /*5c50*/  LOP3.LUT R164, R187, 0xffff, RZ, 0xc0, !PT ;  /* 0x0000ffffbba47812 */ /* 0x000fe400078ec0ff */
[----:B------:R-:W-:-:S03]  /*5c60*/  LOP3.LUT R225, R225, 0xfffffff7, RZ, 0xc0, !PT ;  /* 0xfffffff7e1e17812 */ /* 0x000fc600078ec0ff */
[----:B------:R-:W-:Y:S01]  /*5c70*/  IMAD R152, R164, 0xaaab, RZ ;  /* 0x0000aaaba4987824 */ /* 0x000fe200078e02ff */
[----:B------:R-:W-:Y:S02]  /*5c80*/  @P1 LOP3.LUT R225, R225, 0x8, RZ, 0xfc, !PT ;  /* 0x00000008e1e11812 */ /* 0x000fe400078efcff */
[----:B------:R-:W-:Y:S02]  /*5c90*/  LEA.HI R164, R187, R170, RZ, 0x1c ;  /* 0x000000aabba47211 */ /* 0x000fe400078fe0ff */
[----:B------:R-:W-:Y:S02]  /*5ca0*/  SHF.R.U32.HI R152, RZ, 0x16, R152 ;  /* 0x00000016ff987819 */ /* 0x000fe40000011698 */
[----:B------:R-:W-:-:S03]  /*5cb0*/  LOP3.LUT R225, R225, 0xfffffffb, RZ, 0xc0, !PT ;  /* 0xfffffffbe1e17812 */ /* 0x000fc600078ec0ff */
[----:B------:R-:W-:Y:S01]  /*5cc0*/  IMAD.IADD R163, R171, 0x1, R152 ;  /* 0x00000001aba37824 */ /* 0x000fe200078e0298 */
[----:B------:R-:W-:Y:S02]  /*5cd0*/  @P0 LOP3.LUT R225, R225, 0x4, RZ, 0xfc, !PT ;  /* 0x00000004e1e10812 */ /* 0x000fe400078efcff */
[----:B------:R-:W-:Y:S01]  /*5ce0*/  ISETP.GT.U32.AND P0, PT, R164, 0x11f, PT ;  /* 0x0000011fa400780c */ /* 0x000fe20003f04070 */
[----:B------:R-:W-:-:S03]  /*5cf0*/  IMAD R80, R189, 0xaaab, RZ ;  /* 0x0000aaabbd507824 */ /* 0x000fc600078e02ff */
[----:B------:R-:W-:Y:S02]  /*5d00*/  ISETP.GT.U32.OR P0, PT, R163, 0x2f, P0 ;  /* 0x0000002fa300780c */ /* 0x000fe40000704470 */
[----:B------:R-:W-:Y:S02]  /*5d10*/  SHF.R.U32.HI R189, RZ, 0x4, R189 ;  /* 0x00000004ffbd7819 */ /* 0x000fe400000116bd */
[----:B------:R-:W-:Y:S02]  /*5d20*/  LOP3.LUT R0, R0, 0xffffefff, RZ, 0xc0, !PT ;  /* 0xffffefff00007812 */ /* 0x000fe400078ec0ff */
[----:B------:R-:W-:Y:S01]  /*5d30*/  LOP3.LUT R189, R189, 0xffff, RZ, 0xc0, !PT ;  /* 0x0000ffffbdbd7812 */ /* 0x000fe200078ec0ff */
[----:B------:R-:W-:Y:S02]  /*5d40*/  VIADD R198, R45, 0x13 ;  /* 0x000000132dc67836 */ /* 0x000fe40000000000 */
[----:B------:R-:W-:Y:S02]  /*5d50*/  IMAD.IADD R154, R72, 0x1, R211 ;  /* 0x00000001489a7824 */ /* 0x000fe400078e02d3 */
[----:B------:R-:W-:-:S02]  /*5d60*/  IMAD R189, R189, 0x12f7, RZ ;  /* 0x000012f7bdbd7824 */ /* 0x000fc400078e02ff */
[----:B------:R-:W-:Y:S02]  /*5d70*/  @P0 LOP3.LUT R0, R0, 0x1000, RZ, 0xfc, !PT ;  /* 0x0000100000000812 */ /* 0x000fe400078efcff */
[----:B------:R-:W-:Y:S02]  /*5d80*/  ISETP.GT.U32.AND P0, PT, R153, 0x2ff, PT ;  /* 0x000002ff9900780c */ /* 0x000fe40003f04070 */
[----:B------:R-:W-:Y:S02]  /*5d90*/  LOP3.LUT R155, R198, 0xffff, RZ, 0xc0, !PT ;  /* 0x0000ffffc69b7812 */ /* 0x000fe400078ec0ff */
[----:B------:R-:W-:Y:S02]  /*5da0*/  SHF.R.U32.HI R189, RZ, 0x11, R189 ;  /* 0x00000011ffbd7819 */ /* 0x000fe400000116bd */
[----:B------:R-:W-:Y:S01]  /*5db0*/  ISETP.GT.U32.OR P0, PT, R154, 0xf, P0 ;  /* 0x0000000f9a00780c */ /* 0x000fe20000704470 */
[----:B------:R-:W-:Y:S02]  /*5dc0*/  IMAD R155, R155, 0xaaab, RZ ;  /* 0x0000aaab9b9b7824 */ /* 0x000fe400078e02ff */
[----:B------:R-:W-:-:S02]  /*5dd0*/  IMAD R182, R189, 0x6c0, R144 ;  /* 0x000006c0bdb67824 */ /* 0x000fc400078e0290 */
[----:B------:R-:W-:Y:S01]  /*5de0*/  IMAD.IADD R144, R72, 0x1, R189 ;  /* 0x0000000148907824 */ /* 0x000fe200078e02bd */
[----:B------:R-:W-:Y:S01]  /*5df0*/  SHF.R.U32.HI R153, RZ, 0x16, R155 ;  /* 0x00000016ff997819 */ /* 0x000fe2000001169b */
[----:B------:R-:W-:Y:S01]  /*5e00*/  VIADD R189, R45, 0x25 ;  /* 0x000000252dbd7836 */ /* 0x000fe20000000000 */
[----:B------:R-:W-:Y:S02]  /*5e10*/  LOP3.LUT R225, R225, 0xfffffffd, RZ, 0xc0, !PT ;  /* 0xfffffffde1e17812 */ /* 0x000fe400078ec0ff */
[----:B------:R-:W-:Y:S01]  /*5e20*/  LEA.HI R163, R198, R170, RZ, 0x1c ;  /* 0x000000aac6a37211 */ /* 0x000fe200078fe0ff */
[----:B------:R-:W-:Y:S01]  /*5e30*/  IMAD.IADD R155, R171, 0x1, R153 ;  /* 0x00000001ab9b7824 */ /* 0x000fe200078e0299 */
[----:B------:R-:W-:Y:S02]  /*5e40*/  LOP3.LUT R162, R189, 0xffff, RZ, 0xc0, !PT ;  /* 0x0000ffffbda27812 */ /* 0x000fe400078ec0ff */
[----:B------:R-:W-:Y:S02]  /*5e50*/  @P0 LOP3.LUT R225, R225, 0x2, RZ, 0xfc, !PT ;  /* 0x00000002e1e10812 */ /* 0x000fe400078efcff */
[----:B------:R-:W-:Y:S01]  /*5e60*/  ISETP.GT.U32.AND P0, PT, R163, 0x11f, PT ;  /* 0x0000011fa300780c */ /* 0x000fe20003f04070 */
[----:B------:R-:W-:-:S03]  /*5e70*/  IMAD R162, R162, 0xaaab, RZ ;  /* 0x0000aaaba2a27824 */ /* 0x000fc600078e02ff */
[----:B------:R-:W-:Y:S02]  /*5e80*/  ISETP.GT.U32.OR P0, PT, R155, 0x2f, P0 ;  /* 0x0000002f9b00780c */ /* 0x000fe40000704470 */
[----:B------:R-:W-:Y:S02]  /*5e90*/  SHF.R.U32.HI R154, RZ, 0x16, R162 ;  /* 0x00000016ff9a7819 */ /* 0x000fe400000116a2 */
[----:B------:R-:W-:Y:S02]  /*5ea0*/  LEA.HI R164, R189, R170, RZ, 0x1c ;  /* 0x000000aabda47211 */ /* 0x000fe400078fe0ff */
[----:B------:R-:W-:Y:S01]  /*5eb0*/  LOP3.LUT R3, R3, 0xfffffdff, RZ, 0xc0, !PT ;  /* 0xfffffdff03037812 */ /* 0x000fe200078ec0ff */
[----:B------:R-:W-:Y:S01]  /*5ec0*/  IMAD.IADD R162, R171, 0x1, R154 ;  /* 0x00000001aba27824 */ /* 0x000fe200078e029a */
[----:B------:R-:W-:-:S05]  /*5ed0*/  ISETP.GT.U32.AND P1, PT, R164, 0x11f, PT ;  /* 0x0000011fa400780c */ /* 0x000fca0003f24070 */
[----:B------:R-:W-:Y:S02]  /*5ee0*/  @P0 LOP3.LUT R3, R3, 0x200, RZ, 0xfc, !PT ;  /* 0x0000020003030812 */ /* 0x000fe400078efcff */
[----:B------:R-:W-:Y:S01]  /*5ef0*/  ISETP.GT.U32.OR P0, PT, R162, 0x2f, P1 ;  /* 0x0000002fa200780c */ /* 0x000fe20000f04470 */
[----:B------:R-:W-:Y:S01]  /*5f00*/  IMAD.IADD R160, R72, 0x1, R209 ;  /* 0x0000000148a07824 */ /* 0x000fe200078e02d1 */
[----:B------:R-:W-:Y:S02]  /*5f10*/  LOP3.LUT R0, R0, 0xff7fffff, RZ, 0xc0, !PT ;  /* 0xff7fffff00007812 */ /* 0x000fe400078ec0ff */
[----:B------:R-:W-:Y:S01]  /*5f20*/  ISETP.GT.U32.AND P1, PT, R156, 0x2ff, PT ;  /* 0x000002ff9c00780c */ /* 0x000fe20003f24070 */
[----:B------:R-:W-:-:S08]  /*5f30*/  VIADD R155, R45, 0x5 ;  /* 0x000000052d9b7836 */ /* 0x000fd00000000000 */
[----:B------:R-:W-:Y:S02]  /*5f40*/  @P0 LOP3.LUT R0, R0, 0x800000, RZ, 0xfc, !PT ;  /* 0x0080000000000812 */ /* 0x000fe400078efcff */
[----:B------:R-:W-:Y:S01]  /*5f50*/  ISETP.GT.U32.OR P0, PT, R160, 0xf, P1 ;  /* 0x0000000fa000780c */ /* 0x000fe20000f04470 */
[----:B------:R-:W-:Y:S01]  /*5f60*/  IMAD.IADD R161, R72, 0x1, R161 ;  /* 0x0000000148a17824 */ /* 0x000fe200078e02a1 */
[----:B------:R-:W-:Y:S02]  /*5f70*/  LOP3.LUT R162, R155, 0xffff, RZ, 0xc0, !PT ;  /* 0x0000ffff9ba27812 */ /* 0x000fe400078ec0ff */
[----:B------:R-:W-:Y:S02]  /*5f80*/  LOP3.LUT R225, R225, 0xfffffffe, RZ, 0xc0, !PT ;  /* 0xfffffffee1e17812 */ /* 0x000fe400078ec0ff */
[----:B------:R-:W-:Y:S01]  /*5f90*/  ISETP.GT.U32.AND P1, PT, R159, 0x2ff, PT ;  /* 0x000002ff9f00780c */ /* 0x000fe20003f24070 */
[----:B------:R-:W-:-:S06]  /*5fa0*/  IMAD R156, R162, 0xaaab, RZ ;  /* 0x0000aaaba29c7824 */ /* 0x000fcc00078e02ff */
[----:B------:R-:W-:Y:S02]  /*5fb0*/  @P0 LOP3.LUT R225, R225, 0x1, RZ, 0xfc, !PT ;  /* 0x00000001e1e10812 */ /* 0x000fe400078efcff */
[----:B------:R-:W-:Y:S02]  /*5fc0*/  ISETP.GT.U32.OR P0, PT, R161, 0xf, P1 ;  /* 0x0000000fa100780c */ /* 0x000fe40000f04470 */
[----:B------:R-:W-:Y:S01]  /*5fd0*/  SHF.R.U32.HI R156, RZ, 0x16, R156 ;  /* 0x00000016ff9c7819 */ /* 0x000fe2000001169c */
[----:B------:R-:W-:Y:S01]  /*5fe0*/  IMAD.IADD R56, R72, 0x1, R197 ;  /* 0x0000000148387824 */ /* 0x000fe200078e02c5 */
[----:B------:R-:W-:Y:S01]  /*5ff0*/  LEA.HI R161, R155, R170, RZ, 0x1c ;  /* 0x000000aa9ba17211 */ /* 0x000fe200078fe0ff */
[----:B------:R-:W-:Y:S01]  /*6000*/  VIADD R197, R45, 0x15 ;  /* 0x000000152dc57836 */ /* 0x000fe20000000000 */
[----:B------:R-:W-:Y:S01]  /*6010*/  LOP3.LUT R2, R2, 0x7fffffff, RZ, 0xc0, !PT ;  /* 0x7fffffff02027812 */ /* 0x000fe200078ec0ff */
[----:B------:R-:W-:Y:S01]  /*6020*/  IMAD.IADD R160, R171, 0x1, R156 ;  /* 0x00000001aba07824 */ /* 0x000fe200078e029c */
[----:B------:R-:W-:-:S02]  /*6030*/  ISETP.GT.U32.AND P1, PT, R161, 0x11f, PT ;  /* 0x0000011fa100780c */ /* 0x000fc40003f24070 */
[----:B------:R-:W-:-:S03]  /*6040*/  LOP3.LUT R159, R197, 0xffff, RZ, 0xc0, !PT ;  /* 0x0000ffffc59f7812 */ /* 0x000fc600078ec0ff */
[----:B------:R-:W-:Y:S02]  /*6050*/  @P0 LOP3.LUT R2, R2, 0x80000000, RZ, 0xfc, !PT ;  /* 0x8000000002020812 */ /* 0x000fe400078efcff */
[----:B------:R-:W-:Y:S01]  /*6060*/  ISETP.GT.U32.OR P0, PT, R160, 0x2f, P1 ;  /* 0x0000002fa000780c */ /* 0x000fe20000f04470 */
[----:B------:R-:W-:Y:S02]  /*6070*/  VIADD R192, R45, 0x1f ;  /* 0x0000001f2dc07836 */ /* 0x000fe40000000000 */
[----:B------:R-:W-:Y:S01]  /*6080*/  IMAD R159, R159, 0xaaab, RZ ;  /* 0x0000aaab9f9f7824 */ /* 0x000fe200078e02ff */
[----:B------:R-:W-:Y:S02]  /*6090*/  ISETP.GT.U32.AND P1, PT, R157, 0x2ff, PT ;  /* 0x000002ff9d00780c */ /* 0x000fe40003f24070 */
[----:B------:R-:W-:Y:S01]  /*60a0*/  LOP3.LUT R160, R192, 0xffff, RZ, 0xc0, !PT ;  /* 0x0000ffffc0a07812 */ /* 0x000fe200078ec0ff */
[----:B------:R-:W-:Y:S01]  /*60b0*/  IMAD.IADD R158, R72, 0x1, R207 ;  /* 0x00000001489e7824 */ /* 0x000fe200078e02cf */
[----:B------:R-:W-:-:S02]  /*60c0*/  LOP3.LUT R0, R0, 0xfffffbff, RZ, 0xc0, !PT ;  /* 0xfffffbff00007812 */ /* 0x000fc400078ec0ff */
[----:B------:R-:W-:Y:S01]  /*60d0*/  SHF.R.U32.HI R157, RZ, 0x16, R159 ;  /* 0x00000016ff9d7819 */ /* 0x000fe2000001169f */
[----:B------:R-:W-:Y:S01]  /*60e0*/  IMAD R159, R160, 0xaaab, RZ ;  /* 0x0000aaaba09f7824 */ /* 0x000fe200078e02ff */
[----:B------:R-:W-:Y:S02]  /*60f0*/  LEA.HI R161, R197, R170, RZ, 0x1c ;  /* 0x000000aac5a17211 */ /* 0x000fe400078fe0ff */
[----:B------:R-:W-:Y:S01]  /*6100*/  @P0 LOP3.LUT R0, R0, 0x400, RZ, 0xfc, !PT ;  /* 0x0000040000000812 */ /* 0x000fe200078efcff */
[----:B------:R-:W-:Y:S01]  /*6110*/  IMAD.IADD R160, R171, 0x1, R157 ;  /* 0x00000001aba07824 */ /* 0x000fe200078e029d */
[----:B------:R-:W-:Y:S01]  /*6120*/  ISETP.GT.U32.OR P0, PT, R158, 0xf, P1 ;  /* 0x0000000f9e00780c */ /* 0x000fe20000f04470 */
[----:B------:R-:W-:Y:S01]  /*6130*/  VIADD R158, R45, 0x7 ;  /* 0x000000072d9e7836 */ /* 0x000fe20000000000 */
[----:B------:R-:W-:Y:S02]  /*6140*/  ISETP.GT.U32.AND P1, PT, R161, 0x11f, PT ;  /* 0x0000011fa100780c */ /* 0x000fe40003f24070 */
[----:B------:R-:W-:-:S02]  /*6150*/  SHF.R.U32.HI R159, RZ, 0x16, R159 ;  /* 0x00000016ff9f7819 */ /* 0x000fc4000001169f */
[----:B------:R-:W-:Y:S02]  /*6160*/  ISETP.GT.U32.OR P1, PT, R160, 0x2f, P1 ;  /* 0x0000002fa000780c */ /* 0x000fe40000f24470 */
[----:B------:R-:W-:Y:S01]  /*6170*/  LEA.HI R162, R192, R170, RZ, 0x1c ;  /* 0x000000aac0a27211 */ /* 0x000fe200078fe0ff */
[----:B------:R-:W-:Y:S01]  /*6180*/  IMAD.IADD R161, R171, 0x1, R159 ;  /* 0x00000001aba17824 */ /* 0x000fe200078e029f */
[----:B------:R-:W-:Y:S02]  /*6190*/  LOP3.LUT R160, R158, 0xffff, RZ, 0xc0, !PT ;  /* 0x0000ffff9ea07812 */ /* 0x000fe400078ec0ff */
[----:B------:R-:W-:-:S03]  /*61a0*/  ISETP.GT.U32.AND P4, PT, R162, 0x11f, PT ;  /* 0x0000011fa200780c */ /* 0x000fc60003f84070 */
[----:B------:R-:W-:Y:S01]  /*61b0*/  IMAD R160, R160, 0xaaab, RZ ;  /* 0x0000aaaba0a07824 */ /* 0x000fe200078e02ff */
[----:B------:R-:W-:Y:S02]  /*61c0*/  ISETP.GT.U32.OR P4, PT, R161, 0x2f, P4 ;  /* 0x0000002fa100780c */ /* 0x000fe40002784470 */
[----:B------:R-:W-:Y:S01]  /*61d0*/  LOP3.LUT R3, R3, 0xfffffeff, RZ, 0xc0, !PT ;  /* 0xfffffeff03037812 */ /* 0x000fe200078ec0ff */
[----:B------:R-:W-:Y:S01]  /*61e0*/  VIADD R161, R45, 0x9 ;  /* 0x000000092da17836 */ /* 0x000fe20000000000 */
[----:B------:R-:W-:Y:S02]  /*61f0*/  SHF.R.U32.HI R160, RZ, 0x16, R160 ;  /* 0x00000016ffa07819 */ /* 0x000fe400000116a0 */
[----:B------:R-:W-:Y:S02]  /*6200*/  @P1 LOP3.LUT R3, R3, 0x100, RZ, 0xfc, !PT ;  /* 0x0000010003031812 */ /* 0x000fe400078efcff */
[----:B------:R-:W-:Y:S01]  /*6210*/  LEA.HI R164, R158, R170, RZ, 0x1c ;  /* 0x000000aa9ea47211 */ /* 0x000fe200078fe0ff */
[----:B------:R-:W-:Y:S01]  /*6220*/  IMAD.IADD R163, R171, 0x1, R160 ;  /* 0x00000001aba37824 */ /* 0x000fe200078e02a0 */
[----:B------:R-:W-:-:S02]  /*6230*/  LOP3.LUT R3, R3, 0xffffffdf, RZ, 0xc0, !PT ;  /* 0xffffffdf03037812 */ /* 0x000fc400078ec0ff */
[----:B------:R-:W-:Y:S02]  /*6240*/  LOP3.LUT R162, R161, 0xffff, RZ, 0xc0, !PT ;  /* 0x0000ffffa1a27812 */ /* 0x000fe400078ec0ff */
[----:B------:R-:W-:Y:S02]  /*6250*/  ISETP.GT.U32.AND P2, PT, R164, 0x11f, PT ;  /* 0x0000011fa400780c */ /* 0x000fe40003f44070 */
[----:B------:R-:W-:Y:S02]  /*6260*/  @P4 LOP3.LUT R3, R3, 0x20, RZ, 0xfc, !PT ;  /* 0x0000002003034812 */ /* 0x000fe400078efcff */
[----:B------:R-:W-:Y:S01]  /*6270*/  ISETP.GT.U32.OR P4, PT, R163, 0x2f, P2 ;  /* 0x0000002fa300780c */ /* 0x000fe20001784470 */
[----:B------:R-:W-:Y:S02]  /*6280*/  IMAD R163, R162, 0xaaab, RZ ;  /* 0x0000aaaba2a37824 */ /* 0x000fe400078e02ff */
[----:B------:R-:W-:Y:S01]  /*6290*/  VIADD R162, R45, 0xf ;  /* 0x0000000f2da27836 */ /* 0x000fe20000000000 */
[----:B------:R-:W-:-:S02]  /*62a0*/  LEA.HI R166, R161, R170, RZ, 0x1c ;  /* 0x000000aaa1a67211 */ /* 0x000fc400078fe0ff */
[----:B------:R-:W-:Y:S02]  /*62b0*/  SHF.R.U32.HI R163, RZ, 0x16, R163 ;  /* 0x00000016ffa37819 */ /* 0x000fe400000116a3 */
[----:B------:R-:W-:Y:S02]  /*62c0*/  LOP3.LUT R164, R162, 0xffff, RZ, 0xc0, !PT ;  /* 0x0000ffffa2a47812 */ /* 0x000fe400078ec0ff */
[----:B------:R-:W-:Y:S01]  /*62d0*/  LOP3.LUT R2, R2, 0xbfffffff, RZ, 0xc0, !PT ;  /* 0xbfffffff02027812 */ /* 0x000fe200078ec0ff */
[----:B------:R-:W-:Y:S02]  /*62e0*/  IMAD.IADD R165, R171, 0x1, R163 ;  /* 0x00000001aba57824 */ /* 0x000fe400078e02a3 */
[----:B------:R-:W-:Y:S01]  /*62f0*/  IMAD R164, R164, 0xaaab, RZ ;  /* 0x0000aaaba4a47824 */ /* 0x000fe200078e02ff */
[----:B------:R-:W-:Y:S02]  /*6300*/  ISETP.GT.U32.AND P2, PT, R166, 0x11f, PT ;  /* 0x0000011fa600780c */ /* 0x000fe40003f44070 */
[----:B------:R-:W-:-:S02]  /*6310*/  @P0 LOP3.LUT R2, R2, 0x40000000, RZ, 0xfc, !PT ;  /* 0x4000000002020812 */ /* 0x000fc400078efcff */
[----:B------:R-:W-:Y:S02]  /*6320*/  SHF.R.U32.HI R164, RZ, 0x16, R164 ;  /* 0x00000016ffa47819 */ /* 0x000fe400000116a4 */
[----:B------:R-:W-:Y:S01]  /*6330*/  ISETP.GT.U32.OR P0, PT, R165, 0x2f, P2 ;  /* 0x0000002fa500780c */ /* 0x000fe20001704470 */
[----:B------:R-:W-:Y:S01]  /*6340*/  VIADD R196, R45, 0x17 ;  /* 0x000000172dc47836 */ /* 0x000fe20000000000 */
[----:B------:R-:W-:Y:S01]  /*6350*/  LEA.HI R167, R162, R170, RZ, 0x1c ;  /* 0x000000aaa2a77211 */ /* 0x000fe200078fe0ff */
[----:B------:R-:W-:-:S03]  /*6360*/  IMAD.IADD R166, R171, 0x1, R164 ;  /* 0x00000001aba67824 */ /* 0x000fc600078e02a4 */
[----:B------:R-:W-:Y:S02]  /*6370*/  ISETP.GT.U32.AND P2, PT, R167, 0x11f, PT ;  /* 0x0000011fa700780c */ /* 0x000fe40003f44070 */
[----:B------:R-:W-:Y:S02]  /*6380*/  LOP3.LUT R165, R196, 0xffff, RZ, 0xc0, !PT ;  /* 0x0000ffffc4a57812 */ /* 0x000fe400078ec0ff */
[----:B------:R-:W-:Y:S02]  /*6390*/  LOP3.LUT R0, R0, 0xffffffbf, RZ, 0xc0, !PT ;  /* 0xffffffbf00007812 */ /* 0x000fe400078ec0ff */
[----:B------:R-:W-:Y:S01]  /*63a0*/  ISETP.GT.U32.OR P2, PT, R166, 0x2f, P2 ;  /* 0x0000002fa600780c */ /* 0x000fe20001744470 */
[----:B------:R-:W-:Y:S01]  /*63b0*/  IMAD.IADD R150, R72, 0x1, R195 ;  /* 0x0000000148967824 */ /* 0x000fe200078e02c3 */
[----:B------:R-:W-:Y:S01]  /*63c0*/  @P0 LOP3.LUT R0, R0, 0x40, RZ, 0xfc, !PT ;  /* 0x0000004000000812 */ /* 0x000fe200078efcff */
[----:B------:R-:W-:Y:S02]  /*63d0*/  IMAD R165, R165, 0xaaab, RZ ;  /* 0x0000aaaba5a57824 */ /* 0x000fe400078e02ff */
[----:B------:R-:W-:Y:S01]  /*63e0*/  VIADD R195, R45, 0x19 ;  /* 0x000000192dc37836 */ /* 0x000fe20000000000 */
[----:B------:R-:W-:-:S02]  /*63f0*/  LOP3.LUT P0, RZ, R0, 0x1000, RZ, 0xc0, !PT ;  /* 0x0000100000ff7812 */ /* 0x000fc4000780c0ff */
[C---:B------:R-:W-:Y:S02]  /*6400*/  LOP3.LUT P1, RZ, R0.reuse, 0x400, RZ, 0xc0, !PT ;  /* 0x0000040000ff7812 */ /* 0x040fe4000782c0ff */
[----:B------:R-:W-:Y:S02]  /*6410*/  LOP3.LUT R166, R195, 0xffff, RZ, 0xc0, !PT ;  /* 0x0000ffffc3a67812 */ /* 0x000fe400078ec0ff */
[----:B------:R-:W-:Y:S02]  /*6420*/  SHF.R.U32.HI R165, RZ, 0x16, R165 ;  /* 0x00000016ffa57819 */ /* 0x000fe400000116a5 */
[----:B------:R-:W-:Y:S02]  /*6430*/  LOP3.LUT R0, R0, 0xfffffff7, RZ, 0xc0, !PT ;  /* 0xfffffff700007812 */ /* 0x000fe400078ec0ff */
[-C--:B------:R-:W-:Y:S01]  /*6440*/  LEA.HI R168, R196, R170.reuse, RZ, 0x1c ;  /* 0x000000aac4a87211 */ /* 0x080fe200078fe0ff */
[----:B------:R-:W-:Y:S01]  /*6450*/  IMAD R166, R166, 0xaaab, RZ ;  /* 0x0000aaaba6a67824 */ /* 0x000fe200078e02ff */
[----:B------:R-:W-:Y:S01]  /*6460*/  @P2 LOP3.LUT R0, R0, 0x8, RZ, 0xfc, !PT ;  /* 0x0000000800002812 */ /* 0x000fe200078efcff */
[----:B------:R-:W-:Y:S01]  /*6470*/  IMAD.IADD R167, R171, 0x1, R165 ;  /* 0x00000001aba77824 */ /* 0x000fe200078e02a5 */
[----:B------:R-:W-:Y:S01]  /*6480*/  ISETP.GT.U32.AND P2, PT, R168, 0x11f, PT ;  /* 0x0000011fa800780c */ /* 0x000fe20003f44070 */
[----:B------:R-:W-:Y:S01]  /*6490*/  VIADD R188, R45, 0x27 ;  /* 0x000000272dbc7836 */ /* 0x000fe20000000000 */
[----:B------:R-:W-:Y:S01]  /*64a0*/  SHF.R.U32.HI R166, RZ, 0x16, R166 ;  /* 0x00000016ffa67819 */ /* 0x000fe200000116a6 */
[----:B------:R-:W-:Y:S01]  /*64b0*/  IMAD.IADD R60, R72, 0x1, R201 ;  /* 0x00000001483c7824 */ /* 0x000fe200078e02c9 */
[----:B------:R-:W-:Y:S01]  /*64c0*/  ISETP.GT.U32.OR P2, PT, R167, 0x2f, P2 ;  /* 0x0000002fa700780c */ /* 0x000fe20001744470 */
[----:B------:R-:W-:Y:S01]  /*64d0*/  VIADD R201, R45, 0x1 ;  /* 0x000000012dc97836 */ /* 0x000fe20000000000 */
[----:B------:R-:W-:-:S02]  /*64e0*/  LEA.HI R172, R195, R170, RZ, 0x1c ;  /* 0x000000aac3ac7211 */ /* 0x000fc400078fe0ff */
[----:B------:R-:W-:Y:S01]  /*64f0*/  LOP3.LUT R167, R188, 0xffff, RZ, 0xc0, !PT ;  /* 0x0000ffffbca77812 */ /* 0x000fe200078ec0ff */
[----:B------:R-:W-:Y:S01]  /*6500*/  IMAD.IADD R168, R171, 0x1, R166 ;  /* 0x00000001aba87824 */ /* 0x000fe200078e02a6 */
[----:B------:R-:W-:Y:S02]  /*6510*/  ISETP.GT.U32.AND P3, PT, R172, 0x11f, PT ;  /* 0x0000011fac00780c */ /* 0x000fe40003f64070 */
[----:B------:R-:W-:Y:S01]  /*6520*/  LOP3.LUT R3, R3, 0xfffffbff, RZ, 0xc0, !PT ;  /* 0xfffffbff03037812 */ /* 0x000fe200078ec0ff */
[----:B------:R-:W-:Y:S01]  /*6530*/  IMAD R167, R167, 0xaaab, RZ ;  /* 0x0000aaaba7a77824 */ /* 0x000fe200078e02ff */
[----:B------:R-:W-:Y:S02]  /*6540*/  LOP3.LUT R172, R201, 0xffff, RZ, 0xc0, !PT ;  /* 0x0000ffffc9ac7812 */ /* 0x000fe400078ec0ff */
[----:B------:R-:W-:Y:S02]  /*6550*/  @P4 LOP3.LUT R3, R3, 0x400, RZ, 0xfc, !PT ;  /* 0x0000040003034812 */ /* 0x000fe400078efcff */
[----:B------:R-:W-:Y:S01]  /*6560*/  ISETP.GT.U32.OR P3, PT, R168, 0x2f, P3 ;  /* 0x0000002fa800780c */ /* 0x000fe20001f64470 */
[----:B------:R-:W-:Y:S01]  /*6570*/  IMAD R172, R172, 0xaaab, RZ ;  /* 0x0000aaabacac7824 */ /* 0x000fe200078e02ff */
[----:B------:R-:W-:-:S02]  /*6580*/  SHF.R.U32.HI R167, RZ, 0x16, R167 ;  /* 0x00000016ffa77819 */ /* 0x000fc400000116a7 */
[-C--:B------:R-:W-:Y:S01]  /*6590*/  LEA.HI R168, R188, R170.reuse, RZ, 0x1c ;  /* 0x000000aabca87211 */ /* 0x080fe200078fe0ff */
[----:B------:R-:W0:Y:S01]  /*65a0*/  S2R R245, SR_TID.Y ;  /* 0x0000000000f57919 */ /* 0x000e220000002200 */
[----:B------:R-:W-:Y:S01]  /*65b0*/  LOP3.LUT R3, R3, 0xffffff7f, RZ, 0xc0, !PT ;  /* 0xffffff7f03037812 */ /* 0x000fe200078ec0ff */
[----:B------:R-:W-:Y:S01]  /*65c0*/  IMAD.IADD R173, R171, 0x1, R167 ;  /* 0x00000001abad7824 */ /* 0x000fe200078e02a7 */
[----:B------:R-:W-:Y:S02]  /*65d0*/  ISETP.GT.U32.AND P5, PT, R168, 0x11f, PT ;  /* 0x0000011fa800780c */ /* 0x000fe40003fa4070 */
[----:B------:R-:W-:Y:S02]  /*65e0*/  SHF.R.U32.HI R168, RZ, 0x16, R172 ;  /* 0x00000016ffa87819 */ /* 0x000fe400000116ac */
[----:B------:R-:W-:Y:S01]  /*65f0*/  LEA.HI R172, R45, R170, RZ, 0x1c ;  /* 0x000000aa2dac7211 */ /* 0x000fe200078fe0ff */
[----:B------:R-:W1:Y:S01]  /*6600*/  S2R R241, SR_TID.Z ;  /* 0x0000000000f17919 */ /* 0x000e620000002300 */
[----:B------:R-:W-:Y:S01]  /*6610*/  @P2 LOP3.LUT R3, R3, 0x80, RZ, 0xfc, !PT ;  /* 0x0000008003032812 */ /* 0x000fe200078efcff */
[----:B------:R-:W-:Y:S01]  /*6620*/  IMAD.IADD R169, R171, 0x1, R169 ;  /* 0x00000001aba97824 */ /* 0x000fe200078e02a9 */
[----:B------:R-:W-:Y:S01]  /*6630*/  ISETP.GT.U32.OR P5, PT, R173, 0x2f, P5 ;  /* 0x0000002fad00780c */ /* 0x000fe20002fa4470 */
[----:B------:R-:W-:Y:S01]  /*6640*/  VIADD R200, R45, 0x29 ;  /* 0x000000292dc87836 */ /* 0x000fe20000000000 */
[----:B------:R-:W-:-:S02]  /*6650*/  ISETP.GT.U32.AND P6, PT, R172, 0x11f, PT ;  /* 0x0000011fac00780c */ /* 0x000fc40003fc4070 */
[----:B------:R-:W-:Y:S02]  /*6660*/  LOP3.LUT R3, R3, 0xffffffbf, RZ, 0xc0, !PT ;  /* 0xffffffbf03037812 */ /* 0x000fe400078ec0ff */
[----:B------:R-:W-:Y:S02]  /*6670*/  ISETP.GT.U32.OR P4, PT, R169, 0x2f, P6 ;  /* 0x0000002fa900780c */ /* 0x000fe40003784470 */
[----:B------:R-:W-:Y:S02]  /*6680*/  @P3 LOP3.LUT R3, R3, 0x40, RZ, 0xfc, !PT ;  /* 0x0000004003033812 */ /* 0x000fe400078efcff */
[----:B------:R-:W-:Y:S02]  /*6690*/  LOP3.LUT R169, R200, 0xffff, RZ, 0xc0, !PT ;  /* 0x0000ffffc8a97812 */ /* 0x000fe400078ec0ff */
[----:B------:R-:W-:-:S03]  /*66a0*/  LOP3.LUT R3, R3, 0xffffffef, RZ, 0xc0, !PT ;  /* 0xffffffef03037812 */ /* 0x000fc600078ec0ff */
[----:B------:R-:W-:Y:S01]  /*66b0*/  IMAD R169, R169, 0xaaab, RZ ;  /* 0x0000aaaba9a97824 */ /* 0x000fe200078e02ff */
[----:B------:R-:W-:Y:S01]  /*66c0*/  @P5 LOP3.LUT R3, R3, 0x10, RZ, 0xfc, !PT ;  /* 0x0000001003035812 */ /* 0x000fe200078efcff */
[----:B------:R-:W-:Y:S01]  /*66d0*/  IMAD.IADD R173, R171, 0x1, R168 ;  /* 0x00000001abad7824 */ /* 0x000fe200078e02a8 */
[C---:B------:R-:W-:Y:S02]  /*66e0*/  LOP3.LUT P2, RZ, R0.reuse, 0x2000, RZ, 0xc0, !PT ;  /* 0x0000200000ff7812 */ /* 0x040fe4000784c0ff */
[C---:B------:R-:W-:Y:S02]  /*66f0*/  LOP3.LUT P3, RZ, R0.reuse, 0x4000, RZ, 0xc0, !PT ;  /* 0x0000400000ff7812 */ /* 0x040fe4000786c0ff */
[C---:B------:R-:W-:Y:S02]  /*6700*/  LOP3.LUT P5, RZ, R0.reuse, 0x8000, RZ, 0xc0, !PT ;  /* 0x0000800000ff7812 */ /* 0x040fe400078ac0ff */
[----:B------:R-:W-:Y:S02]  /*6710*/  LOP3.LUT R0, R0, 0xfffffffb, RZ, 0xc0, !PT ;  /* 0xfffffffb00007812 */ /* 0x000fe400078ec0ff */
[----:B------:R-:W-:-:S02]  /*6720*/  SHF.R.U32.HI R169, RZ, 0x16, R169 ;  /* 0x00000016ffa97819 */ /* 0x000fc400000116a9 */
[----:B------:R-:W-:Y:S02]  /*6730*/  LEA.HI R170, R200, R170, RZ, 0x1c ;  /* 0x000000aac8aa7211 */ /* 0x000fe400078fe0ff */
[----:B------:R-:W-:Y:S01]  /*6740*/  @P4 LOP3.LUT R0, R0, 0x4, RZ, 0xfc, !PT ;  /* 0x0000000400004812 */ /* 0x000fe200078efcff */
[----:B------:R-:W-:Y:S01]  /*6750*/  IMAD.IADD R171, R171, 0x1, R169 ;  /* 0x00000001abab7824 */ /* 0x000fe200078e02a9 */
[----:B------:R-:W-:Y:S02]  /*6760*/  ISETP.GT.U32.OR P4, PT, R173, 0x2f, P6 ;  /* 0x0000002fad00780c */ /* 0x000fe40003784470 */
[----:B------:R-:W-:-:S04]  /*6770*/  ISETP.GT.U32.AND P6, PT, R170, 0x11f, PT ;  /* 0x0000011faa00780c */ /* 0x000fc80003fc4070 */
[----:B------:R-:W-:Y:S01]  /*6780*/  ISETP.GT.U32.OR P6, PT, R171, 0x2f, P6 ;  /* 0x0000002fab00780c */ /* 0x000fe200037c4470 */
[----:B0-----:R-:W-:-:S03]  /*6790*/  IMAD R171, R245, 0x240, R45 ;  /* 0x00000240f5ab7824 */ /* 0x001fc600078e022d */
[----:B------:R-:W-:Y:S01]  /*67a0*/  P2R R170, PR, RZ, 0x40 ;  /* 0x00000040ffaa7803 */ /* 0x000fe20000000000 */
[----:B-1----:R-:W-:Y:S01]  /*67b0*/  IMAD R172, R241, 0x900, R171 ;  /* 0x00000900f1ac7824 */ /* 0x002fe200078e02ab */
[----:B------:R-:W-:-:S04]  /*67c0*/  LOP3.LUT P6, RZ, R0, 0x4, RZ, 0xc0, !PT ;  /* 0x0000000400ff7812 */ /* 0x000fc800078cc0ff */
[----:B------:R-:W-:Y:S02]  /*67d0*/  ISETP.GT.U32.OR P6, PT, R172, 0x11ff, P6 ;  /* 0x000011ffac00780c */ /* 0x000fe400037c4470 */
[----:B------:R-:W-:Y:S01]  /*67e0*/  LOP3.LUT R2, R2, 0xffffbfff, RZ, 0xc0, !PT ;  /* 0xffffbfff02027812 */ /* 0x000fe200078ec0ff */
[----:B------:R-:W-:Y:S01]  /*67f0*/  IMAD R76, R185, 0xaaab, RZ ;  /* 0x0000aaabb94c7824 */ /* 0x000fe200078e02ff */
[----:B------:R-:W-:-:S09]  /*6800*/  ISETP.GT.U32.OR P5, PT, R172, 0x11fd, P5 ;  /* 0x000011fdac00780c */ /* 0x000fd20002fa4470 */
[----:B------:R-:W-:Y:S02]  /*6810*/  @P6 LOP3.LUT R2, R2, 0x4000, RZ, 0xfc, !PT ;  /* 0x0000400002026812 */ /* 0x000fe400078efcff */
[----:B------:R-:W-:Y:S02]  /*6820*/  ISETP.GT.U32.OR P6, PT, R172, 0x11fe, P4 ;  /* 0x000011feac00780c */ /* 0x000fe400027c4470 */
[----:B------:R-:W-:Y:S02]  /*6830*/  LOP3.LUT R2, R2, 0xffffefff, RZ, 0xc0, !PT ;  /* 0xffffefff02027812 */ /* 0x000fe400078ec0ff */
[----:B------:R-:W-:Y:S02]  /*6840*/  SHF.R.U32.HI R185, RZ, 0x4, R185 ;  /* 0x00000004ffb97819 */ /* 0x000fe400000116b9 */
[----:B------:R-:W-:Y:S02]  /*6850*/  SHF.R.U32.HI R183, RZ, 0x4, R183 ;  /* 0x00000004ffb77819 */ /* 0x000fe400000116b7 */
[----:B------:R-:W-:Y:S01]  /*6860*/  LEA.HI R81, R74, R59, RZ, 0xf ;  /* 0x0000003b4a517211 */ /* 0x000fe200078f78ff */
[----:B------:R-:W-:Y:S01]  /*6870*/  IMAD R74, R181, 0xaaab, RZ ;  /* 0x0000aaabb54a7824 */ /* 0x000fe200078e02ff */
[----:B------:R-:W-:-:S03]  /*6880*/  LOP3.LUT R185, R185, 0xffff, RZ, 0xc0, !PT ;  /* 0x0000ffffb9b97812 */ /* 0x000fc600078ec0ff */
[----:B------:R-:W-:Y:S02]  /*6890*/  @P6 LOP3.LUT R2, R2, 0x1000, RZ, 0xfc, !PT ;  /* 0x0000100002026812 */ /* 0x000fe400078efcff */
[----:B------:R-:W-:Y:S02]  /*68a0*/  LOP3.LUT R183, R183, 0xffff, RZ, 0xc0, !PT ;  /* 0x0000ffffb7b77812 */ /* 0x000fe400078ec0ff */
[-C--:B------:R-:W-:Y:S01]  /*68b0*/  LEA.HI R99, R208, R59.reuse, RZ, 0xf ;  /* 0x0000003bd0637211 */ /* 0x080fe200078f78ff */
[----:B------:R-:W-:Y:S01]  /*68c0*/  IMAD R208, R129, 0xaaab, RZ ;  /* 0x0000aaab81d07824 */ /* 0x000fe200078e02ff */
[----:B------:R-:W-:Y:S02]  /*68d0*/  SHF.R.U32.HI R181, RZ, 0x4, R181 ;  /* 0x00000004ffb57819 */ /* 0x000fe400000116b5 */
[----:B------:R-:W-:Y:S01]  /*68e0*/  LEA.HI R83, R210, R59, RZ, 0xf ;  /* 0x0000003bd2537211 */ /* 0x000fe200078f78ff */
[----:B------:R-:W-:Y:S01]  /*68f0*/  IMAD R210, R177, 0xaaab, RZ ;  /* 0x0000aaabb1d27824 */ /* 0x000fe200078e02ff */
[----:B------:R-:W-:-:S02]  /*6900*/  SHF.R.U32.HI R179, RZ, 0x4, R179 ;  /* 0x00000004ffb37819 */ /* 0x000fc400000116b3 */
[----:B------:R-:W-:Y:S02]  /*6910*/  ISETP.GT.U32.OR P6, PT, R172, 0x11fc, P0 ;  /* 0x000011fcac00780c */ /* 0x000fe400007c4470 */
[----:B------:R-:W-:Y:S01]  /*6920*/  LOP3.LUT R2, R2, 0xfffffbff, RZ, 0xc0, !PT ;  /* 0xfffffbff02027812 */ /* 0x000fe200078ec0ff */
[----:B------:R-:W-:Y:S01]  /*6930*/  IMAD R185, R185, 0x12f7, RZ ;  /* 0x000012f7b9b97824 */ /* 0x000fe200078e02ff */
[----:B------:R-:W-:Y:S01]  /*6940*/  SHF.R.U32.HI R129, RZ, 0x4, R129 ;  /* 0x00000004ff817819 */ /* 0x000fe20000011681 */
[----:B------:R-:W-:Y:S01]  /*6950*/  IMAD R183, R183, 0x12f7, RZ ;  /* 0x000012f7b7b77824 */ /* 0x000fe200078e02ff */
[----:B------:R-:W-:Y:S02]  /*6960*/  SHF.R.U32.HI R177, RZ, 0x4, R177 ;  /* 0x00000004ffb17819 */ /* 0x000fe400000116b1 */
[----:B------:R-:W-:Y:S02]  /*6970*/  LOP3.LUT R181, R181, 0xffff, RZ, 0xc0, !PT ;  /* 0x0000ffffb5b57812 */ /* 0x000fe400078ec0ff */
[----:B------:R-:W-:-:S02]  /*6980*/  LOP3.LUT R179, R179, 0xffff, RZ, 0xc0, !PT ;  /* 0x0000ffffb3b37812 */ /* 0x000fc400078ec0ff */
[----:B------:R-:W-:Y:S02]  /*6990*/  @P5 LOP3.LUT R2, R2, 0x400, RZ, 0xfc, !PT ;  /* 0x0000040002025812 */ /* 0x000fe400078efcff */
[----:B------:R-:W-:Y:S02]  /*69a0*/  LOP3.LUT R129, R129, 0xffff, RZ, 0xc0, !PT ;  /* 0x0000ffff81817812 */ /* 0x000fe400078ec0ff */
[----:B------:R-:W-:Y:S01]  /*69b0*/  LOP3.LUT R177, R177, 0xffff, RZ, 0xc0, !PT ;  /* 0x0000ffffb1b17812 */ /* 0x000fe200078ec0ff */
[----:B------:R-:W-:Y:S01]  /*69c0*/  IMAD R181, R181, 0x12f7, RZ ;  /* 0x000012f7b5b57824 */ /* 0x000fe200078e02ff */
[----:B------:R-:W-:Y:S01]  /*69d0*/  SHF.R.U32.HI R185, RZ, 0x11, R185 ;  /* 0x00000011ffb97819 */ /* 0x000fe200000116b9 */
[----:B------:R-:W-:Y:S01]  /*69e0*/  IMAD R179, R179, 0x12f7, RZ ;  /* 0x000012f7b3b37824 */ /* 0x000fe200078e02ff */
[----:B------:R-:W-:Y:S02]  /*69f0*/  SHF.R.U32.HI R183, RZ, 0x11, R183 ;  /* 0x00000011ffb77819 */ /* 0x000fe400000116b7 */
[C---:B------:R-:W-:Y:S01]  /*6a00*/  LOP3.LUT P0, RZ, R2.reuse, 0x8, RZ, 0xc0, !PT ;  /* 0x0000000802ff7812 */ /* 0x040fe2000780c0ff */
[----:B------:R-:W-:Y:S01]  /*6a10*/  IMAD R129, R129, 0x12f7, RZ ;  /* 0x000012f781817824 */ /* 0x000fe200078e02ff */
[----:B------:R-:W-:-:S02]  /*6a20*/  LOP3.LUT R2, R2, 0xfffffeff, RZ, 0xc0, !PT ;  /* 0xfffffeff02027812 */ /* 0x000fc400078ec0ff */
[----:B------:R-:W-:Y:S01]  /*6a30*/  ISETP.GT.U32.OR P3, PT, R172, 0x11fb, P3 ;  /* 0x000011fbac00780c */ /* 0x000fe20001f64470 */
[----:B------:R-:W-:Y:S01]  /*6a40*/  IMAD R177, R177, 0x12f7, RZ ;  /* 0x000012f7b1b17824 */ /* 0x000fe200078e02ff */
[----:B------:R0:W-:Y:S01]  /*6a50*/  STL [R1+0x2c], R182 ;  /* 0x00002cb601007387 */ /* 0x0001e20000100800 */
[----:B------:R-:W-:Y:S02]  /*6a60*/  P2R R173, PR, RZ, 0x1 ;  /* 0x00000001ffad7803 */ /* 0x000fe40000000000 */
[----:B------:R-:W-:Y:S01]  /*6a70*/  SHF.R.U32.HI R181, RZ, 0x11, R181 ;  /* 0x00000011ffb57819 */ /* 0x000fe200000116b5 */
[----:B------:R1:W-:Y:S01]  /*6a80*/  STL [R1+0x28], R180 ;  /* 0x000028b401007387 */ /* 0x0003e20000100800 */
[----:B------:R-:W-:Y:S02]  /*6a90*/  @P6 LOP3.LUT R2, R2, 0x100, RZ, 0xfc, !PT ;  /* 0x0000010002026812 */ /* 0x000fe400078efcff */
[----:B------:R-:W-:Y:S01]  /*6aa0*/  LOP3.LUT P0, RZ, R0, 0x2, RZ, 0xc0, !PT ;  /* 0x0000000200ff7812 */ /* 0x000fe2000780c0ff */
[----:B0-----:R-:W-:Y:S01]  /*6ab0*/  IMAD R182, R185, 0x6c0, R140 ;  /* 0x000006c0b9b67824 */ /* 0x001fe200078e028c */
[----:B------:R-:W-:Y:S01]  /*6ac0*/  SHF.R.U32.HI R179, RZ, 0x11, R179 ;  /* 0x00000011ffb37819 */ /* 0x000fe200000116b3 */
[----:B-1----:R-:W-:Y:S01]  /*6ad0*/  IMAD R180, R183, 0x6c0, R138 ;  /* 0x000006c0b7b47824 */ /* 0x002fe200078e028a */
[----:B------:R-:W-:-:S02]  /*6ae0*/  SHF.R.U32.HI R129, RZ, 0x11, R129 ;  /* 0x00000011ff817819 */ /* 0x000fc40000011681 */
[----:B------:R0:W-:Y:S01]  /*6af0*/  STL [R1+0x24], R182 ;  /* 0x000024b601007387 */ /* 0x0001e20000100800 */
[----:B------:R-:W-:Y:S02]  /*6b00*/  SHF.R.U32.HI R177, RZ, 0x11, R177 ;  /* 0x00000011ffb17819 */ /* 0x000fe400000116b1 */
[----:B------:R-:W-:Y:S01]  /*6b10*/  ISETP.GT.U32.OR P6, PT, R172, 0x11fa, P1 ;  /* 0x000011faac00780c */ /* 0x000fe20000fc4470 */
[----:B------:R1:W-:Y:S01]  /*6b20*/  STL [R1+0x20], R180 ;  /* 0x000020b401007387 */ /* 0x0003e20000100800 */
[----:B------:R-:W-:Y:S02]  /*6b30*/  P2R R174, PR, RZ, 0x1 ;  /* 0x00000001ffae7803 */ /* 0x000fe40000000000 */
[----:B------:R-:W-:Y:S02]  /*6b40*/  LOP3.LUT P1, RZ, R2, 0x80, RZ, 0xc0, !PT ;  /* 0x0000008002ff7812 */ /* 0x000fe4000782c0ff */
[----:B------:R-:W-:Y:S01]  /*6b50*/  LOP3.LUT P0, RZ, R0, 0x20000, RZ, 0xc0, !PT ;  /* 0x0002000000ff7812 */ /* 0x000fe2000780c0ff */
[----:B0-----:R-:W-:Y:S01]  /*6b60*/  IMAD R182, R181, 0x6c0, R136 ;  /* 0x000006c0b5b67824 */ /* 0x001fe200078e0288 */
[----:B------:R-:W-:Y:S01]  /*6b70*/  LOP3.LUT R2, R2, 0xffffffbf, RZ, 0xc0, !PT ;  /* 0xffffffbf02027812 */ /* 0x000fe200078ec0ff */
[----:B------:R-:W-:-:S02]  /*6b80*/  IMAD R178, R129, 0x6c0, R178 ;  /* 0x000006c081b27824 */ /* 0x000fc400078e02b2 */
[----:B-1----:R-:W-:Y:S01]  /*6b90*/  IMAD R180, R179, 0x6c0, R134 ;  /* 0x000006c0b3b47824 */ /* 0x002fe200078e0286 */
[----:B------:R-:W-:Y:S01]  /*6ba0*/  P2R R175, PR, RZ, 0x1 ;  /* 0x00000001ffaf7803 */ /* 0x000fe20000000000 */
[----:B------:R-:W-:Y:S01]  /*6bb0*/  IMAD R176, R177, 0x6c0, R176 ;  /* 0x000006c0b1b07824 */ /* 0x000fe200078e02b0 */
[----:B------:R-:W-:Y:S01]  /*6bc0*/  @P3 LOP3.LUT R2, R2, 0x40, RZ, 0xfc, !PT ;  /* 0x0000004002023812 */ /* 0x000fe200078efcff */
[----:B------:R-:W-:Y:S01]  /*6bd0*/  STL [R1+0x1c], R182 ;  /* 0x00001cb601007387 */ /* 0x000fe20000100800 */
[----:B------:R-:W-:-:S03]  /*6be0*/  LOP3.LUT P0, RZ, R0, 0x8, RZ, 0xc0, !PT ;  /* 0x0000000800ff7812 */ /* 0x000fc6000780c0ff */
[----:B------:R-:W-:Y:S01]  /*6bf0*/  STL [R1+0x18], R180 ;  /* 0x000018b401007387 */ /* 0x000fe20000100800 */
[----:B------:R-:W-:Y:S02]  /*6c00*/  ISETP.GT.U32.OR P3, PT, R172, 0x11f9, P2 ;  /* 0x000011f9ac00780c */ /* 0x000fe40001764470 */
[----:B------:R-:W-:Y:S01]  /*6c10*/  LOP3.LUT R2, R2, 0xffffffef, RZ, 0xc0, !PT ;  /* 0xffffffef02027812 */ /* 0x000fe200078ec0ff */
[----:B------:R-:W-:Y:S04]  /*6c20*/  STL [R1+0x14], R178 ;  /* 0x000014b201007387 */ /* 0x000fe80000100800 */
[----:B------:R0:W-:Y:S01]  /*6c30*/  STL [R1+0x10], R176 ;  /* 0x000010b001007387 */ /* 0x0001e20000100800 */
[----:B------:R-:W-:Y:S01]  /*6c40*/  IMAD.IADD R127, R72, 0x1, R127 ;  /* 0x00000001487f7824 */ /* 0x000fe200078e027f */
[----:B------:R-:W-:Y:S01]  /*6c50*/  @P6 LOP3.LUT R2, R2, 0x10, RZ, 0xfc, !PT ;  /* 0x0000001002026812 */ /* 0x000fe200078efcff */
[C---:B------:R-:W-:Y:S01]  /*6c60*/  IMAD.IADD R125, R72.reuse, 0x1, R125 ;  /* 0x00000001487d7824 */ /* 0x040fe200078e027d */
[----:B------:R-:W-:Y:S01]  /*6c70*/  LOP3.LUT P4, RZ, R3, 0x400, RZ, 0xc0, !PT ;  /* 0x0000040003ff7812 */ /* 0x000fe2000788c0ff */
[----:B------:R-:W-:-:S02]  /*6c80*/  IMAD.IADD R124, R72, 0x1, R205 ;  /* 0x00000001487c7824 */ /* 0x000fc400078e02cd */
[----:B------:R-:W-:Y:S01]  /*6c90*/  IMAD.IADD R62, R72, 0x1, R203 ;  /* 0x00000001483e7824 */ /* 0x000fe200078e02cb */
[----:B0-----:R-:W-:Y:S02]  /*6ca0*/  P2R R176, PR, RZ, 0x1 ;  /* 0x00000001ffb07803 */ /* 0x001fe40000000000 */
[----:B------:R-:W-:Y:S01]  /*6cb0*/  LOP3.LUT P0, RZ, R0, 0x10000, RZ, 0xc0, !PT ;  /* 0x0001000000ff7812 */ /* 0x000fe2000780c0ff */
[C---:B------:R-:W-:Y:S02]  /*6cc0*/  IMAD.IADD R49, R72.reuse, 0x1, R49 ;  /* 0x0000000148317824 */ /* 0x040fe400078e0231 */
[C---:B------:R-:W-:Y:S02]  /*6cd0*/  IMAD.IADD R47, R72.reuse, 0x1, R47 ;  /* 0x00000001482f7824 */ /* 0x040fe400078e022f */
[C---:B------:R-:W-:Y:S02]  /*6ce0*/  IMAD.IADD R39, R72.reuse, 0x1, R39 ;  /* 0x0000000148277824 */ /* 0x040fe400078e0227 */
[----:B------:R-:W-:-:S02]  /*6cf0*/  IMAD.IADD R57, R72, 0x1, R57 ;  /* 0x0000000148397824 */ /* 0x000fc400078e0239 */
[C---:B------:R-:W-:Y:S02]  /*6d00*/  IMAD.IADD R140, R72.reuse, 0x1, R185 ;  /* 0x00000001488c7824 */ /* 0x040fe400078e02b9 */
[C---:B------:R-:W-:Y:S02]  /*6d10*/  IMAD.IADD R138, R72.reuse, 0x1, R183 ;  /* 0x00000001488a7824 */ /* 0x040fe400078e02b7 */
[C---:B------:R-:W-:Y:S02]  /*6d20*/  IMAD.IADD R136, R72.reuse, 0x1, R181 ;  /* 0x0000000148887824 */ /* 0x040fe400078e02b5 */
[C---:B------:R-:W-:Y:S02]  /*6d30*/  IMAD.IADD R134, R72.reuse, 0x1, R179 ;  /* 0x0000000148867824 */ /* 0x040fe400078e02b3 */
[C---:B------:R-:W-:Y:S02]  /*6d40*/  IMAD.IADD R129, R72.reuse, 0x1, R129 ;  /* 0x0000000148817824 */ /* 0x040fe400078e0281 */
[----:B------:R-:W-:Y:S01]  /*6d50*/  IMAD.IADD R72, R72, 0x1, R177 ;  /* 0x0000000148487824 */ /* 0x000fe200078e02b1 */
[----:B------:R-:W-:-:S02]  /*6d60*/  P2R R177, PR, RZ, 0x1 ;  /* 0x00000001ffb17803 */ /* 0x000fc40000000000 */
[----:B------:R-:W-:Y:S02]  /*6d70*/  LOP3.LUT P0, RZ, R0, 0x10, RZ, 0xc0, !PT ;  /* 0x0000001000ff7812 */ /* 0x000fe4000780c0ff */
[----:B------:R-:W-:Y:S02]  /*6d80*/  LOP3.LUT P2, RZ, R2, 0x20, RZ, 0xc0, !PT ;  /* 0x0000002002ff7812 */ /* 0x000fe4000784c0ff */
[----:B------:R-:W-:Y:S02]  /*6d90*/  ISETP.GT.U32.OR P4, PT, R172, 0x11f8, P4 ;  /* 0x000011f8ac00780c */ /* 0x000fe40002784470 */
[----:B------:R-:W-:Y:S02]  /*6da0*/  LOP3.LUT R2, R2, 0xfffffffb, RZ, 0xc0, !PT ;  /* 0xfffffffb02027812 */ /* 0x000fe400078ec0ff */
[----:B------:R-:W-:Y:S02]  /*6db0*/  P2R R178, PR, RZ, 0x1 ;  /* 0x00000001ffb27803 */ /* 0x000fe40000000000 */
[----:B------:R-:W-:-:S02]  /*6dc0*/  LOP3.LUT P0, RZ, R0, 0x20, RZ, 0xc0, !PT ;  /* 0x0000002000ff7812 */ /* 0x000fc4000780c0ff */
[----:B------:R-:W-:Y:S02]  /*6dd0*/  @P3 LOP3.LUT R2, R2, 0x4, RZ, 0xfc, !PT ;  /* 0x0000000402023812 */ /* 0x000fe400078efcff */
[----:B------:R-:W-:Y:S02]  /*6de0*/  P2R R179, PR, RZ, 0x1 ;  /* 0x00000001ffb37803 */ /* 0x000fe40000000000 */
[----:B------:R-:W-:Y:S02]  /*6df0*/  LOP3.LUT P0, RZ, R0, 0x100, RZ, 0xc0, !PT ;  /* 0x0000010000ff7812 */ /* 0x000fe4000780c0ff */
[C---:B------:R-:W-:Y:S02]  /*6e00*/  LOP3.LUT P3, RZ, R2.reuse, 0x200, RZ, 0xc0, !PT ;  /* 0x0000020002ff7812 */ /* 0x040fe4000786c0ff */
[----:B------:R-:W-:Y:S02]  /*6e10*/  LOP3.LUT R2, R2, 0xfffffffe, RZ, 0xc0, !PT ;  /* 0xfffffffe02027812 */ /* 0x000fe400078ec0ff */
[----:B------:R-:W-:-:S02]  /*6e20*/  LOP3.LUT P5, RZ, R0, 0x800, RZ, 0xc0, !PT ;  /* 0x0000080000ff7812 */ /* 0x000fc400078ac0ff */
[----:B------:R-:W-:Y:S02]  /*6e30*/  P2R R180, PR, RZ, 0x1 ;  /* 0x00000001ffb47803 */ /* 0x000fe40000000000 */
[----:B------:R-:W-:Y:S02]  /*6e40*/  LOP3.LUT P0, RZ, R0, 0x200, RZ, 0xc0, !PT ;  /* 0x0000020000ff7812 */ /* 0x000fe4000780c0ff */
[----:B------:R-:W-:Y:S02]  /*6e50*/  @P4 LOP3.LUT R2, R2, 0x1, RZ, 0xfc, !PT ;  /* 0x0000000102024812 */ /* 0x000fe400078efcff */
[----:B------:R-:W-:Y:S02]  /*6e60*/  ISETP.GT.U32.OR P5, PT, R172, 0x11f7, P5 ;  /* 0x000011f7ac00780c */ /* 0x000fe40002fa4470 */
[----:B------:R-:W-:Y:S02]  /*6e70*/  P2R R181, PR, RZ, 0x1 ;  /* 0x00000001ffb57803 */ /* 0x000fe40000000000 */
[----:B------:R-:W-:-:S02]  /*6e80*/  LOP3.LUT P4, RZ, R2, 0x2000, RZ, 0xc0, !PT ;  /* 0x0000200002ff7812 */ /* 0x000fc4000788c0ff */
[C---:B------:R-:W-:Y:S02]  /*6e90*/  LOP3.LUT P0, RZ, R0.reuse, 0x40, RZ, 0xc0, !PT ;  /* 0x0000004000ff7812 */ /* 0x040fe4000780c0ff */
[----:B------:R-:W-:Y:S02]  /*6ea0*/  P2R R182, PR, RZ, 0x10 ;  /* 0x00000010ffb67803 */ /* 0x000fe40000000000 */
[C---:B------:R-:W-:Y:S02]  /*6eb0*/  LOP3.LUT P4, RZ, R0.reuse, 0x80000000, RZ, 0xc0, !PT ;  /* 0x8000000000ff7812 */ /* 0x040fe4000788c0ff */
[----:B------:R-:W-:Y:S02]  /*6ec0*/  LOP3.LUT P6, RZ, R0, 0x40000000, RZ, 0xc0, !PT ;  /* 0x4000000000ff7812 */ /* 0x000fe400078cc0ff */
[----:B------:R-:W-:Y:S02]  /*6ed0*/  ISETP.GT.U32.OR P0, PT, R172, 0x11f6, P0 ;  /* 0x000011f6ac00780c */ /* 0x000fe40000704470 */
[----:B------:R-:W-:-:S04]  /*6ee0*/  LOP3.LUT R0, R0, 0xdfffffff, RZ, 0xc0, !PT ;  /* 0xdfffffff00007812 */ /* 0x000fc800078ec0ff */
[----:B------:R-:W-:-:S04]  /*6ef0*/  @P5 LOP3.LUT R0, R0, 0x20000000, RZ, 0xfc, !PT ;  /* 0x2000000000005812 */ /* 0x000fc800078efcff */
[----:B------:R-:W-:-:S04]  /*6f00*/  LOP3.LUT R0, R0, 0xf7ffffff, RZ, 0xc0, !PT ;  /* 0xf7ffffff00007812 */ /* 0x000fc800078ec0ff */
[----:B------:R-:W-:Y:S02]  /*6f10*/  @P0 LOP3.LUT R0, R0, 0x8000000, RZ, 0xfc, !PT ;  /* 0x0800000000000812 */ /* 0x000fe400078efcff */
[----:B------:R-:W-:-:S04]  /*6f20*/  ISETP.NE.AND P0, PT, R181, RZ, PT ;  /* 0x000000ffb500720c */ /* 0x000fc80003f05270 */
[----:B------:R-:W-:Y:S02]  /*6f30*/  ISETP.GT.U32.OR P0, PT, R172, 0x11f5, P0 ;  /* 0x000011f5ac00780c */ /* 0x000fe40000704470 */
[----:B------:R-:W-:-:S11]  /*6f40*/  LOP3.LUT R0, R0, 0xfbffffff, RZ, 0xc0, !PT ;  /* 0xfbffffff00007812 */ /* 0x000fd600078ec0ff */
        /* <DEDUP_REMOVED lines=33> */
[----:B------:R-:W-:-:S04]  /*7160*/  LOP3.LUT P0, RZ, R3, 0x200, RZ, 0xc0, !PT ;  /* 0x0000020003ff7812 */ /* 0x000fc8000780c0ff */
[C---:B------:R-:W-:Y:S02]  /*7170*/  ISETP.GT.U32.OR P0, PT, R172.reuse, 0x11ec, P0 ;  /* 0x000011ecac00780c */ /* 0x040fe40000704470 */
[----:B------:R-:W-:Y:S02]  /*7180*/  ISETP.GT.U32.OR P1, PT, R172, 0x11eb, P1 ;  /* 0x000011ebac00780c */ /* 0x000fe40000f24470 */
[----:B------:R-:W-:-:S09]  /*7190*/  LOP3.LUT R0, R0, 0xfffeffff, RZ, 0xc0, !PT ;  /* 0xfffeffff00007812 */ /* 0x000fd200078ec0ff */
[----:B------:R-:W-:-:S04]  /*71a0*/  @P0 LOP3.LUT R0, R0, 0x10000, RZ, 0xfc, !PT ;  /* 0x0001000000000812 */ /* 0x000fc800078efcff */
[----:B------:R-:W-:-:S04]  /*71b0*/  LOP3.LUT R0, R0, 0xffff7fff, RZ, 0xc0, !PT ;  /* 0xffff7fff00007812 */ /* 0x000fc800078ec0ff */
[----:B------:R-:W-:Y:S02]  /*71c0*/  @P1 LOP3.LUT R0, R0, 0x8000, RZ, 0xfc, !PT ;  /* 0x0000800000001812 */ /* 0x000fe400078efcff */
[----:B------:R-:W-:-:S04]  /*71d0*/  LOP3.LUT P1, RZ, R3, 0x100, RZ, 0xc0, !PT ;  /* 0x0000010003ff7812 */ /* 0x000fc8000782c0ff */
[----:B------:R-:W-:Y:S02]  /*71e0*/  ISETP.GT.U32.OR P1, PT, R172, 0x11ea, P1 ;  /* 0x000011eaac00780c */ /* 0x000fe40000f24470 */
[----:B------:R-:W-:Y:S02]  /*71f0*/  LOP3.LUT R0, R0, 0xffffbfff, RZ, 0xc0, !PT ;  /* 0xffffbfff00007812 */ /* 0x000fe400078ec0ff */
[----:B------:R-:W-:-:S09]  /*7200*/  ISETP.GT.U32.OR P2, PT, R172, 0x11e9, P2 ;  /* 0x000011e9ac00780c */ /* 0x000fd20001744470 */
[----:B------:R-:W-:-:S04]  /*7210*/  @P1 LOP3.LUT R0, R0, 0x4000, RZ, 0xfc, !PT ;  /* 0x0000400000001812 */ /* 0x000fc800078efcff */
[C---:B------:R-:W-:Y:S02]  /*7220*/  LOP3.LUT P1, RZ, R0.reuse, 0x800000, RZ, 0xc0, !PT ;  /* 0x0080000000ff7812 */ /* 0x040fe4000782c0ff */
[----:B------:R-:W-:-:S04]  /*7230*/  LOP3.LUT R0, R0, 0xffffdfff, RZ, 0xc0, !PT ;  /* 0xffffdfff00007812 */ /* 0x000fc800078ec0ff */
[----:B------:R-:W-:Y:S02]  /*7240*/  @P2 LOP3.LUT R0, R0, 0x2000, RZ, 0xfc, !PT ;  /* 0x0000200000002812 */ /* 0x000fe400078efcff */
[----:B------:R-:W-:-:S04]  /*7250*/  LOP3.LUT P2, RZ, R3, 0x80, RZ, 0xc0, !PT ;  /* 0x0000008003ff7812 */ /* 0x000fc8000784c0ff */
[C---:B------:R-:W-:Y:S02]  /*7260*/  ISETP.GT.U32.OR P2, PT, R172.reuse, 0x11e8, P2 ;  /* 0x000011e8ac00780c */ /* 0x040fe40001744470 */
[----:B------:R-:W-:Y:S02]  /*7270*/  ISETP.GT.U32.OR P3, PT, R172, 0x11e7, P3 ;  /* 0x000011e7ac00780c */ /* 0x000fe40001f64470 */
[----:B------:R-:W-:Y:S02]  /*7280*/  LOP3.LUT R0, R0, 0xffffefff, RZ, 0xc0, !PT ;  /* 0xffffefff00007812 */ /* 0x000fe400078ec0ff */
[----:B------:R-:W-:-:S07]  /*7290*/  P2R R183, PR, RZ, 0x10 ;  /* 0x00000010ffb77803 */ /* 0x000fce0000000000 */
[----:B------:R-:W-:-:S04]  /*72a0*/  @P2 LOP3.LUT R0, R0, 0x1000, RZ, 0xfc, !PT ;  /* 0x0000100000002812 */ /* 0x000fc800078efcff */
[----:B------:R-:W-:Y:S02]  /*72b0*/  LOP3.LUT R0, R0, 0xfffff7ff, RZ, 0xc0, !PT ;  /* 0xfffff7ff00007812 */ /* 0x000fe400078ec0ff */
[----:B------:R-:W-:Y:S02]  /*72c0*/  LOP3.LUT P4, RZ, R2, 0x10000, RZ, 0xc0, !PT ;  /* 0x0001000002ff7812 */ /* 0x000fe4000788c0ff */
[----:B------:R-:W-:Y:S02]  /*72d0*/  @P3 LOP3.LUT R0, R0, 0x800, RZ, 0xfc, !PT ;  /* 0x0000080000003812 */ /* 0x000fe400078efcff */
[----:B------:R-:W-:Y:S02]  /*72e0*/  LOP3.LUT P3, RZ, R3, 0x40, RZ, 0xc0, !PT ;  /* 0x0000004003ff7812 */ /* 0x000fe4000786c0ff */
[----:B------:R-:W-:Y:S02]  /*72f0*/  P2R R184, PR, RZ, 0x10 ;  /* 0x00000010ffb87803 */ /* 0x000fe40000000000 */
[----:B------:R-:W-:-:S02]  /*7300*/  LOP3.LUT P4, RZ, R2, 0x2, RZ, 0xc0, !PT ;  /* 0x0000000202ff7812 */ /* 0x000fc4000788c0ff */
[----:B------:R-:W-:Y:S02]  /*7310*/  ISETP.GT.U32.OR P3, PT, R172, 0x11e6, P3 ;  /* 0x000011e6ac00780c */ /* 0x000fe40001f64470 */
[----:B------:R-:W-:Y:S02]  /*7320*/  P2R R185, PR, RZ, 0x10 ;  /* 0x00000010ffb97803 */ /* 0x000fe40000000000 */
[----:B------:R-:W-:Y:S02]  /*7330*/  LOP3.LUT P4, RZ, R2, 0x8000, RZ, 0xc0, !PT ;  /* 0x0000800002ff7812 */ /* 0x000fe4000788c0ff */
[----:B------:R-:W-:Y:S02]  /*7340*/  LOP3.LUT R0, R0, 0xfffffbff, RZ, 0xc0, !PT ;  /* 0xfffffbff00007812 */ /* 0x000fe400078ec0ff */
[----:B------:R-:W-:-:S05]  /*7350*/  ISETP.GT.U32.OR P4, PT, R172, 0x11e5, P4 ;  /* 0x000011e5ac00780c */ /* 0x000fca0002784470 */
        /* <DEDUP_REMOVED lines=17> */
[----:B------:R-:W-:Y:S02]  /*7470*/  LOP3.LUT R0, R0, 0xffffffdf, RZ, 0xc0, !PT ;  /* 0xffffffdf00007812 */ /* 0x000fe400078ec0ff */
[----:B------:R-:W-:-:S09]  /*7480*/  P2R R186, PR, RZ, 0x40 ;  /* 0x00000040ffba7803 */ /* 0x000fd20000000000 */
[----:B------:R-:W-:Y:S02]  /*7490*/  @P4 LOP3.LUT R0, R0, 0x20, RZ, 0xfc, !PT ;  /* 0x0000002000004812 */ /* 0x000fe400078efcff */
[----:B------:R-:W-:-:S04]  /*74a0*/  LOP3.LUT P4, RZ, R3, 0x20, RZ, 0xc0, !PT ;  /* 0x0000002003ff7812 */ /* 0x000fc8000788c0ff */
[----:B------:R-:W-:Y:S02]  /*74b0*/  ISETP.GT.U32.OR P4, PT, R172, 0x11e0, P4 ;  /* 0x000011e0ac00780c */ /* 0x000fe40002784470 */
[----:B------:R-:W-:Y:S02]  /*74c0*/  LOP3.LUT P6, RZ, R2, 0x800, RZ, 0xc0, !PT ;  /* 0x0000080002ff7812 */ /* 0x000fe400078cc0ff */
[----:B------:R-:W-:Y:S02]  /*74d0*/  LOP3.LUT R0, R0, 0xffffffef, RZ, 0xc0, !PT ;  /* 0xffffffef00007812 */ /* 0x000fe400078ec0ff */
[----:B------:R-:W-:-:S07]  /*74e0*/  ISETP.GT.U32.OR P6, PT, R172, 0x11df, P6 ;  /* 0x000011dfac00780c */ /* 0x000fce00037c4470 */
[----:B------:R-:W-:-:S04]  /*74f0*/  @P4 LOP3.LUT R0, R0, 0x10, RZ, 0xfc, !PT ;  /* 0x0000001000004812 */ /* 0x000fc800078efcff */
[C---:B------:R-:W-:Y:S02]  /*7500*/  LOP3.LUT P4, RZ, R0.reuse, 0x10000000, RZ, 0xc0, !PT ;  /* 0x1000000000ff7812 */ /* 0x040fe4000788c0ff */
[----:B------:R-:W-:-:S04]  /*7510*/  LOP3.LUT R0, R0, 0xfffffff7, RZ, 0xc0, !PT ;  /* 0xfffffff700007812 */ /* 0x000fc800078ec0ff */
[----:B------:R-:W-:Y:S02]  /*7520*/  @P6 LOP3.LUT R0, R0, 0x8, RZ, 0xfc, !PT ;  /* 0x0000000800006812 */ /* 0x000fe400078efcff */
[----:B------:R-:W-:-:S04]  /*7530*/  ISETP.NE.AND P6, PT, R186, RZ, PT ;  /* 0x000000ffba00720c */ /* 0x000fc80003fc5270 */
[----:B------:R-:W-:Y:S02]  /*7540*/  ISETP.GT.U32.OR P6, PT, R172, 0x11de, P6 ;  /* 0x000011deac00780c */ /* 0x000fe400037c4470 */
[----:B------:R-:W-:Y:S02]  /*7550*/  LOP3.LUT P5, RZ, R2, 0x80000, RZ, 0xc0, !PT ;  /* 0x0008000002ff7812 */ /* 0x000fe400078ac0ff */
[----:B------:R-:W-:Y:S02]  /*7560*/  LOP3.LUT R0, R0, 0xfffffffb, RZ, 0xc0, !PT ;  /* 0xfffffffb00007812 */ /* 0x000fe400078ec0ff */
[C---:B------:R-:W-:Y:S02]  /*7570*/  ISETP.GT.U32.OR P5, PT, R172.reuse, 0x11dd, P5 ;  /* 0x000011ddac00780c */ /* 0x040fe40002fa4470 */
[----:B------:R-:W-:-:S05]  /*7580*/  ISETP.GT.U32.OR P4, PT, R172, 0x11dc, P4 ;  /* 0x000011dcac00780c */ /* 0x000fca0002784470 */
[----:B------:R-:W-:-:S04]  /*7590*/  @P6 LOP3.LUT R0, R0, 0x4, RZ, 0xfc, !PT ;  /* 0x0000000400006812 */ /* 0x000fc800078efcff */
[----:B------:R-:W-:-:S04]  /*75a0*/  LOP3.LUT R0, R0, 0xfffffffd, RZ, 0xc0, !PT ;  /* 0xfffffffd00007812 */ /* 0x000fc800078ec0ff */
[----:B------:R-:W-:Y:S02]  /*75b0*/  @P5 LOP3.LUT R0, R0, 0x2, RZ, 0xfc, !PT ;  /* 0x0000000200005812 */ /* 0x000fe400078efcff */
[----:B------:R-:W-:Y:S02]  /*75c0*/  LOP3.LUT P0, RZ, R2, 0x100000, RZ, 0xc0, !PT ;  /* 0x0010000002ff7812 */ /* 0x000fe4000780c0ff */
[----:B------:R-:W-:Y:S02]  /*75d0*/  LOP3.LUT R0, R0, 0xfffffffe, RZ, 0xc0, !PT ;  /* 0xfffffffe00007812 */ /* 0x000fe400078ec0ff */
[----:B------:R-:W-:Y:S02]  /*75e0*/  ISETP.GT.U32.OR P0, PT, R172, 0x11db, P0 ;  /* 0x000011dbac00780c */ /* 0x000fe40000704470 */
[----:B------:R-:W-:Y:S02]  /*75f0*/  @P4 LOP3.LUT R0, R0, 0x1, RZ, 0xfc, !PT ;  /* 0x0000000100004812 */ /* 0x000fe400078efcff */
[----:B------:R-:W-:-:S02]  /*7600*/  ISETP.GT.U32.AND P4, PT, R128, 0x2ff, PT ;  /* 0x000002ff8000780c */ /* 0x000fc40003f84070 */
[----:B------:R-:W-:Y:S02]  /*7610*/  ISETP.NE.AND P6, PT, R170, RZ, PT ;  /* 0x000000ffaa00720c */ /* 0x000fe40003fc5270 */
[----:B------:R-:W-:Y:S02]  /*7620*/  P2R R170, PR, RZ, 0x1 ;  /* 0x00000001ffaa7803 */ /* 0x000fe40000000000 */
[----:B------:R-:W-:Y:S02]  /*7630*/  ISETP.GT.U32.OR P0, PT, R127, 0xf, P4 ;  /* 0x0000000f7f00780c */ /* 0x000fe40002704470 */
[----:B------:R-:W-:Y:S02]  /*7640*/  ISETP.GT.U32.OR P1, PT, R172, 0x11da, P1 ;  /* 0x000011daac00780c */ /* 0x000fe40000f24470 */
[----:B------:R-:W-:Y:S02]  /*7650*/  ISETP.GT.U32.AND P4, PT, R126, 0x2ff, PT ;  /* 0x000002ff7e00780c */ /* 0x000fe40003f84070 */
[----:B------:R-:W-:-:S02]  /*7660*/  P2R R173, PR, RZ, 0x2 ;  /* 0x00000002ffad7803 */ /* 0x000fc40000000000 */
[C---:B------:R-:W-:Y:S02]  /*7670*/  LOP3.LUT P2, RZ, R2.reuse, 0x20000, RZ, 0xc0, !PT ;  /* 0x0002000002ff7812 */ /* 0x040fe4000784c0ff */
[C---:B------:R-:W-:Y:S02]  /*7680*/  LOP3.LUT P3, RZ, R2.reuse, 0x40000, RZ, 0xc0, !PT ;  /* 0x0004000002ff7812 */ /* 0x040fe4000786c0ff */
[----:B------:R-:W-:Y:S02]  /*7690*/  ISETP.GT.U32.OR P1, PT, R125, 0xf, P4 ;  /* 0x0000000f7d00780c */ /* 0x000fe40002724470 */
[----:B------:R-:W-:Y:S02]  /*76a0*/  LOP3.LUT R2, R2, 0xefffffff, RZ, 0xc0, !PT ;  /* 0xefffffff02027812 */ /* 0x000fe400078ec0ff */
[----:B------:R-:W-:Y:S02]  /*76b0*/  ISETP.GT.U32.AND P4, PT, R119, 0x2ff, PT ;  /* 0x000002ff7700780c */ /* 0x000fe40003f84070 */
[----:B------:R-:W-:-:S02]  /*76c0*/  @P0 LOP3.LUT R2, R2, 0x10000000, RZ, 0xfc, !PT ;  /* 0x1000000002020812 */ /* 0x000fc400078efcff */
[----:B------:R-:W-:Y:S02]  /*76d0*/  ISETP.GT.U32.OR P0, PT, R124, 0xf, P4 ;  /* 0x0000000f7c00780c */ /* 0x000fe40002704470 */
[----:B------:R-:W-:Y:S02]  /*76e0*/  LOP3.LUT R2, R2, 0xf7ffffff, RZ, 0xc0, !PT ;  /* 0xf7ffffff02027812 */ /* 0x000fe400078ec0ff */
[----:B------:R-:W-:Y:S02]  /*76f0*/  ISETP.GT.U32.AND P4, PT, R48, 0x2ff, PT ;  /* 0x000002ff3000780c */ /* 0x000fe40003f84070 */
[----:B------:R-:W-:Y:S02]  /*7700*/  @P1 LOP3.LUT R2, R2, 0x8000000, RZ, 0xfc, !PT ;  /* 0x0800000002021812 */ /* 0x000fe400078efcff */
[----:B------:R-:W-:Y:S02]  /*7710*/  ISETP.GT.U32.OR P1, PT, R62, 0xf, P4 ;  /* 0x0000000f3e00780c */ /* 0x000fe40002724470 */
[----:B------:R-:W-:-:S02]  /*7720*/  LOP3.LUT R2, R2, 0xfbffffff, RZ, 0xc0, !PT ;  /* 0xfbffffff02027812 */ /* 0x000fc400078ec0ff */
[----:B------:R-:W-:Y:S02]  /*7730*/  ISETP.GT.U32.AND P4, PT, R38, 0x2ff, PT ;  /* 0x000002ff2600780c */ /* 0x000fe40003f84070 */
[----:B------:R-:W-:Y:S02]  /*7740*/  @P0 LOP3.LUT R2, R2, 0x4000000, RZ, 0xfc, !PT ;  /* 0x0400000002020812 */ /* 0x000fe400078efcff */
        /* <DEDUP_REMOVED lines=10> */
[----:B------:R-:W-:Y:S02]  /*77f0*/  LOP3.LUT P5, RZ, R3, 0x10, RZ, 0xc0, !PT ;  /* 0x0000001003ff7812 */ /* 0x000fe400078ac0ff */
[----:B------:R-:W-:Y:S02]  /*7800*/  ISETP.GT.U32.OR P6, PT, R172, 0x11d6, P6 ;  /* 0x000011d6ac00780c */ /* 0x000fe400037c4470 */
[----:B------:R-:W-:Y:S02]  /*7810*/  @P1 LOP3.LUT R2, R2, 0x800000, RZ, 0xfc, !PT ;  /* 0x0080000002021812 */ /* 0x000fe400078efcff */
[----:B------:R-:W-:Y:S02]  /*7820*/  ISETP.GT.U32.AND P4, PT, R61, 0x2ff, PT ;  /* 0x000002ff3d00780c */ /* 0x000fe40003f84070 */
[C---:B------:R-:W-:Y:S02]  /*7830*/  ISETP.GT.U32.OR P2, PT, R172.reuse, 0x11d9, P2 ;  /* 0x000011d9ac00780c */ /* 0x040fe40001744470 */
[----:B------:R-:W-:-:S02]  /*7840*/  ISETP.GT.U32.OR P5, PT, R172, 0x11d8, P5 ;  /* 0x000011d8ac00780c */ /* 0x000fc40002fa4470 */
[----:B------:R-:W-:Y:S02]  /*7850*/  ISETP.GT.U32.OR P3, PT, R172, 0x11d7, P3 ;  /* 0x000011d7ac00780c */ /* 0x000fe40001f64470 */
[----:B------:R-:W-:Y:S02]  /*7860*/  P2R R172, PR, RZ, 0x40 ;  /* 0x00000040ffac7803 */ /* 0x000fe40000000000 */
[C---:B------:R-:W-:Y:S02]  /*7870*/  LOP3.LUT P6, RZ, R2.reuse, 0x20000000, RZ, 0xc0, !PT ;  /* 0x2000000002ff7812 */ /* 0x040fe400078cc0ff */
[----:B------:R-:W-:Y:S02]  /*7880*/  ISETP.GT.U32.OR P1, PT, R39, 0xf, P4 ;  /* 0x0000000f2700780c */ /* 0x000fe40002724470 */
[----:B------:R-:W-:Y:S02]  /*7890*/  LOP3.LUT R2, R2, 0xffbfffff, RZ, 0xc0, !PT ;  /* 0xffbfffff02027812 */ /* 0x000fe400078ec0ff */
[----:B------:R-:W-:-:S02]  /*78a0*/  ISETP.GT.U32.AND P4, PT, R55, 0x2ff, PT ;  /* 0x000002ff3700780c */ /* 0x000fc40003f84070 */
[----:B------:R-:W-:Y:S02]  /*78b0*/  @P0 LOP3.LUT R2, R2, 0x400000, RZ, 0xfc, !PT ;  /* 0x0040000002020812 */ /* 0x000fe400078efcff */
[----:B------:R-:W-:Y:S02]  /*78c0*/  ISETP.GT.U32.OR P0, PT, R57, 0xf, P4 ;  /* 0x0000000f3900780c */ /* 0x000fe40002704470 */
[----:B------:R-:W-:Y:S02]  /*78d0*/  LOP3.LUT R2, R2, 0xffdfffff, RZ, 0xc0, !PT ;  /* 0xffdfffff02027812 */ /* 0x000fe400078ec0ff */
[----:B------:R-:W-:Y:S02]  /*78e0*/  ISETP.GT.U32.AND P4, PT, R35, 0x2ff, PT ;  /* 0x000002ff2300780c */ /* 0x000fe40003f84070 */
[----:B------:R-:W-:Y:S02]  /*78f0*/  @P1 LOP3.LUT R2, R2, 0x200000, RZ, 0xfc, !PT ;  /* 0x0020000002021812 */ /* 0x000fe400078efcff */
[----:B------:R-:W-:-:S02]  /*7900*/  P2R R175, PR, RZ, 0x20 ;  /* 0x00000020ffaf7803 */ /* 0x000fc40000000000 */
[----:B------:R-:W-:Y:S02]  /*7910*/  P2R R176, PR, RZ, 0x8 ;  /* 0x00000008ffb07803 */ /* 0x000fe40000000000 */
[C---:B------:R-:W-:Y:S02]  /*7920*/  LOP3.LUT P3, RZ, R2.reuse, 0x4000, RZ, 0xc0, !PT ;  /* 0x0000400002ff7812 */ /* 0x040fe4000786c0ff */
[C---:B------:R-:W-:Y:S02]  /*7930*/  LOP3.LUT P5, RZ, R2.reuse, 0x1000, RZ, 0xc0, !PT ;  /* 0x0000100002ff7812 */ /* 0x040fe400078ac0ff */
[----:B------:R-:W-:Y:S02]  /*7940*/  LOP3.LUT R2, R2, 0xffefffff, RZ, 0xc0, !PT ;  /* 0xffefffff02027812 */ /* 0x000fe400078ec0ff */
[----:B------:R-:W-:Y:S02]  /*7950*/  ISETP.GT.U32.OR P4, PT, R58, 0xf, P4 ;  /* 0x0000000f3a00780c */ /* 0x000fe40002784470 */
[----:B------:R-:W-:-:S02]  /*7960*/  @P0 LOP3.LUT R2, R2, 0x100000, RZ, 0xfc, !PT ;  /* 0x0010000002020812 */ /* 0x000fc400078efcff */
[----:B------:R-:W-:Y:S02]  /*7970*/  P2R R174, PR, RZ, 0x4 ;  /* 0x00000004ffae7803 */ /* 0x000fe40000000000 */
[C---:B------:R-:W-:Y:S02]  /*7980*/  LOP3.LUT P2, RZ, R2.reuse, 0x400, RZ, 0xc0, !PT ;  /* 0x0000040002ff7812 */ /* 0x040fe4000784c0ff */
[C---:B------:R-:W-:Y:S02]  /*7990*/  LOP3.LUT P1, RZ, R2.reuse, 0x100, RZ, 0xc0, !PT ;  /* 0x0000010002ff7812 */ /* 0x040fe4000782c0ff */
[C---:B------:R-:W-:Y:S02]  /*79a0*/  LOP3.LUT P0, RZ, R2.reuse, 0x40, RZ, 0xc0, !PT ;  /* 0x0000004002ff7812 */ /* 0x040fe4000780c0ff */
[----:B------:R-:W-:-:S04]  /*79b0*/  LOP3.LUT R2, R2, 0xfff7ffff, RZ, 0xc0, !PT ;  /* 0xfff7ffff02027812 */ /* 0x000fc800078ec0ff */
[----:B------:R-:W-:Y:S02]  /*79c0*/  @P4 LOP3.LUT R2, R2, 0x80000, RZ, 0xfc, !PT ;  /* 0x0008000002024812 */ /* 0x000fe400078efcff */
[----:B------:R-:W-:-:S04]  /*79d0*/  ISETP.GT.U32.AND P4, PT, R151, 0x2ff, PT ;  /* 0x000002ff9700780c */ /* 0x000fc80003f84070 */
[----:B------:R-:W-:Y:S02]  /*79e0*/  ISETP.GT.U32.OR P4, PT, R56, 0xf, P4 ;  /* 0x0000000f3800780c */ /* 0x000fe40002784470 */
[----:B------:R-:W-:-:S11]  /*79f0*/  LOP3.LUT R2, R2, 0xfffbffff, RZ, 0xc0, !PT ;  /* 0xfffbffff02027812 */ /* 0x000fd600078ec0ff */
        /* <DEDUP_REMOVED lines=35> */
[----:B------:R-:W-:Y:S02]  /*7c30*/  ISETP.GT.U32.OR P6, PT, R133, 0x8ff, P6 ;  /* 0x000008ff8500780c */ /* 0x000fe400037c4470 */
[----:B------:R-:W-:-:S09]  /*7c40*/  LOP3.LUT R2, R2, 0xfffffff7, RZ, 0xc0, !PT ;  /* 0xfffffff702027812 */ /* 0x000fd200078ec0ff */
[----:B------:R-:W-:Y:S02]  /*7c50*/  @P4 LOP3.LUT R2, R2, 0x8, RZ, 0xfc, !PT ;  /* 0x0000000802024812 */ /* 0x000fe400078efcff */
[----:B------:R-:W-:Y:S02]  /*7c60*/  ISETP.GT.U32.AND P4, PT, R131, 0x2ff, PT ;  /* 0x000002ff8300780c */ /* 0x000fe40003f84070 */
[----:B------:R-:W-:-:S04]  /*7c70*/  LOP3.LUT R2, R2, 0xdfffffff, RZ, 0xc0, !PT ;  /* 0xdfffffff02027812 */ /* 0x000fc800078ec0ff */
[----:B------:R-:W-:Y:S02]  /*7c80*/  @P6 LOP3.LUT R2, R2, 0x20000000, RZ, 0xfc, !PT ;  /* 0x2000000002026812 */ /* 0x000fe400078efcff */
[----:B------:R-:W-:Y:S02]  /*7c90*/  ISETP.GT.U32.OR P6, PT, R129, 0xf, P4 ;  /* 0x0000000f8100780c */ /* 0x000fe400027c4470 */
[----:B------:R-:W-:Y:S02]  /*7ca0*/  LOP3.LUT R2, R2, 0xfffffffd, RZ, 0xc0, !PT ;  /* 0xfffffffd02027812 */ /* 0x000fe400078ec0ff */
[----:B------:R-:W-:-:S09]  /*7cb0*/  ISETP.GT.U32.AND P4, PT, R130, 0x2ff, PT ;  /* 0x000002ff8200780c */ /* 0x000fd20003f84070 */
[----:B------:R-:W-:Y:S02]  /*7cc0*/  @P6 LOP3.LUT R2, R2, 0x2, RZ, 0xfc, !PT ;  /* 0x0000000202026812 */ /* 0x000fe400078efcff */
[----:B------:R-:W-:Y:S02]  /*7cd0*/  ISETP.GT.U32.OR P6, PT, R72, 0xf, P4 ;  /* 0x0000000f4800780c */ /* 0x000fe400027c4470 */
[----:B------:R-:W-:-:S11]  /*7ce0*/  LOP3.LUT R0, R0, 0x7fffffff, RZ, 0xc0, !PT ;  /* 0x7fffffff00007812 */ /* 0x000fd600078ec0ff */
[----:B------:R-:W-:-:S04]  /*7cf0*/  @P6 LOP3.LUT R0, R0, 0x80000000, RZ, 0xfc, !PT ;  /* 0x8000000000006812 */ /* 0x000fc800078efcff */
[----:B------:R-:W-:-:S04]  /*7d00*/  LOP3.LUT P6, RZ, R0, 0x40, RZ, 0xc0, !PT ;  /* 0x0000004000ff7812 */ /* 0x000fc800078cc0ff */
[----:B------:R-:W-:Y:S02]  /*7d10*/  P2R R130, PR, RZ, 0x40 ;  /* 0x00000040ff827803 */ /* 0x000fe40000000000 */
        /* <DEDUP_REMOVED lines=30> */
[C---:B------:R-:W-:Y:S02]  /*7f00*/  LOP3.LUT P6, RZ, R0.reuse, 0x400000, RZ, 0xc0, !PT ;  /* 0x0040000000ff7812 */ /* 0x040fe400078cc0ff */
[----:B------:R-:W-:Y:S02]  /*7f10*/  ISETP.GT.U32.OR P4, PT, R171, 0x8ff, P3 ;  /* 0x000008ffab00780c */ /* 0x000fe40001f84470 */
[----:B------:R-:W-:Y:S02]  /*7f20*/  P2R R49, PR, RZ, 0x40 ;  /* 0x00000040ff317803 */ /* 0x000fe40000000000 */
[----:B------:R-:W-:-:S04]  /*7f30*/  LOP3.LUT P6, RZ, R0, 0x1000000, RZ, 0xc0, !PT ;  /* 0x0100000000ff7812 */ /* 0x000fc800078cc0ff */
[----:B------:R-:W-:Y:S02]  /*7f40*/  P2R R48, PR, RZ, 0x40 ;  /* 0x00000040ff307803 */ /* 0x000fe40000000000 */
[C---:B------:R-:W-:Y:S02]  /*7f50*/  LOP3.LUT P6, RZ, R0.reuse, 0x2000000, RZ, 0xc0, !PT ;  /* 0x0200000000ff7812 */ /* 0x040fe400078cc0ff */
[----:B------:R-:W-:Y:S02]  /*7f60*/  ISETP.GT.U32.OR P3, PT, R171, 0x8fe, P5 ;  /* 0x000008feab00780c */ /* 0x000fe40002f64470 */
[----:B------:R-:W-:Y:S02]  /*7f70*/  LOP3.LUT R251, R251, 0xfffff7ff, RZ, 0xc0, !PT ;  /* 0xfffff7fffbfb7812 */ /* 0x000fe400078ec0ff */
[----:B------:R-:W-:Y:S02]  /*7f80*/  P2R R47, PR, RZ, 0x40 ;  /* 0x00000040ff2f7803 */ /* 0x000fe40000000000 */
[----:B------:R-:W-:-:S02]  /*7f90*/  LOP3.LUT P6, RZ, R0, 0x4000000, RZ, 0xc0, !PT ;  /* 0x0400000000ff7812 */ /* 0x000fc400078cc0ff */
[----:B------:R-:W-:Y:S02]  /*7fa0*/  @P4 LOP3.LUT R251, R251, 0x800, RZ, 0xfc, !PT ;  /* 0x00000800fbfb4812 */ /* 0x000fe400078efcff */
[----:B------:R-:W-:Y:S02]  /*7fb0*/  P2R R46, PR, RZ, 0x40 ;  /* 0x00000040ff2e7803 */ /* 0x000fe40000000000 */
[----:B------:R-:W-:Y:S02]  /*7fc0*/  ISETP.GT.U32.OR P2, PT, R171, 0x8fd, P2 ;  /* 0x000008fdab00780c */ /* 0x000fe40001744470 */
[----:B------:R-:W-:Y:S02]  /*7fd0*/  LOP3.LUT P6, RZ, R0, 0x8000000, RZ, 0xc0, !PT ;  /* 0x0800000000ff7812 */ /* 0x000fe400078cc0ff */
[----:B------:R-:W-:Y:S02]  /*7fe0*/  LOP3.LUT R251, R251, 0xfffffbff, RZ, 0xc0, !PT ;  /* 0xfffffbfffbfb7812 */ /* 0x000fe400078ec0ff */
[----:B------:R-:W-:-:S02]  /*7ff0*/  P2R R40, PR, RZ, 0x40 ;  /* 0x00000040ff287803 */ /* 0x000fc40000000000 */
[----:B------:R-:W-:Y:S02]  /*8000*/  @P3 LOP3.LUT R251, R251, 0x400, RZ, 0xfc, !PT ;  /* 0x00000400fbfb3812 */ /* 0x000fe400078efcff */
        /* <DEDUP_REMOVED lines=8> */
[----:B------:R-:W-:Y:S02]  /*8090*/  ISETP.GT.U32.OR P0, PT, R171, 0x8fb, P0 ;  /* 0x000008fbab00780c */ /* 0x000fe40000704470 */
[----:B------:R-:W-:Y:S02]  /*80a0*/  LOP3.LUT R251, R251, 0xfffffeff, RZ, 0xc0, !PT ;  /* 0xfffffefffbfb7812 */ /* 0x000fe400078ec0ff */
[----:B------:R-:W-:-:S02]  /*80b0*/  P2R R35, PR, RZ, 0x40 ;  /* 0x00000040ff237803 */ /* 0x000fc40000000000 */
[----:B------:R-:W-:Y:S02]  /*80c0*/  LOP3.LUT P6, RZ, R2, 0x10, RZ, 0xc0, !PT ;  /* 0x0000001002ff7812 */ /* 0x000fe400078cc0ff */
[----:B------:R-:W-:Y:S02]  /*80d0*/  @P1 LOP3.LUT R251, R251, 0x100, RZ, 0xfc, !PT ;  /* 0x00000100fbfb1812 */ /* 0x000fe400078efcff */
        /* <DEDUP_REMOVED lines=96> */
[----:B------:R-:W-:-:S09]  /*86e0*/  LOP3.LUT P3, RZ, R0, 0x20, RZ, 0xc0, !PT ;  /* 0x0000002000ff7812 */ /* 0x000fd2000786c0ff */
[----:B------:R-:W-:Y:S02]  /*86f0*/  @P6 LOP3.LUT R249, R249, 0x8000, RZ, 0xfc, !PT ;  /* 0x00008000f9f96812 */ /* 0x000fe400078efcff */
[----:B------:R-:W-:-:S04]  /*8700*/  ISETP.NE.AND P6, PT, R130, RZ, PT ;  /* 0x000000ff8200720c */ /* 0x000fc80003fc5270 */
[C---:B------:R-:W-:Y:S02]  /*8710*/  ISETP.GT.U32.OR P6, PT, R171.reuse, 0x8e2, P6 ;  /* 0x000008e2ab00780c */ /* 0x040fe400037c4470 */
[----:B------:R-:W-:Y:S02]  /*8720*/  ISETP.GT.U32.OR P3, PT, R171, 0x8e1, P3 ;  /* 0x000008e1ab00780c */ /* 0x000fe40001f64470 */
[----:B------:R-:W-:Y:S02]  /*8730*/  LOP3.LUT R249, R249, 0xffffbfff, RZ, 0xc0, !PT ;  /* 0xffffbffff9f97812 */ /* 0x000fe400078ec0ff */
[----:B------:R-:W-:-:S04]  /*8740*/  LOP3.LUT P5, RZ, R0, 0x10, RZ, 0xc0, !PT ;  /* 0x0000001000ff7812 */ /* 0x000fc800078ac0ff */
[----:B------:R-:W-:-:S03]  /*8750*/  ISETP.GT.U32.OR P5, PT, R171, 0x8e0, P5 ;  /* 0x000008e0ab00780c */ /* 0x000fc60002fa4470 */
[----:B------:R-:W-:-:S04]  /*8760*/  @P6 LOP3.LUT R249, R249, 0x4000, RZ, 0xfc, !PT ;  /* 0x00004000f9f96812 */ /* 0x000fc800078efcff */
[----:B------:R-:W-:Y:S02]  /*8770*/  LOP3.LUT R249, R249, 0xffffdfff, RZ, 0xc0, !PT ;  /* 0xffffdffff9f97812 */ /* 0x000fe400078ec0ff */
[C---:B------:R-:W-:Y:S02]  /*8780*/  LOP3.LUT P2, RZ, R0.reuse, 0x8, RZ, 0xc0, !PT ;  /* 0x0000000800ff7812 */ /* 0x040fe4000784c0ff */
[----:B------:R-:W-:Y:S02]  /*8790*/  @P3 LOP3.LUT R249, R249, 0x2000, RZ, 0xfc, !PT ;  /* 0x00002000f9f93812 */ /* 0x000fe400078efcff */
[----:B------:R-:W-:Y:S02]  /*87a0*/  ISETP.GT.U32.OR P2, PT, R171, 0x8df, P2 ;  /* 0x000008dfab00780c */ /* 0x000fe40001744470 */
[----:B------:R-:W-:Y:S02]  /*87b0*/  LOP3.LUT R249, R249, 0xffffefff, RZ, 0xc0, !PT ;  /* 0xffffeffff9f97812 */ /* 0x000fe400078ec0ff */
[----:B------:R-:W-:-:S02]  /*87c0*/  LOP3.LUT P1, RZ, R0, 0x4, RZ, 0xc0, !PT ;  /* 0x0000000400ff7812 */ /* 0x000fc4000782c0ff */
[----:B------:R-:W-:Y:S02]  /*87d0*/  @P5 LOP3.LUT R249, R249, 0x1000, RZ, 0xfc, !PT ;  /* 0x00001000f9f95812 */ /* 0x000fe400078efcff */
[----:B------:R-:W-:Y:S02]  /*87e0*/  ISETP.GT.U32.OR P1, PT, R171, 0x8de, P1 ;  /* 0x000008deab00780c */ /* 0x000fe40000f24470 */
[----:B------:R-:W-:Y:S02]  /*87f0*/  LOP3.LUT R249, R249, 0xfffff7ff, RZ, 0xc0, !PT ;  /* 0xfffff7fff9f97812 */ /* 0x000fe400078ec0ff */
[----:B------:R-:W-:Y:S02]  /*8800*/  LOP3.LUT P0, RZ, R0, 0x2, RZ, 0xc0, !PT ;  /* 0x0000000200ff7812 */ /* 0x000fe4000780c0ff */
[----:B------:R-:W-:Y:S02]  /*8810*/  @P2 LOP3.LUT R249, R249, 0x800, RZ, 0xfc, !PT ;  /* 0x00000800f9f92812 */ /* 0x000fe400078efcff */
[----:B------:R-:W-:-:S02]  /*8820*/  ISETP.GT.U32.OR P0, PT, R171, 0x8dd, P0 ;  /* 0x000008ddab00780c */ /* 0x000fc40000704470 */
[----:B------:R-:W-:Y:S02]  /*8830*/  LOP3.LUT R249, R249, 0xfffffbff, RZ, 0xc0, !PT ;  /* 0xfffffbfff9f97812 */ /* 0x000fe400078ec0ff */
[----:B------:R-:W-:Y:S02]  /*8840*/  LOP3.LUT P4, RZ, R0, 0x1, RZ, 0xc0, !PT ;  /* 0x0000000100ff7812 */ /* 0x000fe4000788c0ff */
[----:B------:R-:W-:Y:S02]  /*8850*/  @P1 LOP3.LUT R249, R249, 0x400, RZ, 0xfc, !PT ;  /* 0x00000400f9f91812 */ /* 0x000fe400078efcff */
[----:B------:R-:W-:Y:S02]  /*8860*/  ISETP.GT.U32.OR P4, PT, R171, 0x8dc, P4 ;  /* 0x000008dcab00780c */ /* 0x000fe40002784470 */
[----:B------:R-:W-:-:S04]  /*8870*/  LOP3.LUT R249, R249, 0xfffffdff, RZ, 0xc0, !PT ;  /* 0xfffffdfff9f97812 */ /* 0x000fc800078ec0ff */
[----:B------:R-:W-:Y:S02]  /*8880*/  @P0 LOP3.LUT R249, R249, 0x200, RZ, 0xfc, !PT ;  /* 0x00000200f9f90812 */ /* 0x000fe400078efcff */
[----:B------:R-:W-:Y:S02]  /*8890*/  ISETP.NE.AND P0, PT, R170, RZ, PT ;  /* 0x000000ffaa00720c */ /* 0x000fe40003f05270 */
[----:B------:R-:W-:-:S04]  /*88a0*/  LOP3.LUT R249, R249, 0xfffffeff, RZ, 0xc0, !PT ;  /* 0xfffffefff9f97812 */ /* 0x000fc800078ec0ff */
[----:B------:R-:W-:Y:S02]  /*88b0*/  @P4 LOP3.LUT R249, R249, 0x100, RZ, 0xfc, !PT ;  /* 0x00000100f9f94812 */ /* 0x000fe400078efcff */
[----:B------:R-:W-:Y:S02]  /*88c0*/  ISETP.GT.U32.OR P4, PT, R171, 0x8db, P0 ;  /* 0x000008dbab00780c */ /* 0x000fe40000784470 */
[----:B------:R-:W-:Y:S02]  /*88d0*/  ISETP.NE.AND P1, PT, R173, RZ, PT ;  /* 0x000000ffad00720c */ /* 0x000fe40003f25270 */
[----:B------:R-:W-:Y:S02]  /*88e0*/  LOP3.LUT R249, R249, 0xffffff7f, RZ, 0xc0, !PT ;  /* 0xffffff7ff9f97812 */ /* 0x000fe400078ec0ff */
[----:B------:R-:W-:Y:S02]  /*88f0*/  ISETP.GT.U32.OR P0, PT, R171, 0x8da, P1 ;  /* 0x000008daab00780c */ /* 0x000fe40000f04470 */
[----:B------:R-:W-:-:S04]  /*8900*/  ISETP.NE.AND P5, PT, R175, RZ, PT ;  /* 0x000000ffaf00720c */ /* 0x000fc80003fa5270 */
[----:B------:R-:W-:Y:S02]  /*8910*/  ISETP.GT.U32.OR P1, PT, R171, 0x8d8, P5 ;  /* 0x000008d8ab00780c */ /* 0x000fe40002f24470 */
[----:B------:R-:W-:Y:S02]  /*8920*/  @P4 LOP3.LUT R249, R249, 0x80, RZ, 0xfc, !PT ;  /* 0x00000080f9f94812 */ /* 0x000fe400078efcff */
[----:B------:R-:W-:Y:S02]  /*8930*/  ISETP.NE.AND P3, PT, R176, RZ, PT ;  /* 0x000000ffb000720c */ /* 0x000fe40003f65270 */
[----:B------:R-:W-:Y:S02]  /*8940*/  LOP3.LUT R249, R249, 0xffffffbf, RZ, 0xc0, !PT ;  /* 0xffffffbff9f97812 */ /* 0x000fe400078ec0ff */
[----:B------:R-:W-:Y:S02]  /*8950*/  LOP3.LUT R251, R251, 0xffffbfff, RZ, 0xc0, !PT ;  /* 0xffffbffffbfb7812 */ /* 0x000fe400078ec0ff */
[----:B------:R-:W-:-:S02]  /*8960*/  @P0 LOP3.LUT R249, R249, 0x40, RZ, 0xfc, !PT ;  /* 0x00000040f9f90812 */ /* 0x000fc400078efcff */
[----:B------:R-:W-:Y:S02]  /*8970*/  ISETP.GT.U32.OR P0, PT, R171, 0x8d7, P3 ;  /* 0x000008d7ab00780c */ /* 0x000fe40001f04470 */
[----:B------:R-:W-:-:S04]  /*8980*/  @P1 LOP3.LUT R251, R251, 0x4000, RZ, 0xfc, !PT ;  /* 0x00004000fbfb1812 */ /* 0x000fc800078efcff */
[----:B------:R-:W-:-:S07]  /*8990*/  LOP3.LUT R251, R251, 0xffffdfff, RZ, 0xc0, !PT ;  /* 0xffffdffffbfb7812 */ /* 0x000fce00078ec0ff */
[----:B------:R-:W-:Y:S02]  /*89a0*/  @P0 LOP3.LUT R251, R251, 0x2000, RZ, 0xfc, !PT ;  /* 0x00002000fbfb0812 */ /* 0x000fe400078efcff */
        /* <DEDUP_REMOVED lines=17> */
[----:B------:R-:W-:Y:S02]  /*8ac0*/  ISETP.NE.AND P2, PT, R174, RZ, PT ;  /* 0x000000ffae00720c */ /* 0x000fe40003f45270 */
[----:B------:R-:W-:Y:S02]  /*8ad0*/  P2R R57, PR, RZ, 0x1 ;  /* 0x00000001ff397803 */ /* 0x000fe40000000000 */
[----:B------:R-:W-:Y:S02]  /*8ae0*/  LOP3.LUT P0, RZ, R225, 0x400000, RZ, 0xc0, !PT ;  /* 0x00400000e1ff7812 */ /* 0x000fe4000780c0ff */
[----:B------:R-:W-:-:S02]  /*8af0*/  ISETP.GT.U32.OR P2, PT, R171, 0x8d9, P2 ;  /* 0x000008d9ab00780c */ /* 0x000fc40001744470 */
[----:B------:R-:W-:Y:S02]  /*8b00*/  P2R R56, PR, RZ, 0x1 ;  /* 0x00000001ff387803 */ /* 0x000fe40000000000 */
[----:B------:R-:W-:Y:S02]  /*8b10*/  LOP3.LUT P0, RZ, R225, 0x800000, RZ, 0xc0, !PT ;  /* 0x00800000e1ff7812 */ /* 0x000fe4000780c0ff */
[----:B------:R-:W-:Y:S02]  /*8b20*/  LOP3.LUT R249, R249, 0xffffffdf, RZ, 0xc0, !PT ;  /* 0xffffffdff9f97812 */ /* 0x000fe400078ec0ff */
[----:B------:R-:W-:Y:S02]  /*8b30*/  P2R R55, PR, RZ, 0x1 ;  /* 0x00000001ff377803 */ /* 0x000fe40000000000 */
[----:B------:R-:W-:Y:S01]  /*8b40*/  LOP3.LUT P0, RZ, R225, 0x1000000, RZ, 0xc0, !PT ;  /* 0x01000000e1ff7812 */ /* 0x000fe2000780c0ff */
[----:B------:R-:W-:Y:S02]  /*8b50*/  IMAD R37, R37, 0xaaab, RZ ;  /* 0x0000aaab25257824 */ /* 0x000fe400078e02ff */
[----:B------:R-:W-:-:S02]  /*8b60*/  @P2 LOP3.LUT R249, R249, 0x20, RZ, 0xfc, !PT ;  /* 0x00000020f9f92812 */ /* 0x000fc400078efcff */
[----:B------:R-:W-:Y:S02]  /*8b70*/  P2R R49, PR, RZ, 0x1 ;  /* 0x00000001ff317803 */ /* 0x000fe40000000000 */
[----:B------:R-:W-:Y:S02]  /*8b80*/  LOP3.LUT P0, RZ, R225, 0x2000000, RZ, 0xc0, !PT ;  /* 0x02000000e1ff7812 */ /* 0x000fe4000780c0ff */
[----:B------:R-:W-:Y:S02]  /*8b90*/  LEA.HI R37, R37, R59, RZ, 0xf ;  /* 0x0000003b25257211 */ /* 0x000fe400078f78ff */
[----:B------:R-:W-:Y:S02]  /*8ba0*/  LOP3.LUT P2, RZ, R249, 0x10, RZ, 0xc0, !PT ;  /* 0x00000010f9ff7812 */ /* 0x000fe4000784c0ff */
[----:B------:R-:W-:Y:S01]  /*8bb0*/  P2R R48, PR, RZ, 0x1 ;  /* 0x00000001ff307803 */ /* 0x000fe20000000000 */
[----:B------:R-:W-:Y:S01]  /*8bc0*/  IMAD R108, R108, 0xaaab, RZ ;  /* 0x0000aaab6c6c7824 */ /* 0x000fe200078e02ff */
[----:B------:R-:W-:-:S02]  /*8bd0*/  LOP3.LUT P0, RZ, R225, 0x4000000, RZ, 0xc0, !PT ;  /* 0x04000000e1ff7812 */ /* 0x000fc4000780c0ff */
[----:B------:R-:W-:Y:S02]  /*8be0*/  ISETP.GT.U32.OR P2, PT, R37, 0x8ff, P2 ;  /* 0x000008ff2500780c */ /* 0x000fe40001744470 */
[----:B------:R-:W-:Y:S02]  /*8bf0*/  P2R R47, PR, RZ, 0x1 ;  /* 0x00000001ff2f7803 */ /* 0x000fe40000000000 */
[----:B------:R-:W-:Y:S02]  /*8c00*/  LOP3.LUT P0, RZ, R225, 0x8000000, RZ, 0xc0, !PT ;  /* 0x08000000e1ff7812 */ /* 0x000fe4000780c0ff */
[----:B------:R-:W-:Y:S02]  /*8c10*/  LEA.HI R108, R108, R59, RZ, 0xf ;  /* 0x0000003b6c6c7211 */ /* 0x000fe400078f78ff */
[----:B------:R-:W-:Y:S01]  /*8c20*/  LOP3.LUT P3, RZ, R249, 0x8, RZ, 0xc0, !PT ;  /* 0x00000008f9ff7812 */ /* 0x000fe2000786c0ff */
[----:B------:R-:W-:Y:S01]  /*8c30*/  IMAD R104, R104, 0xaaab, RZ ;  /* 0x0000aaab68687824 */ /* 0x000fe200078e02ff */
[----:B------:R-:W-:-:S02]  /*8c40*/  P2R R46, PR, RZ, 0x1 ;  /* 0x00000001ff2e7803 */ /* 0x000fc40000000000 */
[----:B------:R-:W-:Y:S02]  /*8c50*/  LOP3.LUT P0, RZ, R225, 0x10000000, RZ, 0xc0, !PT ;  /* 0x10000000e1ff7812 */ /* 0x000fe4000780c0ff */
[----:B------:R-:W-:Y:S02]  /*8c60*/  ISETP.GT.U32.OR P3, PT, R108, 0x8ff, P3 ;  /* 0x000008ff6c00780c */ /* 0x000fe40001f64470 */
[----:B------:R-:W-:Y:S02]  /*8c70*/  LOP3.LUT R0, R0, 0xff7fffff, RZ, 0xc0, !PT ;  /* 0xff7fffff00007812 */ /* 0x000fe400078ec0ff */
[----:B------:R-:W-:Y:S02]  /*8c80*/  LEA.HI R104, R104, R59, RZ, 0xf ;  /* 0x0000003b68687211 */ /* 0x000fe400078f78ff */
[----:B------:R-:W-:Y:S02]  /*8c90*/  LOP3.LUT P4, RZ, R249, 0x4, RZ, 0xc0, !PT ;  /* 0x00000004f9ff7812 */ /* 0x000fe4000788c0ff */
[----:B------:R-:W-:-:S02]  /*8ca0*/  P2R R40, PR, RZ, 0x1 ;  /* 0x00000001ff287803 */ /* 0x000fc40000000000 */
[----:B------:R-:W-:Y:S02]  /*8cb0*/  LOP3.LUT P0, RZ, R225, 0x20000000, RZ, 0xc0, !PT ;  /* 0x20000000e1ff7812 */ /* 0x000fe4000780c0ff */
[----:B------:R-:W-:Y:S01]  /*8cc0*/  @P2 LOP3.LUT R0, R0, 0x800000, RZ, 0xfc, !PT ;  /* 0x0080000000002812 */ /* 0x000fe200078efcff */
[----:B------:R-:W-:Y:S01]  /*8cd0*/  IMAD R67, R67, 0xaaab, RZ ;  /* 0x0000aaab43437824 */ /* 0x000fe200078e02ff */
[----:B------:R-:W-:Y:S02]  /*8ce0*/  ISETP.GT.U32.OR P4, PT, R104, 0x8ff, P4 ;  /* 0x000008ff6800780c */ /* 0x000fe40002784470 */
[----:B------:R-:W-:Y:S02]  /*8cf0*/  P2R R39, PR, RZ, 0x1 ;  /* 0x00000001ff277803 */ /* 0x000fe40000000000 */
[----:B------:R-:W-:Y:S02]  /*8d00*/  LOP3.LUT R0, R0, 0xffbfffff, RZ, 0xc0, !PT ;  /* 0xffbfffff00007812 */ /* 0x000fe400078ec0ff */
[----:B------:R-:W-:-:S02]  /*8d10*/  LOP3.LUT P0, RZ, R225, 0x40000000, RZ, 0xc0, !PT ;  /* 0x40000000e1ff7812 */ /* 0x000fc4000780c0ff */
[----:B------:R-:W-:Y:S02]  /*8d20*/  LEA.HI R67, R67, R59, RZ, 0xf ;  /* 0x0000003b43437211 */ /* 0x000fe400078f78ff */
[----:B------:R-:W-:Y:S02]  /*8d30*/  LOP3.LUT P5, RZ, R249, 0x2, RZ, 0xc0, !PT ;  /* 0x00000002f9ff7812 */ /* 0x000fe400078ac0ff */
[----:B------:R-:W-:Y:S01]  /*8d40*/  @P3 LOP3.LUT R0, R0, 0x400000, RZ, 0xfc, !PT ;  /* 0x0040000000003812 */ /* 0x000fe200078efcff */
[----:B------:R-:W-:Y:S01]  /*8d50*/  IMAD R252, R252, 0xaaab, RZ ;  /* 0x0000aaabfcfc7824 */ /* 0x000fe200078e02ff */
[----:B------:R-:W-:Y:S02]  /*8d60*/  P2R R38, PR, RZ, 0x1 ;  /* 0x00000001ff267803 */ /* 0x000fe40000000000 */
[----:B------:R-:W-:Y:S02]  /*8d70*/  LOP3.LUT P0, RZ, R225, 0x80000000, RZ, 0xc0, !PT ;  /* 0x80000000e1ff7812 */ /* 0x000fe4000780c0ff */
[----:B------:R-:W-:-:S02]  /*8d80*/  ISETP.GT.U32.OR P5, PT, R67, 0x8ff, P5 ;  /* 0x000008ff4300780c */ /* 0x000fc40002fa4470 */
[----:B------:R-:W-:Y:S02]  /*8d90*/  LOP3.LUT R0, R0, 0xffdfffff, RZ, 0xc0, !PT ;  /* 0xffdfffff00007812 */ /* 0x000fe400078ec0ff */
[----:B------:R-:W-:Y:S02]  /*8da0*/  P2R R35, PR, RZ, 0x1 ;  /* 0x00000001ff237803 */ /* 0x000fe40000000000 */
[----:B------:R-:W-:Y:S02]  /*8db0*/  LEA.HI R123, R252, R59, RZ, 0xf ;  /* 0x0000003bfc7b7211 */ /* 0x000fe400078f78ff */
[----:B------:R-:W-:Y:S02]  /*8dc0*/  LOP3.LUT P0, RZ, R249, 0x1, RZ, 0xc0, !PT ;  /* 0x00000001f9ff7812 */ /* 0x000fe4000780c0ff */
[----:B------:R-:W-:Y:S02]  /*8dd0*/  @P4 LOP3.LUT R0, R0, 0x200000, RZ, 0xfc, !PT ;  /* 0x0020000000004812 */ /* 0x000fe400078efcff */
[----:B------:R-:W-:-:S02]  /*8de0*/  ISETP.GT.U32.OR P0, PT, R123, 0x8ff, P0 ;  /* 0x000008ff7b00780c */ /* 0x000fc40000704470 */
[----:B------:R-:W-:-:S04]  /*8df0*/  LOP3.LUT R0, R0, 0xffefffff, RZ, 0xc0, !PT ;  /* 0xffefffff00007812 */ /* 0x000fc800078ec0ff */
[----:B------:R-:W-:Y:S01]  /*8e00*/  @P5 LOP3.LUT R0, R0, 0x100000, RZ, 0xfc, !PT ;  /* 0x0010000000005812 */ /* 0x000fe200078efcff */
[----:B------:R-:W-:-:S03]  /*8e10*/  IMAD R250, R250, 0xaaab, RZ ;  /* 0x0000aaabfafa7824 */ /* 0x000fc600078e02ff */
[----:B------:R-:W-:Y:S02]  /*8e20*/  LOP3.LUT R0, R0, 0xfff7ffff, RZ, 0xc0, !PT ;  /* 0xfff7ffff00007812 */ /* 0x000fe400078ec0ff */
[----:B------:R-:W-:Y:S02]  /*8e30*/  LEA.HI R121, R250, R59, RZ, 0xf ;  /* 0x0000003bfa797211 */ /* 0x000fe400078f78ff */
[----:B------:R-:W-:Y:S02]  /*8e40*/  @P0 LOP3.LUT R0, R0, 0x80000, RZ, 0xfc, !PT ;  /* 0x0008000000000812 */ /* 0x000fe400078efcff */
[----:B------:R-:W-:-:S04]  /*8e50*/  ISETP.NE.AND P0, PT, R35, RZ, PT ;  /* 0x000000ff2300720c */ /* 0x000fc80003f05270 */
[----:B------:R-:W-:Y:S01]  /*8e60*/  ISETP.GT.U32.OR P0, PT, R121, 0x8ff, P0 ;  /* 0x000008ff7900780c */ /* 0x000fe20000704470 */
[----:B------:R-:W-:Y:S01]  /*8e70*/  IMAD R248, R248, 0xaaab, RZ ;  /* 0x0000aaabf8f87824 */ /* 0x000fe200078e02ff */
[----:B------:R-:W-:-:S04]  /*8e80*/  LOP3.LUT R0, R0, 0xfffbffff, RZ, 0xc0, !PT ;  /* 0xfffbffff00007812 */ /* 0x000fc800078ec0ff */
[----:B------:R-:W-:-:S07]  /*8e90*/  LEA.HI R117, R248, R59, RZ, 0xf ;  /* 0x0000003bf8757211 */ /* 0x000fce00078f78ff */
        /* <DEDUP_REMOVED lines=80> */
[----:B------:R-:W-:Y:S02]  /*93a0*/  ISETP.GT.U32.OR P0, PT, R109, 0x8ff, P0 ;  /* 0x000008ff6d00780c */ /* 0x000fe40000704470 */
[-C--:B------:R-:W-:Y:S02]  /*93b0*/  LEA.HI R71, R226, R59.reuse, RZ, 0xf ;  /* 0x0000003be2477211 */ /* 0x080fe400078f78ff */
[----:B------:R-:W-:Y:S02]  /*93c0*/  LOP3.LUT P5, RZ, R225, 0x80, RZ, 0xc0, !PT ;  /* 0x00000080e1ff7812 */ /* 0x000fe400078ac0ff */
[----:B------:R-:W-:Y:S02]  /*93d0*/  LOP3.LUT R0, R0, 0xffffffef, RZ, 0xc0, !PT ;  /* 0xffffffef00007812 */ /* 0x000fe400078ec0ff */
[----:B------:R-:W-:Y:S02]  /*93e0*/  ISETP.GT.U32.OR P5, PT, R71, 0x8ff, P5 ;  /* 0x000008ff4700780c */ /* 0x000fe40002fa4470 */
[----:B------:R-:W-:-:S03]  /*93f0*/  LEA.HI R70, R70, R59, RZ, 0xf ;  /* 0x0000003b46467211 */ /* 0x000fc600078f78ff */
[----:B------:R-:W-:Y:S02]  /*9400*/  @P0 LOP3.LUT R0, R0, 0x10, RZ, 0xfc, !PT ;  /* 0x0000001000000812 */ /* 0x000fe400078efcff */
[----:B------:R-:W-:Y:S02]  /*9410*/  ISETP.NE.AND P0, PT, R72, RZ, PT ;  /* 0x000000ff4800720c */ /* 0x000fe40003f05270 */
[----:B------:R-:W-:Y:S02]  /*9420*/  LOP3.LUT P4, RZ, R225, 0x100, RZ, 0xc0, !PT ;  /* 0x00000100e1ff7812 */ /* 0x000fe4000788c0ff */
[----:B------:R-:W-:Y:S02]  /*9430*/  P2R R72, PR, RZ, 0x20 ;  /* 0x00000020ff487803 */ /* 0x000fe40000000000 */
[----:B------:R-:W-:Y:S02]  /*9440*/  LOP3.LUT P5, RZ, R2, 0x2000, RZ, 0xc0, !PT ;  /* 0x0000200002ff7812 */ /* 0x000fe400078ac0ff */
[----:B------:R-:W-:-:S02]  /*9450*/  ISETP.GT.U32.OR P4, PT, R70, 0x8ff, P4 ;  /* 0x000008ff4600780c */ /* 0x000fc40002784470 */
[-C--:B------:R-:W-:Y:S02]  /*9460*/  LEA.HI R69, R228, R59.reuse, RZ, 0xf ;  /* 0x0000003be4457211 */ /* 0x080fe400078f78ff */
[----:B------:R-:W-:Y:S02]  /*9470*/  LOP3.LUT P3, RZ, R225, 0x200, RZ, 0xc0, !PT ;  /* 0x00000200e1ff7812 */ /* 0x000fe4000786c0ff */
[----:B------:R-:W-:Y:S02]  /*9480*/  P2R R70, PR, RZ, 0x20 ;  /* 0x00000020ff467803 */ /* 0x000fe40000000000 */
[----:B------:R-:W-:Y:S02]  /*9490*/  LOP3.LUT P5, RZ, R2, 0x10000, RZ, 0xc0, !PT ;  /* 0x0001000002ff7812 */ /* 0x000fe400078ac0ff */
[----:B------:R-:W-:Y:S02]  /*94a0*/  ISETP.GT.U32.OR P3, PT, R69, 0x8ff, P3 ;  /* 0x000008ff4500780c */ /* 0x000fe40001f64470 */
[----:B------:R-:W-:-:S02]  /*94b0*/  LEA.HI R68, R68, R59, RZ, 0xf ;  /* 0x0000003b44447211 */ /* 0x000fc400078f78ff */
[----:B------:R-:W-:Y:S02]  /*94c0*/  LOP3.LUT P2, RZ, R225, 0x400, RZ, 0xc0, !PT ;  /* 0x00000400e1ff7812 */ /* 0x000fe4000784c0ff */
[----:B------:R-:W-:Y:S02]  /*94d0*/  P2R R69, PR, RZ, 0x20 ;  /* 0x00000020ff457803 */ /* 0x000fe40000000000 */
[----:B------:R-:W-:Y:S02]  /*94e0*/  LOP3.LUT P5, RZ, R2, 0x20000, RZ, 0xc0, !PT ;  /* 0x0002000002ff7812 */ /* 0x000fe400078ac0ff */
[----:B------:R-:W-:Y:S02]  /*94f0*/  ISETP.GT.U32.OR P2, PT, R68, 0x8ff, P2 ;  /* 0x000008ff4400780c */ /* 0x000fe40001744470 */
[----:B------:R-:W-:Y:S02]  /*9500*/  P2R R68, PR, RZ, 0x20 ;  /* 0x00000020ff447803 */ /* 0x000fe40000000000 */
[----:B------:R-:W-:-:S04]  /*9510*/  LOP3.LUT P5, RZ, R2, 0x40000, RZ, 0xc0, !PT ;  /* 0x0004000002ff7812 */ /* 0x000fc800078ac0ff */
[----:B------:R-:W-:Y:S02]  /*9520*/  P2R R67, PR, RZ, 0x20 ;  /* 0x00000020ff437803 */ /* 0x000fe40000000000 */
[----:B------:R-:W-:Y:S01]  /*9530*/  LOP3.LUT P5, RZ, R2, 0x80000, RZ, 0xc0, !PT ;  /* 0x0008000002ff7812 */ /* 0x000fe200078ac0ff */
[----:B------:R-:W-:-:S03]  /*9540*/  IMAD R238, R238, 0xaaab, RZ ;  /* 0x0000aaabeeee7824 */ /* 0x000fc600078e02ff */
[----:B------:R-:W-:Y:S02]  /*9550*/  P2R R62, PR, RZ, 0x20 ;  /* 0x00000020ff3e7803 */ /* 0x000fe40000000000 */
[----:B------:R-:W-:Y:S02]  /*9560*/  LOP3.LUT P5, RZ, R2, 0x100000, RZ, 0xc0, !PT ;  /* 0x0010000002ff7812 */ /* 0x000fe400078ac0ff */
[----:B------:R-:W-:Y:S02]  /*9570*/  LEA.HI R107, R238, R59, RZ, 0xf ;  /* 0x0000003bee6b7211 */ /* 0x000fe400078f78ff */
[----:B------:R-:W-:Y:S02]  /*9580*/  P2R R61, PR, RZ, 0x20 ;  /* 0x00000020ff3d7803 */ /* 0x000fe40000000000 */
[----:B------:R-:W-:Y:S02]  /*9590*/  LOP3.LUT P5, RZ, R2, 0x200000, RZ, 0xc0, !PT ;  /* 0x0020000002ff7812 */ /* 0x000fe400078ac0ff */
[----:B------:R-:W-:-:S02]  /*95a0*/  ISETP.GT.U32.OR P0, PT, R107, 0x8ff, P0 ;  /* 0x000008ff6b00780c */ /* 0x000fc40000704470 */
[----:B------:R-:W-:Y:S02]  /*95b0*/  P2R R60, PR, RZ, 0x20 ;  /* 0x00000020ff3c7803 */ /* 0x000fe40000000000 */
[----:B------:R-:W-:Y:S01]  /*95c0*/  LOP3.LUT P5, RZ, R2, 0x400000, RZ, 0xc0, !PT ;  /* 0x0040000002ff7812 */ /* 0x000fe200078ac0ff */
[----:B------:R-:W-:-:S03]  /*95d0*/  IMAD R236, R236, 0xaaab, RZ ;  /* 0x0000aaabecec7824 */ /* 0x000fc600078e02ff */
[----:B------:R-:W-:Y:S02]  /*95e0*/  P2R R58, PR, RZ, 0x20 ;  /* 0x00000020ff3a7803 */ /* 0x000fe40000000000 */
[----:B------:R-:W-:Y:S02]  /*95f0*/  LOP3.LUT P5, RZ, R2, 0x800000, RZ, 0xc0, !PT ;  /* 0x0080000002ff7812 */ /* 0x000fe400078ac0ff */
[----:B------:R-:W-:Y:S02]  /*9600*/  LOP3.LUT R0, R0, 0xfffffff7, RZ, 0xc0, !PT ;  /* 0xfffffff700007812 */ /* 0x000fe400078ec0ff */
[----:B------:R-:W-:Y:S02]  /*9610*/  P2R R57, PR, RZ, 0x20 ;  /* 0x00000020ff397803 */ /* 0x000fe40000000000 */
[----:B------:R-:W-:Y:S02]  /*9620*/  LOP3.LUT P5, RZ, R2, 0x1000000, RZ, 0xc0, !PT ;  /* 0x0100000002ff7812 */ /* 0x000fe400078ac0ff */
[----:B------:R-:W-:-:S02]  /*9630*/  @P0 LOP3.LUT R0, R0, 0x8, RZ, 0xfc, !PT ;  /* 0x0000000800000812 */ /* 0x000fc400078efcff */
[----:B------:R-:W-:Y:S02]  /*9640*/  LEA.HI R105, R236, R59, RZ, 0xf ;  /* 0x0000003bec697211 */ /* 0x000fe400078f78ff */
[----:B------:R-:W-:Y:S02]  /*9650*/  ISETP.NE.AND P0, PT, R119, RZ, PT ;  /* 0x000000ff7700720c */ /* 0x000fe40003f05270 */
[----:B------:R-:W-:Y:S02]  /*9660*/  P2R R56, PR, RZ, 0x20 ;  /* 0x00000020ff387803 */ /* 0x000fe40000000000 */
[----:B------:R-:W-:Y:S02]  /*9670*/  LOP3.LUT P5, RZ, R2, 0x2000000, RZ, 0xc0, !PT ;  /* 0x0200000002ff7812 */ /* 0x000fe400078ac0ff */
[----:B------:R-:W-:Y:S02]  /*9680*/  ISETP.GT.U32.OR P0, PT, R105, 0x8ff, P0 ;  /* 0x000008ff6900780c */ /* 0x000fe40000704470 */
[----:B------:R-:W-:-:S02]  /*9690*/  P2R R55, PR, RZ, 0x20 ;  /* 0x00000020ff377803 */ /* 0x000fc40000000000 */
[----:B------:R-:W-:Y:S01]  /*96a0*/  LOP3.LUT P5, RZ, R2, 0x4000000, RZ, 0xc0, !PT ;  /* 0x0400000002ff7812 */ /* 0x000fe200078ac0ff */
[----:B------:R-:W-:Y:S01]  /*96b0*/  IMAD R234, R234, 0xaaab, RZ ;  /* 0x0000aaabeaea7824 */ /* 0x000fe200078e02ff */
[----:B------:R-:W-:Y:S02]  /*96c0*/  LOP3.LUT R0, R0, 0xfffffffb, RZ, 0xc0, !PT ;  /* 0xfffffffb00007812 */ /* 0x000fe400078ec0ff */
[----:B------:R-:W-:Y:S02]  /*96d0*/  P2R R49, PR, RZ, 0x20 ;  /* 0x00000020ff317803 */ /* 0x000fe40000000000 */
[----:B------:R-:W-:Y:S02]  /*96e0*/  LOP3.LUT P5, RZ, R2, 0x8000000, RZ, 0xc0, !PT ;  /* 0x0800000002ff7812 */ /* 0x000fe400078ac0ff */
[----:B------:R-:W-:Y:S02]  /*96f0*/  LEA.HI R103, R234, R59, RZ, 0xf ;  /* 0x0000003bea677211 */ /* 0x000fe400078f78ff */
[----:B------:R-:W-:-:S02]  /*9700*/  @P0 LOP3.LUT R0, R0, 0x4, RZ, 0xfc, !PT ;  /* 0x0000000400000812 */ /* 0x000fc400078efcff */
[----:B------:R-:W-:Y:S02]  /*9710*/  P2R R48, PR, RZ, 0x20 ;  /* 0x00000020ff307803 */ /* 0x000fe40000000000 */
[----:B------:R-:W-:Y:S02]  /*9720*/  ISETP.NE.AND P0, PT, R124, RZ, PT ;  /* 0x000000ff7c00720c */ /* 0x000fe40003f05270 */
[C---:B------:R-:W-:Y:S02]  /*9730*/  LOP3.LUT P5, RZ, R2.reuse, 0x10000000, RZ, 0xc0, !PT ;  /* 0x1000000002ff7812 */ /* 0x040fe400078ac0ff */
[----:B------:R-:W-:Y:S02]  /*9740*/  ISETP.GT.U32.OR P0, PT, R103, 0x8ff, P0 ;  /* 0x000008ff6700780c */ /* 0x000fe40000704470 */
[----:B------:R-:W-:Y:S02]  /*9750*/  P2R R47, PR, RZ, 0x20 ;  /* 0x00000020ff2f7803 */ /* 0x000fe40000000000 */
[----:B------:R-:W-:-:S04]  /*9760*/  LOP3.LUT P5, RZ, R2, 0x40000000, RZ, 0xc0, !PT ;  /* 0x4000000002ff7812 */ /* 0x000fc800078ac0ff */
[----:B------:R-:W-:Y:S02]  /*9770*/  P2R R46, PR, RZ, 0x20 ;  /* 0x00000020ff2e7803 */ /* 0x000fe40000000000 */
[----:B------:R-:W-:Y:S01]  /*9780*/  LOP3.LUT P5, RZ, R2, 0x80000000, RZ, 0xc0, !PT ;  /* 0x8000000002ff7812 */ /* 0x000fe200078ac0ff */
[----:B------:R-:W-:Y:S01]  /*9790*/  IMAD R232, R232, 0xaaab, RZ ;  /* 0x0000aaabe8e87824 */ /* 0x000fe200078e02ff */
[----:B------:R-:W-:Y:S02]  /*97a0*/  LOP3.LUT R0, R0, 0xfffffffd, RZ, 0xc0, !PT ;  /* 0xfffffffd00007812 */ /* 0x000fe400078ec0ff */
[----:B------:R-:W-:Y:S02]  /*97b0*/  ISETP.NE.AND P6, PT, R172, RZ, PT ;  /* 0x000000ffac00720c */ /* 0x000fe40003fc5270 */
[----:B------:R-:W-:Y:S02]  /*97c0*/  P2R R40, PR, RZ, 0x20 ;  /* 0x00000020ff287803 */ /* 0x000fe40000000000 */
[----:B------:R-:W-:-:S02]  /*97d0*/  LOP3.LUT P5, RZ, R225, 0x1, RZ, 0xc0, !PT ;  /* 0x00000001e1ff7812 */ /* 0x000fc400078ac0ff */
[----:B------:R-:W-:Y:S02]  /*97e0*/  @P0 LOP3.LUT R0, R0, 0x2, RZ, 0xfc, !PT ;  /* 0x0000000200000812 */ /* 0x000fe400078efcff */
[-C--:B------:R-:W-:Y:S02]  /*97f0*/  LEA.HI R100, R100, R59.reuse, RZ, 0xf ;  /* 0x0000003b64647211 */ /* 0x080fe400078f78ff */
[----:B------:R-:W-:Y:S02]  /*9800*/  ISETP.GT.U32.OR P1, PT, R171, 0x8d6, P6 ;  /* 0x000008d6ab00780c */ /* 0x000fe40003724470 */
[----:B------:R-:W-:Y:S02]  /*9810*/  ISETP.NE.AND P0, PT, R125, RZ, PT ;  /* 0x000000ff7d00720c */ /* 0x000fe40003f05270 */
[----:B------:R-:W-:Y:S02]  /*9820*/  LEA.HI R101, R232, R59, RZ, 0xf ;  /* 0x0000003be8657211 */ /* 0x000fe400078f78ff */
[----:B------:R-:W-:-:S02]  /*9830*/  LOP3.LUT P6, RZ, R225, 0x2000, RZ, 0xc0, !PT ;  /* 0x00002000e1ff7812 */ /* 0x000fc400078cc0ff */
[----:B------:R-:W-:Y:S02]  /*9840*/  P2R R39, PR, RZ, 0x20 ;  /* 0x00000020ff277803 */ /* 0x000fe40000000000 */
[----:B------:R-:W-:Y:S02]  /*9850*/  LOP3.LUT P5, RZ, R225, 0x2, RZ, 0xc0, !PT ;  /* 0x00000002e1ff7812 */ /* 0x000fe400078ac0ff */
[----:B------:R-:W-:Y:S02]  /*9860*/  ISETP.GT.U32.OR P0, PT, R100, 0x8ff, P0 ;  /* 0x000008ff6400780c */ /* 0x000fe40000704470 */
[----:B------:R-:W-:Y:S02]  /*9870*/  ISETP.GT.U32.OR P6, PT, R101, 0x8ff, P6 ;  /* 0x000008ff6500780c */ /* 0x000fe400037c4470 */
[----:B------:R-:W-:Y:S02]  /*9880*/  P2R R38, PR, RZ, 0x20 ;  /* 0x00000020ff267803 */ /* 0x000fe40000000000 */
[----:B------:R-:W-:-:S02]  /*9890*/  LOP3.LUT P5, RZ, R225, 0x4, RZ, 0xc0, !PT ;  /* 0x00000004e1ff7812 */ /* 0x000fc400078ac0ff */
[----:B------:R-:W-:Y:S02]  /*98a0*/  P2R R103, PR, RZ, 0x1 ;  /* 0x00000001ff677803 */ /* 0x000fe40000000000 */
[----:B------:R-:W-:Y:S02]  /*98b0*/  LEA.HI R73, R222, R59, RZ, 0xf ;  /* 0x0000003bde497211 */ /* 0x000fe400078f78ff */
[C---:B------:R-:W-:Y:S02]  /*98c0*/  LOP3.LUT P0, RZ, R225.reuse, 0x20, RZ, 0xc0, !PT ;  /* 0x00000020e1ff7812 */ /* 0x040fe4000780c0ff */
        /* <DEDUP_REMOVED lines=10> */
[----:B------:R-:W-:-:S04]  /*9970*/  @P0 LOP3.LUT R0, R0, 0x1000000, RZ, 0xfc, !PT ;  /* 0x0100000000000812 */ /* 0x000fc800078efcff */
[----:B------:R-:W-:Y:S02]  /*9980*/  LOP3.LUT R0, R0, 0xfbffffff, RZ, 0xc0, !PT ;  /* 0xfbffffff00007812 */ /* 0x000fe400078ec0ff */
[----:B------:R-:W-:Y:S02]  /*9990*/  LEA.HI R97, R220, R59, RZ, 0xf ;  /* 0x0000003bdc617211 */ /* 0x000fe400078f78ff */
[----:B------:R-:W-:Y:S02]  /*99a0*/  @P5 LOP3.LUT R0, R0, 0x4000000, RZ, 0xfc, !PT ;  /* 0x0400000000005812 */ /* 0x000fe400078efcff */
[----:B------:R-:W-:-:S04]  /*99b0*/  ISETP.NE.AND P5, PT, R35, RZ, PT ;  /* 0x000000ff2300720c */ /* 0x000fc80003fa5270 */
[----:B------:R-:W-:Y:S02]  /*99c0*/  ISETP.GT.U32.OR P5, PT, R97, 0x8ff, P5 ;  /* 0x000008ff6100780c */ /* 0x000fe40002fa4470 */
[----:B------:R-:W-:Y:S02]  /*99d0*/  LOP3.LUT R0, R0, 0xefffffff, RZ, 0xc0, !PT ;  /* 0xefffffff00007812 */ /* 0x000fe400078ec0ff */
[----:B------:R-:W-:-:S09]  /*99e0*/  LEA.HI R89, R218, R59, RZ, 0xf ;  /* 0x0000003bda597211 */ /* 0x000fd200078f78ff */
[----:B------:R-:W-:Y:S02]  /*99f0*/  @P5 LOP3.LUT R0, R0, 0x10000000, RZ, 0xfc, !PT ;  /* 0x1000000000005812 */ /* 0x000fe400078efcff */
[----:B------:R-:W-:-:S04]  /*9a00*/  ISETP.NE.AND P5, PT, R37, RZ, PT ;  /* 0x000000ff2500720c */ /* 0x000fc80003fa5270 */
[----:B------:R-:W-:Y:S02]  /*9a10*/  ISETP.GT.U32.OR P5, PT, R89, 0x8ff, P5 ;  /* 0x000008ff5900780c */ /* 0x000fe40002fa4470 */
[----:B------:R-:W-:Y:S02]  /*9a20*/  LOP3.LUT R0, R0, 0xbfffffff, RZ, 0xc0, !PT ;  /* 0xbfffffff00007812 */ /* 0x000fe400078ec0ff */
[----:B------:R-:W-:Y:S02]  /*9a30*/  LOP3.LUT R251, R251, 0xffffefff, RZ, 0xc0, !PT ;  /* 0xffffeffffbfb7812 */ /* 0x000fe400078ec0ff */
[----:B------:R-:W-:Y:S02]  /*9a40*/  LEA.HI R82, R82, R59, RZ, 0xf ;  /* 0x0000003b52527211 */ /* 0x000fe400078f78ff */
[----:B------:R-:W-:-:S05]  /*9a50*/  @P1 LOP3.LUT R251, R251, 0x1000, RZ, 0xfc, !PT ;  /* 0x00001000fbfb1812 */ /* 0x000fca00078efcff */
[----:B------:R-:W-:Y:S02]  /*9a60*/  @P5 LOP3.LUT R0, R0, 0x40000000, RZ, 0xfc, !PT ;  /* 0x4000000000005812 */ /* 0x000fe400078efcff */
[----:B------:R-:W-:Y:S02]  /*9a70*/  ISETP.NE.AND P5, PT, R38, RZ, PT ;  /* 0x000000ff2600720c */ /* 0x000fe40003fa5270 */
[-C--:B------:R-:W-:Y:S02]  /*9a80*/  LEA.HI R85, R230, R59.reuse, RZ, 0xf ;  /* 0x0000003be6557211 */ /* 0x080fe400078f78ff */
[----:B------:R-:W-:Y:S02]  /*9a90*/  LEA.HI R93, R224, R59, RZ, 0xf ;  /* 0x0000003be05d7211 */ /* 0x000fe400078f78ff */
[C---:B------:R-:W-:Y:S02]  /*9aa0*/  LOP3.LUT P1, RZ, R225.reuse, 0x800, RZ, 0xc0, !PT ;  /* 0x00000800e1ff7812 */ /* 0x040fe4000782c0ff */
[----:B------:R-:W-:-:S02]  /*9ab0*/  LOP3.LUT P6, RZ, R225, 0x40, RZ, 0xc0, !PT ;  /* 0x00000040e1ff7812 */ /* 0x000fc400078cc0ff */
[----:B------:R-:W-:Y:S02]  /*9ac0*/  ISETP.GT.U32.OR P5, PT, R82, 0x8ff, P5 ;  /* 0x000008ff5200780c */ /* 0x000fe40002fa4470 */
[----:B------:R-:W-:Y:S02]  /*9ad0*/  ISETP.GT.U32.OR P1, PT, R85, 0x8ff, P1 ;  /* 0x000008ff5500780c */ /* 0x000fe40000f24470 */
[----:B------:R-:W-:Y:S02]  /*9ae0*/  ISETP.GT.U32.OR P6, PT, R93, 0x8ff, P6 ;  /* 0x000008ff5d00780c */ /* 0x000fe400037c4470 */
[----:B------:R-:W-:Y:S02]  /*9af0*/  P2R R102, PR, RZ, 0x2 ;  /* 0x00000002ff667803 */ /* 0x000fe40000000000 */
[----:B------:R-:W-:Y:S02]  /*9b00*/  P2R R101, PR, RZ, 0x4 ;  /* 0x00000004ff657803 */ /* 0x000fe40000000000 */
[----:B------:R-:W-:-:S02]  /*9b10*/  P2R R100, PR, RZ, 0x8 ;  /* 0x00000008ff647803 */ /* 0x000fc40000000000 */
[----:B------:R-:W-:Y:S02]  /*9b20*/  P2R R85, PR, RZ, 0x10 ;  /* 0x00000010ff557803 */ /* 0x000fe40000000000 */
[----:B------:R-:W-:Y:S02]  /*9b30*/  P2R R71, PR, RZ, 0x40 ;  /* 0x00000040ff477803 */ /* 0x000fe40000000000 */
[C---:B------:R-:W-:Y:S02]  /*9b40*/  LOP3.LUT P4, RZ, R2.reuse, 0x800, RZ, 0xc0, !PT ;  /* 0x0000080002ff7812 */ /* 0x040fe4000788c0ff */
[C---:B------:R-:W-:Y:S02]  /*9b50*/  LOP3.LUT P3, RZ, R2.reuse, 0x200, RZ, 0xc0, !PT ;  /* 0x0000020002ff7812 */ /* 0x040fe4000786c0ff */
[C---:B------:R-:W-:Y:S02]  /*9b60*/  LOP3.LUT P2, RZ, R2.reuse, 0x80, RZ, 0xc0, !PT ;  /* 0x0000008002ff7812 */ /* 0x040fe4000784c0ff */
[----:B------:R-:W-:-:S02]  /*9b70*/  LOP3.LUT P6, RZ, R2, 0x8000, RZ, 0xc0, !PT ;  /* 0x0000800002ff7812 */ /* 0x000fc400078cc0ff */
[C---:B------:R-:W-:Y:S02]  /*9b80*/  LOP3.LUT P1, RZ, R2.reuse, 0x20, RZ, 0xc0, !PT ;  /* 0x0000002002ff7812 */ /* 0x040fe4000782c0ff */
[C---:B------:R-:W-:Y:S02]  /*9b90*/  LOP3.LUT P0, RZ, R2.reuse, 0x8, RZ, 0xc0, !PT ;  /* 0x0000000802ff7812 */ /* 0x040fe4000780c0ff */
        /* <DEDUP_REMOVED lines=77> */
[----:B------:R-:W-:Y:S02]  /*a070*/  ISETP.GT.U32.OR P6, PT, R81, 0x8ff, P6 ;  /* 0x000008ff5100780c */ /* 0x000fe400037c4470 */
[----:B------:R-:W-:-:S09]  /*a080*/  LOP3.LUT R225, R225, 0xfffffdff, RZ, 0xc0, !PT ;  /* 0xfffffdffe1e17812 */ /* 0x000fd200078ec0ff */
[----:B------:R-:W-:-:S04]  /*a090*/  @P5 LOP3.LUT R225, R225, 0x200, RZ, 0xfc, !PT ;  /* 0x00000200e1e15812 */ /* 0x000fc800078efcff */
[----:B------:R-:W-:-:S04]  /*a0a0*/  LOP3.LUT R225, R225, 0xfffffeff, RZ, 0xc0, !PT ;  /* 0xfffffeffe1e17812 */ /* 0x000fc800078ec0ff */
        /* <DEDUP_REMOVED lines=21> */
[----:B------:R-:W-:Y:S02]  /*a200*/  LOP3.LUT P6, RZ, R0, 0x10000, RZ, 0xc0, !PT ;  /* 0x0001000000ff7812 */ /* 0x000fe400078cc0ff */
[----:B------:R-:W-:Y:S02]  /*a210*/  LEA.HI R80, R80, R59, RZ, 0xf ;  /* 0x0000003b50507211 */ /* 0x000fe400078f78ff */
[----:B------:R-:W-:Y:S02]  /*a220*/  ISETP.NE.AND P5, PT, R70, RZ, PT ;  /* 0x000000ff4600720c */ /* 0x000fe40003fa5270 */
[----:B------:R-:W-:Y:S02]  /*a230*/  P2R R55, PR, RZ, 0x40 ;  /* 0x00000040ff377803 */ /* 0x000fe40000000000 */
[----:B------:R-:W-:-:S02]  /*a240*/  LOP3.LUT P6, RZ, R0, 0x20000, RZ, 0xc0, !PT ;  /* 0x0002000000ff7812 */ /* 0x000fc400078cc0ff */
[----:B------:R-:W-:Y:S02]  /*a250*/  ISETP.GT.U32.OR P5, PT, R80, 0x8ff, P5 ;  /* 0x000008ff5000780c */ /* 0x000fe40002fa4470 */
[----:B------:R-:W-:Y:S02]  /*a260*/  P2R R49, PR, RZ, 0x40 ;  /* 0x00000040ff317803 */ /* 0x000fe40000000000 */
[----:B------:R-:W-:Y:S02]  /*a270*/  LEA.HI R78, R78, R59, RZ, 0xf ;  /* 0x0000003b4e4e7211 */ /* 0x000fe400078f78ff */
[----:B------:R-:W-:Y:S02]  /*a280*/  LOP3.LUT P6, RZ, R0, 0x40000, RZ, 0xc0, !PT ;  /* 0x0004000000ff7812 */ /* 0x000fe400078cc0ff */
[----:B------:R-:W-:Y:S02]  /*a290*/  ISETP.GT.U32.OR P4, PT, R78, 0x8ff, P4 ;  /* 0x000008ff4e00780c */ /* 0x000fe40002784470 */
[----:B------:R-:W-:-:S02]  /*a2a0*/  P2R R48, PR, RZ, 0x40 ;  /* 0x00000040ff307803 */ /* 0x000fc40000000000 */
[----:B------:R-:W-:Y:S02]  /*a2b0*/  LOP3.LUT R225, R225, 0xffffff7f, RZ, 0xc0, !PT ;  /* 0xffffff7fe1e17812 */ /* 0x000fe400078ec0ff */
[----:B------:R-:W-:Y:S02]  /*a2c0*/  LOP3.LUT P6, RZ, R0, 0x80000, RZ, 0xc0, !PT ;  /* 0x0008000000ff7812 */ /* 0x000fe400078cc0ff */
[----:B------:R-:W-:Y:S02]  /*a2d0*/  LEA.HI R76, R76, R59, RZ, 0xf ;  /* 0x0000003b4c4c7211 */ /* 0x000fe400078f78ff */
[----:B------:R-:W-:Y:S02]  /*a2e0*/  @P5 LOP3.LUT R225, R225, 0x80, RZ, 0xfc, !PT ;  /* 0x00000080e1e15812 */ /* 0x000fe400078efcff */
[----:B------:R-:W-:Y:S02]  /*a2f0*/  P2R R47, PR, RZ, 0x40 ;  /* 0x00000040ff2f7803 */ /* 0x000fe40000000000 */
[----:B------:R-:W-:-:S02]  /*a300*/  LOP3.LUT P6, RZ, R0, 0x100000, RZ, 0xc0, !PT ;  /* 0x0010000000ff7812 */ /* 0x000fc400078cc0ff */
[----:B------:R-:W-:Y:S02]  /*a310*/  ISETP.GT.U32.OR P3, PT, R76, 0x8ff, P3 ;  /* 0x000008ff4c00780c */ /* 0x000fe40001f64470 */
[----:B------:R-:W-:Y:S02]  /*a320*/  LOP3.LUT R225, R225, 0xffffffbf, RZ, 0xc0, !PT ;  /* 0xffffffbfe1e17812 */ /* 0x000fe400078ec0ff */
[----:B------:R-:W-:Y:S02]  /*a330*/  P2R R46, PR, RZ, 0x40 ;  /* 0x00000040ff2e7803 */ /* 0x000fe40000000000 */
[----:B------:R-:W-:Y:S02]  /*a340*/  LOP3.LUT P6, RZ, R0, 0x200000, RZ, 0xc0, !PT ;  /* 0x0020000000ff7812 */ /* 0x000fe400078cc0ff */
[----:B------:R-:W-:Y:S02]  /*a350*/  @P4 LOP3.LUT R225, R225, 0x40, RZ, 0xfc, !PT ;  /* 0x00000040e1e14812 */ /* 0x000fe400078efcff */
[----:B------:R-:W-:-:S02]  /*a360*/  P2R R40, PR, RZ, 0x40 ;  /* 0x00000040ff287803 */ /* 0x000fc40000000000 */
[----:B------:R-:W-:Y:S02]  /*a370*/  ISETP.GT.U32.OR P2, PT, R77, 0x8ff, P2 ;  /* 0x000008ff4d00780c */ /* 0x000fe40001744470 */
[----:B------:R-:W-:Y:S02]  /*a380*/  LOP3.LUT P6, RZ, R0, 0x400000, RZ, 0xc0, !PT ;  /* 0x0040000000ff7812 */ /* 0x000fe400078cc0ff */
[----:B------:R-:W-:Y:S02]  /*a390*/  LOP3.LUT R225, R225, 0xffffffdf, RZ, 0xc0, !PT ;  /* 0xffffffdfe1e17812 */ /* 0x000fe400078ec0ff */
[----:B------:R-:W-:Y:S02]  /*a3a0*/  LEA.HI R74, R74, R59, RZ, 0xf ;  /* 0x0000003b4a4a7211 */ /* 0x000fe400078f78ff */
[----:B------:R-:W-:Y:S02]  /*a3b0*/  P2R R39, PR, RZ, 0x40 ;  /* 0x00000040ff277803 */ /* 0x000fe40000000000 */
[----:B------:R-:W-:-:S02]  /*a3c0*/  @P3 LOP3.LUT R225, R225, 0x20, RZ, 0xfc, !PT ;  /* 0x00000020e1e13812 */ /* 0x000fc400078efcff */
[----:B------:R-:W-:Y:S02]  /*a3d0*/  LOP3.LUT P6, RZ, R0, 0x800000, RZ, 0xc0, !PT ;  /* 0x0080000000ff7812 */ /* 0x000fe400078cc0ff */
[----:B------:R-:W-:Y:S02]  /*a3e0*/  ISETP.GT.U32.OR P1, PT, R74, 0x8ff, P1 ;  /* 0x000008ff4a00780c */ /* 0x000fe40000f24470 */
[----:B------:R-:W-:Y:S02]  /*a3f0*/  LOP3.LUT R225, R225, 0xffffffef, RZ, 0xc0, !PT ;  /* 0xffffffefe1e17812 */ /* 0x000fe400078ec0ff */
[----:B------:R-:W-:Y:S02]  /*a400*/  P2R R38, PR, RZ, 0x40 ;  /* 0x00000040ff267803 */ /* 0x000fe40000000000 */
[----:B------:R-:W-:Y:S02]  /*a410*/  LOP3.LUT P6, RZ, R2, 0x20000000, RZ, 0xc0, !PT ;  /* 0x2000000002ff7812 */ /* 0x000fe400078cc0ff */
[----:B------:R-:W-:-:S02]  /*a420*/  PRMT R36, R44, 0x9910, RZ ;  /* 0x000099102c247816 */ /* 0x000fc400000000ff */
[----:B------:R-:W-:Y:S02]  /*a430*/  @P2 LOP3.LUT R225, R225, 0x10, RZ, 0xfc, !PT ;  /* 0x00000010e1e12812 */ /* 0x000fe400078efcff */
[----:B------:R-:W-:Y:S02]  /*a440*/  P2R R37, PR, RZ, 0x40 ;  /* 0x00000040ff257803 */ /* 0x000fe40000000000 */
[----:B------:R-:W-:Y:S01]  /*a450*/  LOP3.LUT P6, RZ, R0, 0x80000000, RZ, 0xc0, !PT ;  /* 0x8000000000ff7812 */ /* 0x000fe200078cc0ff */
[----:B------:R-:W-:Y:S01]  /*a460*/  IMAD R35, R245, 0x360, R32 ;  /* 0x00000360f5237824 */ /* 0x000fe200078e0220 */
[----:B------:R-:W-:Y:S01]  /*a470*/  ISETP.GT.U32.OR P0, PT, R75, 0x8ff, P0 ;  /* 0x000008ff4b00780c */ /* 0x000fe20000704470 */
[----:B------:R-:W-:Y:S01]  /*a480*/  IMAD R32, R36, 0x60, RZ ;  /* 0x0000006024207824 */ /* 0x000fe200078e02ff */
[----:B------:R-:W-:Y:S02]  /*a490*/  LOP3.LUT R225, R225, 0xfffffff7, RZ, 0xc0, !PT ;  /* 0xfffffff7e1e17812 */ /* 0x000fe400078ec0ff */
[----:B------:R-:W-:-:S02]  /*a4a0*/  P2R R36, PR, RZ, 0x40 ;  /* 0x00000040ff247803 */ /* 0x000fc40000000000 */
[----:B------:R-:W-:Y:S02]  /*a4b0*/  LEA.HI R65, R208, R59, RZ, 0xf ;  /* 0x0000003bd0417211 */ /* 0x000fe400078f78ff */
[----:B------:R-:W-:Y:S02]  /*a4c0*/  LOP3.LUT P6, RZ, R2, 0x2, RZ, 0xc0, !PT ;  /* 0x0000000202ff7812 */ /* 0x000fe400078cc0ff */
[----:B------:R-:W-:Y:S02]  /*a4d0*/  @P1 LOP3.LUT R225, R225, 0x8, RZ, 0xfc, !PT ;  /* 0x00000008e1e11812 */ /* 0x000fe400078efcff */
[----:B------:R-:W-:Y:S02]  /*a4e0*/  ISETP.GT.U32.OR P6, PT, R65, 0x8ff, P6 ;  /* 0x000008ff4100780c */ /* 0x000fe400037c4470 */
[----:B------:R-:W-:-:S04]  /*a4f0*/  LOP3.LUT R225, R225, 0xfffffffb, RZ, 0xc0, !PT ;  /* 0xfffffffbe1e17812 */ /* 0x000fc800078ec0ff */
[----:B------:R-:W-:-:S04]  /*a500*/  @P0 LOP3.LUT R225, R225, 0x4, RZ, 0xfc, !PT ;  /* 0x00000004e1e10812 */ /* 0x000fc800078efcff */
[----:B------:R-:W-:Y:S02]  /*a510*/  LOP3.LUT R225, R225, 0xfffffffd, RZ, 0xc0, !PT ;  /* 0xfffffffde1e17812 */ /* 0x000fe400078ec0ff */
[----:B------:R-:W-:Y:S02]  /*a520*/  LEA.HI R59, R210, R59, RZ, 0xf ;  /* 0x0000003bd23b7211 */ /* 0x000fe400078f78ff */
[----:B------:R-:W-:Y:S02]  /*a530*/  @P6 LOP3.LUT R225, R225, 0x2, RZ, 0xfc, !PT ;  /* 0x00000002e1e16812 */ /* 0x000fe400078efcff */
[----:B------:R-:W-:-:S04]  /*a540*/  ISETP.NE.AND P6, PT, R36, RZ, PT ;  /* 0x000000ff2400720c */ /* 0x000fc80003fc5270 */
[----:B------:R-:W-:Y:S02]  /*a550*/  ISETP.GT.U32.OR P6, PT, R59, 0x8ff, P6 ;  /* 0x000008ff3b00780c */ /* 0x000fe400037c4470 */
[----:B------:R-:W-:Y:S01]  /*a560*/  LOP3.LUT R225, R225, 0xfffffffe, RZ, 0xc0, !PT ;  /* 0xfffffffee1e17812 */ /* 0x000fe200078ec0ff */
[----:B------:R-:W-:-:S10]  /*a570*/  IMAD R69, R241, 0xd80, R35 ;  /* 0x00000d80f1457824 */ /* 0x000fd400078e0223 */
        /* <DEDUP_REMOVED lines=82> */
[----:B------:R-:W-:Y:S02]  /*aaa0*/  LOP3.LUT P3, RZ, R0, 0x8, RZ, 0xc0, !PT ;  /* 0x0000000800ff7812 */ /* 0x000fe4000786c0ff */
[----:B------:R-:W-:Y:S02]  /*aab0*/  @P5 LOP3.LUT R2, R2, 0x4000, RZ, 0xfc, !PT ;  /* 0x0000400002025812 */ /* 0x000fe400078efcff */
[----:B------:R-:W-:Y:S02]  /*aac0*/  ISETP.GT.U32.OR P3, PT, R69, 0x1aea, P3 ;  /* 0x00001aea4500780c */ /* 0x000fe40001f64470 */
[----:B------:R-:W-:Y:S02]  /*aad0*/  LOP3.LUT R2, R2, 0xffffdfff, RZ, 0xc0, !PT ;  /* 0xffffdfff02027812 */ /* 0x000fe400078ec0ff */
[----:B------:R-:W-:-:S02]  /*aae0*/  LOP3.LUT P2, RZ, R0, 0x4, RZ, 0xc0, !PT ;  /* 0x0000000400ff7812 */ /* 0x000fc4000784c0ff */
[----:B------:R-:W-:Y:S02]  /*aaf0*/  @P4 LOP3.LUT R2, R2, 0x2000, RZ, 0xfc, !PT ;  /* 0x0000200002024812 */ /* 0x000fe400078efcff */
[C---:B------:R-:W-:Y:S02]  /*ab00*/  ISETP.GT.U32.OR P2, PT, R69.reuse, 0x1ae9, P2 ;  /* 0x00001ae94500780c */ /* 0x040fe40001744470 */
        /* <DEDUP_REMOVED lines=14> */
[----:B------:R-:W-:Y:S02]  /*abf0*/  LOP3.LUT R2, R2, 0xfffffff7, RZ, 0xc0, !PT ;  /* 0xfffffff702027812 */ /* 0x000fe400078ec0ff */
[----:B------:R-:W-:Y:S02]  /*ac00*/  ISETP.NE.AND P2, PT, R101, RZ, PT ;  /* 0x000000ff6500720c */ /* 0x000fe40003f45270 */
[----:B------:R-:W-:Y:S02]  /*ac10*/  ISETP.NE.AND P1, PT, R102, RZ, PT ;  /* 0x000000ff6600720c */ /* 0x000fe40003f25270 */
[----:B------:R-:W-:-:S05]  /*ac20*/  ISETP.NE.AND P3, PT, R100, RZ, PT ;  /* 0x000000ff6400720c */ /* 0x000fca0003f65270 */
[----:B------:R-:W-:Y:S02]  /*ac30*/  @P0 LOP3.LUT R2, R2, 0x8, RZ, 0xfc, !PT ;  /* 0x0000000802020812 */ /* 0x000fe400078efcff */
[C---:B------:R-:W-:Y:S02]  /*ac40*/  ISETP.GT.U32.OR P0, PT, R69.reuse, 0x1ae4, P2 ;  /* 0x00001ae44500780c */ /* 0x040fe40001704470 */
[C---:B------:R-:W-:Y:S02]  /*ac50*/  ISETP.GT.U32.OR P1, PT, R69.reuse, 0x1ae5, P1 ;  /* 0x00001ae54500780c */ /* 0x040fe40000f24470 */
[----:B------:R-:W-:Y:S02]  /*ac60*/  ISETP.GT.U32.OR P2, PT, R69, 0x1ae3, P3 ;  /* 0x00001ae34500780c */ /* 0x000fe40001f44470 */
[----:B------:R-:W-:Y:S02]  /*ac70*/  LOP3.LUT R0, R0, 0x7fffffff, RZ, 0xc0, !PT ;  /* 0x7fffffff00007812 */ /* 0x000fe400078ec0ff */
[----:B------:R-:W-:-:S02]  /*ac80*/  LOP3.LUT R2, R2, 0xfffffffd, RZ, 0xc0, !PT ;  /* 0xfffffffd02027812 */ /* 0x000fc400078ec0ff */
[----:B------:R-:W-:-:S03]  /*ac90*/  ISETP.NE.AND P4, PT, R85, RZ, PT ;  /* 0x000000ff5500720c */ /* 0x000fc60003f85270 */
[----:B------:R-:W-:Y:S02]  /*aca0*/  @P0 LOP3.LUT R0, R0, 0x80000000, RZ, 0xfc, !PT ;  /* 0x8000000000000812 */ /* 0x000fe400078efcff */
[----:B------:R-:W-:Y:S02]  /*acb0*/  @P1 LOP3.LUT R2, R2, 0x2, RZ, 0xfc, !PT ;  /* 0x0000000202021812 */ /* 0x000fe400078efcff */
[----:B------:R-:W-:Y:S02]  /*acc0*/  ISETP.GT.U32.OR P1, PT, R69, 0x1ae2, P4 ;  /* 0x00001ae24500780c */ /* 0x000fe40002724470 */
[----:B------:R-:W-:Y:S02]  /*acd0*/  LOP3.LUT R0, R0, 0xdfffffff, RZ, 0xc0, !PT ;  /* 0xdfffffff00007812 */ /* 0x000fe400078ec0ff */
[----:B------:R-:W-:Y:S02]  /*ace0*/  ISETP.NE.AND P5, PT, R72, RZ, PT ;  /* 0x000000ff4800720c */ /* 0x000fe40003fa5270 */
[----:B------:R-:W-:-:S02]  /*acf0*/  @P2 LOP3.LUT R0, R0, 0x20000000, RZ, 0xfc, !PT ;  /* 0x2000000000002812 */ /* 0x000fc400078efcff */
[----:B------:R-:W-:Y:S02]  /*ad00*/  ISETP.GT.U32.OR P0, PT, R69, 0x1ae1, P5 ;  /* 0x00001ae14500780c */ /* 0x000fe40002f04470 */
[C---:B------:R-:W-:Y:S02]  /*ad10*/  LOP3.LUT P2, RZ, R0.reuse, 0x1000000, RZ, 0xc0, !PT ;  /* 0x0100000000ff7812 */ /* 0x040fe4000784c0ff */
[----:B------:R-:W-:-:S04]  /*ad20*/  LOP3.LUT R0, R0, 0xf7ffffff, RZ, 0xc0, !PT ;  /* 0xf7ffffff00007812 */ /* 0x000fc800078ec0ff */
[----:B------:R-:W-:-:S04]  /*ad30*/  @P1 LOP3.LUT R0, R0, 0x8000000, RZ, 0xfc, !PT ;  /* 0x0800000000001812 */ /* 0x000fc800078efcff */
[C---:B------:R-:W-:Y:S02]  /*ad40*/  LOP3.LUT P3, RZ, R0.reuse, 0x4000000, RZ, 0xc0, !PT ;  /* 0x0400000000ff7812 */ /* 0x040fe4000786c0ff */
        /* <DEDUP_REMOVED lines=19> */
[----:B------:R-:W-:Y:S02]  /*ae80*/  ISETP.NE.AND P6, PT, R71, RZ, PT ;  /* 0x000000ff4700720c */ /* 0x000fe40003fc5270 */
[----:B------:R-:W-:Y:S02]  /*ae90*/  P2R R56, PR, RZ, 0x1 ;  /* 0x00000001ff387803 */ /* 0x000fe40000000000 */
[----:B------:R-:W-:Y:S02]  /*aea0*/  LOP3.LUT P0, RZ, R225, 0x8000, RZ, 0xc0, !PT ;  /* 0x00008000e1ff7812 */ /* 0x000fe4000780c0ff */
[----:B------:R-:W-:-:S02]  /*aeb0*/  ISETP.GT.U32.OR P1, PT, R69, 0x1ae0, P6 ;  /* 0x00001ae04500780c */ /* 0x000fc40003724470 */
[----:B------:R-:W-:Y:S02]  /*aec0*/  P2R R55, PR, RZ, 0x1 ;  /* 0x00000001ff377803 */ /* 0x000fe40000000000 */
[----:B------:R-:W-:Y:S02]  /*aed0*/  LOP3.LUT P0, RZ, R225, 0x10000, RZ, 0xc0, !PT ;  /* 0x00010000e1ff7812 */ /* 0x000fe4000780c0ff */
[C---:B------:R-:W-:Y:S02]  /*aee0*/  LOP3.LUT P4, RZ, R0.reuse, 0x10000000, RZ, 0xc0, !PT ;  /* 0x1000000000ff7812 */ /* 0x040fe4000788c0ff */
[----:B------:R-:W-:Y:S02]  /*aef0*/  LOP3.LUT P5, RZ, R0, 0x40000000, RZ, 0xc0, !PT ;  /* 0x4000000000ff7812 */ /* 0x000fe400078ac0ff */
[----:B------:R-:W-:Y:S02]  /*af00*/  P2R R49, PR, RZ, 0x1 ;  /* 0x00000001ff317803 */ /* 0x000fe40000000000 */
[----:B------:R-:W-:-:S02]  /*af10*/  ISETP.GT.U32.OR P2, PT, R69, 0x1adf, P2 ;  /* 0x00001adf4500780c */ /* 0x000fc40001744470 */
[C---:B------:R-:W-:Y:S02]  /*af20*/  LOP3.LUT P0, RZ, R225.reuse, 0x20000, RZ, 0xc0, !PT ;  /* 0x00020000e1ff7812 */ /* 0x040fe4000780c0ff */
[----:B------:R-:W-:Y:S02]  /*af30*/  LOP3.LUT R0, R0, 0xff7fffff, RZ, 0xc0, !PT ;  /* 0xff7fffff00007812 */ /* 0x000fe400078ec0ff */
[----:B------:R-:W-:Y:S02]  /*af40*/  P2R R48, PR, RZ, 0x1 ;  /* 0x00000001ff307803 */ /* 0x000fe40000000000 */
[----:B------:R-:W-:Y:S02]  /*af50*/  @P1 LOP3.LUT R0, R0, 0x800000, RZ, 0xfc, !PT ;  /* 0x0080000000001812 */ /* 0x000fe400078efcff */
[----:B------:R-:W-:Y:S02]  /*af60*/  LOP3.LUT P0, RZ, R225, 0x40000, RZ, 0xc0, !PT ;  /* 0x00040000e1ff7812 */ /* 0x000fe4000780c0ff */
[----:B------:R-:W-:-:S02]  /*af70*/  ISETP.GT.U32.OR P3, PT, R69, 0x1ade, P3 ;  /* 0x00001ade4500780c */ /* 0x000fc40001f64470 */
[----:B------:R-:W-:Y:S02]  /*af80*/  LOP3.LUT R0, R0, 0xffbfffff, RZ, 0xc0, !PT ;  /* 0xffbfffff00007812 */ /* 0x000fe400078ec0ff */
[----:B------:R-:W-:Y:S02]  /*af90*/  P2R R47, PR, RZ, 0x1 ;  /* 0x00000001ff2f7803 */ /* 0x000fe40000000000 */
[----:B------:R-:W-:Y:S02]  /*afa0*/  LOP3.LUT P0, RZ, R2, 0x1000, RZ, 0xc0, !PT ;  /* 0x0000100002ff7812 */ /* 0x000fe4000780c0ff */
[----:B------:R-:W-:Y:S02]  /*afb0*/  @P2 LOP3.LUT R0, R0, 0x400000, RZ, 0xfc, !PT ;  /* 0x0040000000002812 */ /* 0x000fe400078efcff */
[----:B------:R-:W-:Y:S02]  /*afc0*/  P2R R46, PR, RZ, 0x1 ;  /* 0x00000001ff2e7803 */ /* 0x000fe40000000000 */
[----:B------:R-:W-:-:S02]  /*afd0*/  LOP3.LUT P0, RZ, R2, 0x400, RZ, 0xc0, !PT ;  /* 0x0000040002ff7812 */ /* 0x000fc4000780c0ff */
[C---:B------:R-:W-:Y:S02]  /*afe0*/  ISETP.GT.U32.OR P4, PT, R69.reuse, 0x1add, P4 ;  /* 0x00001add4500780c */ /* 0x040fe40002784470 */
[----:B------:R-:W-:Y:S02]  /*aff0*/  LOP3.LUT R0, R0, 0xffdfffff, RZ, 0xc0, !PT ;  /* 0xffdfffff00007812 */ /* 0x000fe400078ec0ff */
[----:B------:R-:W-:Y:S02]  /*b000*/  P2R R40, PR, RZ, 0x1 ;  /* 0x00000001ff287803 */ /* 0x000fe40000000000 */
[----:B------:R-:W-:Y:S02]  /*b010*/  LOP3.LUT P0, RZ, R2, 0x100, RZ, 0xc0, !PT ;  /* 0x0000010002ff7812 */ /* 0x000fe4000780c0ff */
[----:B------:R-:W-:Y:S02]  /*b020*/  @P3 LOP3.LUT R0, R0, 0x200000, RZ, 0xfc, !PT ;  /* 0x0020000000003812 */ /* 0x000fe400078efcff */
[----:B------:R-:W-:-:S02]  /*b030*/  ISETP.GT.U32.OR P5, PT, R69, 0x1adc, P5 ;  /* 0x00001adc4500780c */ /* 0x000fc40002fa4470 */
[----:B------:R-:W-:Y:S02]  /*b040*/  P2R R39, PR, RZ, 0x1 ;  /* 0x00000001ff277803 */ /* 0x000fe40000000000 */
[----:B------:R-:W-:Y:S02]  /*b050*/  LOP3.LUT R0, R0, 0xffefffff, RZ, 0xc0, !PT ;  /* 0xffefffff00007812 */ /* 0x000fe400078ec0ff */
[C---:B------:R-:W-:Y:S01]  /*b060*/  LOP3.LUT P0, RZ, R2.reuse, 0x40, RZ, 0xc0, !PT ;  /* 0x0000004002ff7812 */ /* 0x040fe2000780c0ff */
[----:B------:R-:W-:Y:S01]  /*b070*/  IMAD.MOV R32, RZ, RZ, -R32 ;  /* 0x000000ffff207224 */ /* 0x000fe200078e0a20 */
[----:B------:R-:W-:Y:S02]  /*b080*/  LOP3.LUT P6, RZ, R2, 0x1, RZ, 0xc0, !PT ;  /* 0x0000000102ff7812 */ /* 0x000fe400078cc0ff */
[----:B------:R-:W-:Y:S02]  /*b090*/  @P4 LOP3.LUT R0, R0, 0x100000, RZ, 0xfc, !PT ;  /* 0x0010000000004812 */ /* 0x000fe400078efcff */
[----:B------:R-:W-:-:S02]  /*b0a0*/  P2R R38, PR, RZ, 0x1 ;  /* 0x00000001ff267803 */ /* 0x000fc40000000000 */
[----:B------:R-:W-:Y:S02]  /*b0b0*/  LOP3.LUT P0, RZ, R2, 0x10, RZ, 0xc0, !PT ;  /* 0x0000001002ff7812 */ /* 0x000fe4000780c0ff */
[----:B------:R-:W-:Y:S02]  /*b0c0*/  ISETP.GT.U32.OR P6, PT, R69, 0x1adb, P6 ;  /* 0x00001adb4500780c */ /* 0x000fe400037c4470 */
[----:B------:R-:W-:Y:S02]  /*b0d0*/  LOP3.LUT R0, R0, 0xfff7ffff, RZ, 0xc0, !PT ;  /* 0xfff7ffff00007812 */ /* 0x000fe400078ec0ff */
[----:B------:R-:W-:Y:S02]  /*b0e0*/  PRMT R37, R32, 0x7710, RZ ;  /* 0x0000771020257816 */ /* 0x000fe400000000ff */
[----:B------:R-:W-:Y:S02]  /*b0f0*/  P2R R32, PR, RZ, 0x1 ;  /* 0x00000001ff207803 */ /* 0x000fe40000000000 */
[----:B------:R-:W-:-:S02]  /*b100*/  LOP3.LUT P0, RZ, R2, 0x4, RZ, 0xc0, !PT ;  /* 0x0000000402ff7812 */ /* 0x000fc4000780c0ff */
        /* <DEDUP_REMOVED lines=59> */
[----:B------:R-:W-:Y:S02]  /*b4c0*/  P2R R68, PR, RZ, 0x20 ;  /* 0x00000020ff447803 */ /* 0x000fe40000000000 */
[----:B------:R-:W-:-:S04]  /*b4d0*/  LOP3.LUT P5, RZ, R2, 0x8000, RZ, 0xc0, !PT ;  /* 0x0000800002ff7812 */ /* 0x000fc800078ac0ff */
[----:B------:R-:W-:Y:S02]  /*b4e0*/  P2R R70, PR, RZ, 0x20 ;  /* 0x00000020ff467803 */ /* 0x000fe40000000000 */
[----:B------:R-:W-:Y:S02]  /*b4f0*/  @P0 LOP3.LUT R0, R0, 0x10, RZ, 0xfc, !PT ;  /* 0x0000001000000812 */ /* 0x000fe400078efcff */
[----:B------:R-:W-:Y:S02]  /*b500*/  ISETP.NE.AND P0, PT, R60, RZ, PT ;  /* 0x000000ff3c00720c */ /* 0x000fe40003f05270 */
[----:B------:R-:W-:Y:S02]  /*b510*/  LOP3.LUT P5, RZ, R2, 0x20000, RZ, 0xc0, !PT ;  /* 0x0002000002ff7812 */ /* 0x000fe400078ac0ff */
[----:B------:R-:W-:Y:S02]  /*b520*/  ISETP.GT.U32.OR P0, PT, R69, 0x1acc, P0 ;  /* 0x00001acc4500780c */ /* 0x000fe40000704470 */
[----:B------:R-:W-:-:S02]  /*b530*/  P2R R71, PR, RZ, 0x20 ;  /* 0x00000020ff477803 */ /* 0x000fc40000000000 */
[----:B------:R-:W-:-:S04]  /*b540*/  LOP3.LUT P5, RZ, R2, 0x40000, RZ, 0xc0, !PT ;  /* 0x0004000002ff7812 */ /* 0x000fc800078ac0ff */
[----:B------:R-:W-:Y:S02]  /*b550*/  P2R R72, PR, RZ, 0x20 ;  /* 0x00000020ff487803 */ /* 0x000fe40000000000 */
[----:B------:R-:W-:Y:S02]  /*b560*/  LOP3.LUT P5, RZ, R2, 0x80000, RZ, 0xc0, !PT ;  /* 0x0008000002ff7812 */ /* 0x000fe400078ac0ff */
[----:B------:R-:W-:Y:S02]  /*b570*/  LOP3.LUT R0, R0, 0xfffffff7, RZ, 0xc0, !PT ;  /* 0xfffffff700007812 */ /* 0x000fe400078ec0ff */
[----:B------:R-:W-:Y:S02]  /*b580*/  P2R R73, PR, RZ, 0x20 ;  /* 0x00000020ff497803 */ /* 0x000fe40000000000 */
[----:B------:R-:W-:Y:S02]  /*b590*/  LOP3.LUT P5, RZ, R2, 0x100000, RZ, 0xc0, !PT ;  /* 0x0010000002ff7812 */ /* 0x000fe400078ac0ff */
[----:B------:R-:W-:-:S02]  /*b5a0*/  @P0 LOP3.LUT R0, R0, 0x8, RZ, 0xfc, !PT ;  /* 0x0000000800000812 */ /* 0x000fc400078efcff */
[----:B------:R-:W-:Y:S02]  /*b5b0*/  ISETP.NE.AND P0, PT, R61, RZ, PT ;  /* 0x000000ff3d00720c */ /* 0x000fe40003f05270 */
        /* <DEDUP_REMOVED lines=26> */
[----:B------:R-:W-:Y:S02]  /*b760*/  ISETP.GT.U32.OR P5, PT, R35, 0xd7f, P5 ;  /* 0x00000d7f2300780c */ /* 0x000fe40002fa4470 */
[C---:B------:R-:W-:Y:S02]  /*b770*/  LOP3.LUT P1, RZ, R225.reuse, 0x20, RZ, 0xc0, !PT ;  /* 0x00000020e1ff7812 */ /* 0x040fe4000782c0ff */
[C---:B------:R-:W-:Y:S02]  /*b780*/  LOP3.LUT P2, RZ, R225.reuse, 0x10, RZ, 0xc0, !PT ;  /* 0x00000010e1ff7812 */ /* 0x040fe4000784c0ff */
[C---:B------:R-:W-:Y:S02]  /*b790*/  LOP3.LUT P3, RZ, R225.reuse, 0x8, RZ, 0xc0, !PT ;  /* 0x00000008e1ff7812 */ /* 0x040fe4000786c0ff */
[C---:B------:R-:W-:Y:S02]  /*b7a0*/  LOP3.LUT P4, RZ, R225.reuse, 0x4, RZ, 0xc0, !PT ;  /* 0x00000004e1ff7812 */ /* 0x040fe4000788c0ff */
[----:B------:R-:W-:-:S02]  /*b7b0*/  LOP3.LUT P6, RZ, R225, 0x1, RZ, 0xc0, !PT ;  /* 0x00000001e1ff7812 */ /* 0x000fc400078cc0ff */
        /* <DEDUP_REMOVED lines=29> */
[----:B------:R-:W-:-:S09]  /*b990*/  ISETP.GT.U32.OR P0, PT, R69, 0x1acb, P0 ;  /* 0x00001acb4500780c */ /* 0x000fd20000704470 */
[----:B------:R-:W-:Y:S02]  /*b9a0*/  @P5 LOP3.LUT R225, R225, 0x10, RZ, 0xfc, !PT ;  /* 0x00000010e1e15812 */ /* 0x000fe400078efcff */
[----:B------:R-:W-:-:S04]  /*b9b0*/  ISETP.NE.AND P5, PT, R78, RZ, PT ;  /* 0x000000ff4e00720c */ /* 0x000fc80003fa5270 */
[----:B------:R-:W-:Y:S02]  /*b9c0*/  ISETP.GT.U32.OR P5, PT, R35, 0xd77, P5 ;  /* 0x00000d772300780c */ /* 0x000fe40002fa4470 */
[----:B------:R-:W-:Y:S02]  /*b9d0*/  LOP3.LUT R225, R225, 0xfffffff7, RZ, 0xc0, !PT ;  /* 0xfffffff7e1e17812 */ /* 0x000fe400078ec0ff */
[----:B------:R-:W-:-:S04]  /*b9e0*/  LOP3.LUT R0, R0, 0xfffffffb, RZ, 0xc0, !PT ;  /* 0xfffffffb00007812 */ /* 0x000fc800078ec0ff */
[----:B------:R-:W-:-:S05]  /*b9f0*/  @P0 LOP3.LUT R0, R0, 0x4, RZ, 0xfc, !PT ;  /* 0x0000000400000812 */ /* 0x000fca00078efcff */
[----:B------:R-:W-:Y:S02]  /*ba00*/  @P5 LOP3.LUT R225, R225, 0x8, RZ, 0xfc, !PT ;  /* 0x00000008e1e15812 */ /* 0x000fe400078efcff */
[----:B------:R-:W-:Y:S02]  /*ba10*/  ISETP.NE.AND P5, PT, R77, RZ, PT ;  /* 0x000000ff4d00720c */ /* 0x000fe40003fa5270 */
[----:B------:R-:W-:Y:S02]  /*ba20*/  ISETP.NE.AND P0, PT, R62, RZ, PT ;  /* 0x000000ff3e00720c */ /* 0x000fe40003f05270 */
[----:B------:R-:W-:Y:S02]  /*ba30*/  ISETP.GT.U32.OR P5, PT, R35, 0xd76, P5 ;  /* 0x00000d762300780c */ /* 0x000fe40002fa4470 */
[----:B------:R-:W-:Y:S02]  /*ba40*/  ISETP.GT.U32.OR P0, PT, R69, 0x1aca, P0 ;  /* 0x00001aca4500780c */ /* 0x000fe40000704470 */
[----:B------:R-:W-:-:S02]  /*ba50*/  LOP3.LUT R225, R225, 0xfffffffb, RZ, 0xc0, !PT ;  /* 0xfffffffbe1e17812 */ /* 0x000fc400078ec0ff */
[----:B------:R-:W-:-:S07]  /*ba60*/  LOP3.LUT R0, R0, 0xfffffffd, RZ, 0xc0, !PT ;  /* 0xfffffffd00007812 */ /* 0x000fce00078ec0ff */
[----:B------:R-:W-:Y:S02]  /*ba70*/  @P5 LOP3.LUT R225, R225, 0x4, RZ, 0xfc, !PT ;  /* 0x00000004e1e15812 */ /* 0x000fe400078efcff */
[----:B------:R-:W-:Y:S02]  /*ba80*/  ISETP.NE.AND P5, PT, R76, RZ, PT ;  /* 0x000000ff4c00720c */ /* 0x000fe40003fa5270 */
[----:B------:R-:W-:Y:S02]  /*ba90*/  @P0 LOP3.LUT R0, R0, 0x2, RZ, 0xfc, !PT ;  /* 0x0000000200000812 */ /* 0x000fe400078efcff */
[----:B------:R-:W-:Y:S02]  /*baa0*/  ISETP.NE.AND P0, PT, R64, RZ, PT ;  /* 0x000000ff4000720c */ /* 0x000fe40003f05270 */
[----:B------:R-:W-:Y:S02]  /*bab0*/  ISETP.GT.U32.OR P5, PT, R35, 0xd75, P5 ;  /* 0x00000d752300780c */ /* 0x000fe40002fa4470 */
[----:B------:R-:W-:-:S02]  /*bac0*/  ISETP.GT.U32.OR P0, PT, R69, 0x1ac9, P0 ;  /* 0x00001ac94500780c */ /* 0x000fc40000704470 */
[----:B------:R-:W-:Y:S02]  /*bad0*/  LOP3.LUT R225, R225, 0xfffffffd, RZ, 0xc0, !PT ;  /* 0xfffffffde1e17812 */ /* 0x000fe400078ec0ff */
[----:B------:R-:W-:-:S07]  /*bae0*/  LOP3.LUT R0, R0, 0xfffffffe, RZ, 0xc0, !PT ;  /* 0xfffffffe00007812 */ /* 0x000fce00078ec0ff */
[----:B------:R-:W-:Y:S02]  /*baf0*/  @P5 LOP3.LUT R225, R225, 0x2, RZ, 0xfc, !PT ;  /* 0x00000002e1e15812 */ /* 0x000fe400078efcff */
[----:B------:R-:W-:Y:S02]  /*bb00*/  ISETP.NE.AND P5, PT, R75, RZ, PT ;  /* 0x000000ff4b00720c */ /* 0x000fe40003fa5270 */
[----:B------:R-:W-:Y:S02]  /*bb10*/  @P0 LOP3.LUT R0, R0, 0x1, RZ, 0xfc, !PT ;  /* 0x0000000100000812 */ /* 0x000fe400078efcff */
[----:B------:R-:W-:Y:S02]  /*bb20*/  ISETP.NE.AND P0, PT, R65, RZ, PT ;  /* 0x000000ff4100720c */ /* 0x000fe40003f05270 */
[----:B------:R-:W-:Y:S02]  /*bb30*/  ISETP.GT.U32.OR P5, PT, R35, 0xd74, P5 ;  /* 0x00000d742300780c */ /* 0x000fe40002fa4470 */
[----:B------:R-:W-:-:S02]  /*bb40*/  ISETP.GT.U32.OR P0, PT, R69, 0x1ac8, P0 ;  /* 0x00001ac84500780c */ /* 0x000fc40000704470 */
[C---:B------:R-:W-:Y:S02]  /*bb50*/  ISETP.GT.U32.OR P1, PT, R69.reuse, 0x1ac7, P1 ;  /* 0x00001ac74500780c */ /* 0x040fe40000f24470 */
[C---:B------:R-:W-:Y:S02]  /*bb60*/  ISETP.GT.U32.OR P2, PT, R69.reuse, 0x1ac6, P2 ;  /* 0x00001ac64500780c */ /* 0x040fe40001744470 */
[C---:B------:R-:W-:Y:S02]  /*bb70*/  ISETP.GT.U32.OR P3, PT, R69.reuse, 0x1ac5, P3 ;  /* 0x00001ac54500780c */ /* 0x040fe40001f64470 */
[C---:B------:R-:W-:Y:S02]  /*bb80*/  ISETP.GT.U32.OR P4, PT, R69.reuse, 0x1ac4, P4 ;  /* 0x00001ac44500780c */ /* 0x040fe40002784470 */
[----:B------:R-:W-:Y:S02]  /*bb90*/  ISETP.GT.U32.OR P6, PT, R69, 0x1ac2, P6 ;  /* 0x00001ac24500780c */ /* 0x000fe400037c4470 */
[----:B------:R-:W-:-:S02]  /*bba0*/  P2R R62, PR, RZ, 0x1 ;  /* 0x00000001ff3e7803 */ /* 0x000fc40000000000 */
[----:B------:R-:W-:Y:S02]  /*bbb0*/  P2R R64, PR, RZ, 0x2 ;  /* 0x00000002ff407803 */ /* 0x000fe40000000000 */
[----:B------:R-:W-:Y:S02]  /*bbc0*/  P2R R65, PR, RZ, 0x4 ;  /* 0x00000004ff417803 */ /* 0x000fe40000000000 */
[----:B------:R-:W-:Y:S02]  /*bbd0*/  P2R R66, PR, RZ, 0x8 ;  /* 0x00000008ff427803 */ /* 0x000fe40000000000 */
[----:B------:R-:W-:Y:S02]  /*bbe0*/  P2R R67, PR, RZ, 0x10 ;  /* 0x00000010ff437803 */ /* 0x000fe40000000000 */
[----:B------:R-:W-:Y:S02]  /*bbf0*/  P2R R69, PR, RZ, 0x40 ;  /* 0x00000040ff457803 */ /* 0x000fe40000000000 */
[----:B------:R-:W-:-:S02]  /*bc00*/  LOP3.LUT P4, RZ, R2, 0x4000, RZ, 0xc0, !PT ;  /* 0x0000400002ff7812 */ /* 0x000fc4000788c0ff */
[C---:B------:R-:W-:Y:S02]  /*bc10*/  LOP3.LUT P3, RZ, R2.reuse, 0x2000, RZ, 0xc0, !PT ;  /* 0x0000200002ff7812 */ /* 0x040fe4000786c0ff */
[C---:B------:R-:W-:Y:S02]  /*bc20*/  LOP3.LUT P2, RZ, R2.reuse, 0x800, RZ, 0xc0, !PT ;  /* 0x0000080002ff7812 */ /* 0x040fe4000784c0ff */
[C---:B------:R-:W-:Y:S02]  /*bc30*/  LOP3.LUT P1, RZ, R2.reuse, 0x200, RZ, 0xc0, !PT ;  /* 0x0000020002ff7812 */ /* 0x040fe4000782c0ff */
[C---:B------:R-:W-:Y:S02]  /*bc40*/  LOP3.LUT P0, RZ, R2.reuse, 0x80, RZ, 0xc0, !PT ;  /* 0x0000008002ff7812 */ /* 0x040fe4000780c0ff */
[C---:B------:R-:W-:Y:S02]  /*bc50*/  LOP3.LUT P6, RZ, R2.reuse, 0x10000, RZ, 0xc0, !PT ;  /* 0x0001000002ff7812 */ /* 0x040fe400078cc0ff */
[----:B------:R-:W-:-:S04]  /*bc60*/  LOP3.LUT R2, R2, 0xffffefff, RZ, 0xc0, !PT ;  /* 0xffffefff02027812 */ /* 0x000fc800078ec0ff */
[----:B------:R-:W-:Y:S02]  /*bc70*/  @P5 LOP3.LUT R2, R2, 0x1000, RZ, 0xfc, !PT ;  /* 0x0000100002025812 */ /* 0x000fe400078efcff */
[----:B------:R-:W-:Y:S02]  /*bc80*/  ISETP.NE.AND P5, PT, R74, RZ, PT ;  /* 0x000000ff4a00720c */ /* 0x000fe40003fa5270 */
[----:B------:R-:W-:Y:S02]  /*bc90*/  PRMT R36, R54, 0x9910, RZ ;  /* 0x0000991036247816 */ /* 0x000fe400000000ff */
[----:B------:R-:W-:Y:S01]  /*bca0*/  ISETP.GT.U32.OR P5, PT, R35, 0xd73, P5 ;  /* 0x00000d732300780c */ /* 0x000fe20002fa4470 */
[----:B------:R-:W-:Y:S01]  /*bcb0*/  IMAD.IADD R194, R194, 0x1, R37 ;  /* 0x00000001c2c27824 */ /* 0x000fe200078e0225 */
[----:B------:R-:W-:Y:S01]  /*bcc0*/  PRMT R37, R52, 0x9910, RZ ;  /* 0x0000991034257816 */ /* 0x000fe200000000ff */
[----:B------:R-:W-:Y:S01]  /*bcd0*/  IMAD.MOV.U32 R32, RZ, RZ, R36 ;  /* 0x000000ffff207224 */ /* 0x000fe200078e0024 */
[----:B------:R-:W-:-:S02]  /*bce0*/  PRMT R36, R34, 0x9910, RZ ;  /* 0x0000991022247816 */ /* 0x000fc400000000ff */
[----:B------:R-:W-:Y:S01]  /*bcf0*/  LOP3.LUT R225, R225, 0xfffffffe, RZ, 0xc0, !PT ;  /* 0xfffffffee1e17812 */ /* 0x000fe200078ec0ff */
[----:B------:R-:W-:Y:S01]  /*bd00*/  IMAD.MOV.U32 R34, RZ, RZ, R37 ;  /* 0x000000ffff227224 */ /* 0x000fe200078e0025 */
[----:B------:R-:W-:Y:S01]  /*bd10*/  PRMT R39, R50, 0x9910, RZ ;  /* 0x0000991032277816 */ /* 0x000fe200000000ff */
[----:B------:R-:W-:Y:S01]  /*bd20*/  IMAD R32, R32, 0x60, RZ ;  /* 0x0000006020207824 */ /* 0x000fe200078e02ff */
[----:B------:R-:W-:Y:S01]  /*bd30*/  PRMT R37, R153, 0x9910, RZ ;  /* 0x0000991099257816 */ /* 0x000fe200000000ff */
[----:B------:R-:W-:Y:S02]  /*bd40*/  IMAD R34, R34, 0x60, RZ ;  /* 0x0000006022227824 */ /* 0x000fe400078e02ff */
[----:B------:R-:W-:Y:S01]  /*bd50*/  @P5 LOP3.LUT R225, R225, 0x1, RZ, 0xfc, !PT ;  /* 0x00000001e1e15812 */ /* 0x000fe200078efcff */
[----:B------:R-:W-:Y:S01]  /*bd60*/  IMAD.MOV R38, RZ, RZ, -R32 ;  /* 0x000000ffff267224 */ /* 0x000fe200078e0a20 */
[----:B------:R-:W-:Y:S01]  /*bd70*/  ISETP.NE.AND P5, PT, R61, RZ, PT ;  /* 0x000000ff3d00720c */ /* 0x000fe20003fa5270 */
[----:B------:R-:W-:-:S02]  /*bd80*/  IMAD R32, R36, 0x60, RZ ;  /* 0x0000006024207824 */ /* 0x000fc400078e02ff */
[----:B------:R-:W-:Y:S01]  /*bd90*/  IMAD R36, R39, 0x60, RZ ;  /* 0x0000006027247824 */ /* 0x000fe200078e02ff */
[----:B------:R-:W-:Y:S01]  /*bda0*/  ISETP.GT.U32.OR P5, PT, R35, 0xd72, P5 ;  /* 0x00000d722300780c */ /* 0x000fe20002fa4470 */
[----:B------:R-:W-:Y:S02]  /*bdb0*/  IMAD.MOV R39, RZ, RZ, -R34 ;  /* 0x000000ffff277224 */ /* 0x000fe400078e0a22 */
[----:B------:R-:W-:Y:S01]  /*bdc0*/  IMAD R34, R37, 0x60, RZ ;  /* 0x0000006025227824 */ /* 0x000fe200078e02ff */
[----:B------:R-:W-:-:S03]  /*bdd0*/  PRMT R38, R38, 0x7710, RZ ;  /* 0x0000771026267816 */ /* 0x000fc600000000ff */
[----:B------:R-:W-:Y:S01]  /*bde0*/  IMAD.MOV R34, RZ, RZ, -R34 ;  /* 0x000000ffff227224 */ /* 0x000fe200078e0a22 */
[----:B------:R-:W-:Y:S01]  /*bdf0*/  LOP3.LUT R2, R2, 0xfffffbff, RZ, 0xc0, !PT ;  /* 0xfffffbff02027812 */ /* 0x000fe200078ec0ff */
[----:B------:R-:W-:Y:S01]  /*be00*/  IMAD.IADD R193, R193, 0x1, R38 ;  /* 0x00000001c1c17824 */ /* 0x000fe200078e0226 */
[----:B------:R-:W-:Y:S02]  /*be10*/  PRMT R38, R39, 0x7710, RZ ;  /* 0x0000771027267816 */ /* 0x000fe400000000ff */
[----:B------:R-:W-:Y:S02]  /*be20*/  PRMT R37, R34, 0x7710, RZ ;  /* 0x0000771022257816 */ /* 0x000fe400000000ff */
[----:B------:R-:W-:Y:S02]  /*be30*/  PRMT R34, R154, 0x9910, RZ ;  /* 0x000099109a227816 */ /* 0x000fe400000000ff */
[----:B------:R-:W-:Y:S01]  /*be40*/  @P5 LOP3.LUT R2, R2, 0x400, RZ, 0xfc, !PT ;  /* 0x0000040002025812 */ /* 0x000fe200078efcff */
[----:B------:R-:W-:Y:S01]  /*be50*/  IMAD.IADD R191, R191, 0x1, R38 ;  /* 0x00000001bfbf7824 */ /* 0x000fe200078e0226 */
[----:B------:R-:W-:Y:S01]  /*be60*/  ISETP.NE.AND P5, PT, R73, RZ, PT ;  /* 0x000000ff4900720c */ /* 0x000fe20003fa5270 */
[----:B------:R-:W-:Y:S01]  /*be70*/  IMAD R34, R34, 0x60, RZ ;  /* 0x0000006022227824 */ /* 0x000fe200078e02ff */
[----:B------:R-:W-:Y:S01]  /*be80*/  PRMT R38, R53, 0x9910, RZ ;  /* 0x0000991035267816 */ /* 0x000fe200000000ff */
[----:B------:R-:W-:Y:S01]  /*be90*/  IMAD.MOV R36, RZ, RZ, -R36 ;  /* 0x000000ffff247224 */ /* 0x000fe200078e0a24 */
[----:B------:R-:W-:Y:S01]  /*bea0*/  ISETP.GT.U32.OR P5, PT, R35, 0xd71, P5 ;  /* 0x00000d712300780c */ /* 0x000fe20002fa4470 */
[----:B------:R-:W-:-:S02]  /*beb0*/  IMAD.MOV R40, RZ, RZ, -R34 ;  /* 0x000000ffff287224 */ /* 0x000fc400078e0a22 */
[----:B------:R-:W-:Y:S01]  /*bec0*/  IMAD R34, R38, 0x60, RZ ;  /* 0x0000006026227824 */ /* 0x000fe200078e02ff */
[----:B------:R-:W-:Y:S02]  /*bed0*/  PRMT R39, R36, 0x7710, RZ ;  /* 0x0000771024277816 */ /* 0x000fe400000000ff */
[----:B------:R-:W-:Y:S01]  /*bee0*/  PRMT R36, R157, 0x9910, RZ ;  /* 0x000099109d247816 */ /* 0x000fe200000000ff */
[----:B------:R-:W-:Y:S01]  /*bef0*/  IMAD.MOV R34, RZ, RZ, -R34 ;  /* 0x000000ffff227224 */ /* 0x000fe200078e0a22 */
[----:B------:R-:W-:Y:S01]  /*bf00*/  LOP3.LUT R2, R2, 0x7fffffff, RZ, 0xc0, !PT ;  /* 0x7fffffff02027812 */ /* 0x000fe200078ec0ff */
[----:B------:R-:W-:Y:S01]  /*bf10*/  IMAD.IADD R190, R190, 0x1, R39 ;  /* 0x00000001bebe7824 */ /* 0x000fe200078e0227 */
[----:B------:R-:W-:Y:S01]  /*bf20*/  PRMT R40, R40, 0x7710, RZ ;  /* 0x0000771028287816 */ /* 0x000fe200000000ff */
[----:B------:R-:W-:Y:S01]  /*bf30*/  IMAD.IADD R198, R198, 0x1, R37 ;  /* 0x00000001c6c67824 */ /* 0x000fe200078e0225 */
[----:B------:R-:W-:Y:S01]  /*bf40*/  PRMT R37, R159, 0x9910, RZ ;  /* 0x000099109f257816 */ /* 0x000fe200000000ff */
[----:B------:R-:W-:Y:S01]  /*bf50*/  IMAD R36, R36, 0x60, RZ ;  /* 0x0000006024247824 */ /* 0x000fe200078e02ff */
[----:B------:R-:W-:-:S02]  /*bf60*/  PRMT R39, R51, 0x9910, RZ ;  /* 0x0000991033277816 */ /* 0x000fc400000000ff */
[----:B------:R-:W-:Y:S02]  /*bf70*/  PRMT R34, R34, 0x7710, RZ ;  /* 0x0000771022227816 */ /* 0x000fe400000000ff */
[----:B------:R-:W-:Y:S02]  /*bf80*/  PRMT R168, R168, 0x9910, RZ ;  /* 0x00009910a8a87816 */ /* 0x000fe400000000ff */
[----:B------:R-:W-:Y:S01]  /*bf90*/  @P5 LOP3.LUT R2, R2, 0x80000000, RZ, 0xfc, !PT ;  /* 0x8000000002025812 */ /* 0x000fe200078efcff */
[----:B------:R-:W-:Y:S01]  /*bfa0*/  IMAD.MOV R38, RZ, RZ, -R36 ;  /* 0x000000ffff267224 */ /* 0x000fe200078e0a24 */
[----:B------:R-:W-:Y:S01]  /*bfb0*/  ISETP.NE.AND P5, PT, R72, RZ, PT ;  /* 0x000000ff4800720c */ /* 0x000fe20003fa5270 */
[----:B------:R-:W-:Y:S02]  /*bfc0*/  IMAD.IADD R189, R189, 0x1, R40 ;  /* 0x00000001bdbd7824 */ /* 0x000fe400078e0228 */
[----:B------:R-:W-:Y:S02]  /*bfd0*/  IMAD R37, R37, 0x60, RZ ;  /* 0x0000006025257824 */ /* 0x000fe400078e02ff */
[----:B------:R-:W-:-:S02]  /*bfe0*/  IMAD R36, R39, 0x60, RZ ;  /* 0x0000006027247824 */ /* 0x000fc400078e02ff */
[----:B------:R-:W-:Y:S01]  /*bff0*/  VIADD R40, R45, 0xffffffff ;  /* 0xffffffff2d287836 */ /* 0x000fe20000000000 */
[C---:B------:R-:W-:Y:S01]  /*c000*/  LOP3.LUT R45, R33.reuse, 0xf, RZ, 0xc0, !PT ;  /* 0x0000000f212d7812 */ /* 0x040fe200078ec0ff */
[----:B------:R-:W-:Y:S01]  /*c010*/  IMAD.IADD R49, R33, 0x1, R34 ;  /* 0x0000000121317824 */ /* 0x000fe200078e0222 */
[----:B------:R-:W-:Y:S01]  /*c020*/  ISETP.GT.U32.OR P5, PT, R35, 0xd70, P5 ;  /* 0x00000d702300780c */ /* 0x000fe20002fa4470 */
[----:B------:R-:W-:Y:S02]  /*c030*/  IMAD.MOV.U32 R33, RZ, RZ, R168 ;  /* 0x000000ffff217224 */ /* 0x000fe400078e00a8 */
[----:B------:R-:W-:Y:S02]  /*c040*/  IMAD.MOV R37, RZ, RZ, -R37 ;  /* 0x000000ffff257224 */ /* 0x000fe400078e0a25 */
[----:B------:R-:W-:Y:S01]  /*c050*/  IMAD.MOV R36, RZ, RZ, -R36 ;  /* 0x000000ffff247224 */ /* 0x000fe200078e0a24 */
[----:B------:R-:W-:Y:S01]  /*c060*/  PRMT R38, R38, 0x7710, RZ ;  /* 0x0000771026267816 */ /* 0x000fe200000000ff */
[----:B------:R-:W-:Y:S01]  /*c070*/  IMAD R33, R33, 0x60, RZ ;  /* 0x0000006021217824 */ /* 0x000fe200078e02ff */
[----:B------:R-:W-:-:S02]  /*c080*/  PRMT R34, R152, 0x9910, RZ ;  /* 0x0000991098227816 */ /* 0x000fc400000000ff */
[----:B------:R-:W-:Y:S01]  /*c090*/  PRMT R37, R37, 0x7710, RZ ;  /* 0x0000771025257816 */ /* 0x000fe200000000ff */
[----:B------:R-:W-:Y:S01]  /*c0a0*/  IMAD.MOV R46, RZ, RZ, -R33 ;  /* 0x000000ffff2e7224 */ /* 0x000fe200078e0a21 */
[----:B------:R-:W-:Y:S01]  /*c0b0*/  PRMT R48, R36, 0x7710, RZ ;  /* 0x0000771024307816 */ /* 0x000fe200000000ff */
[----:B------:R-:W-:Y:S01]  /*c0c0*/  IMAD.IADD R197, R197, 0x1, R38 ;  /* 0x00000001c5c57824 */ /* 0x000fe200078e0226 */
[----:B------:R-:W-:Y:S01]  /*c0d0*/  PRMT R36, R156, 0x9910, RZ ;  /* 0x000099109c247816 */ /* 0x000fe200000000ff */
[----:B------:R-:W-:Y:S01]  /*c0e0*/  IMAD R33, R34, 0x60, RZ ;  /* 0x0000006022217824 */ /* 0x000fe200078e02ff */
[----:B------:R-:W-:Y:S02]  /*c0f0*/  LOP3.LUT R2, R2, 0xfffffeff, RZ, 0xc0, !PT ;  /* 0xfffffeff02027812 */ /* 0x000fe400078ec0ff */
[----:B------:R-:W-:Y:S01]  /*c100*/  PRMT R38, R163, 0x9910, RZ ;  /* 0x00009910a3267816 */ /* 0x000fe200000000ff */
[----:B------:R-:W-:Y:S01]  /*c110*/  IMAD.IADD R192, R192, 0x1, R37 ;  /* 0x00000001c0c07824 */ /* 0x000fe200078e0225 */
[----:B------:R-:W-:Y:S01]  /*c120*/  PRMT R37, R160, 0x9910, RZ ;  /* 0x00009910a0257816 */ /* 0x000fe200000000ff */
[----:B------:R-:W-:Y:S01]  /*c130*/  IMAD R34, R36, 0x60, RZ ;  /* 0x0000006024227824 */ /* 0x000fe200078e02ff */
[----:B------:R-:W-:Y:S01]  /*c140*/  @P5 LOP3.LUT R2, R2, 0x100, RZ, 0xfc, !PT ;  /* 0x0000010002025812 */ /* 0x000fe200078efcff */
[----:B------:R-:W-:Y:S01]  /*c150*/  IMAD.MOV R33, RZ, RZ, -R33 ;  /* 0x000000ffff217224 */ /* 0x000fe200078e0a21 */
[----:B------:R-:W-:Y:S01]  /*c160*/  ISETP.NE.AND P5, PT, R71, RZ, PT ;  /* 0x000000ff4700720c */ /* 0x000fe20003fa5270 */
[----:B------:R-:W-:-:S02]  /*c170*/  IMAD R38, R38, 0x60, RZ ;  /* 0x0000006026267824 */ /* 0x000fc400078e02ff */
[----:B------:R-:W-:Y:S01]  /*c180*/  IMAD.MOV R39, RZ, RZ, -R34 ;  /* 0x000000ffff277224 */ /* 0x000fe200078e0a22 */
[----:B------:R-:W-:Y:S01]  /*c190*/  PRMT R34, R33, 0x7710, RZ ;  /* 0x0000771021227816 */ /* 0x000fe200000000ff */
[----:B------:R-:W-:Y:S01]  /*c1a0*/  IMAD R36, R37, 0x60, RZ ;  /* 0x0000006025247824 */ /* 0x000fe200078e02ff */
[----:B------:R-:W-:Y:S01]  /*c1b0*/  ISETP.GT.U32.OR P5, PT, R35, 0xd6f, P5 ;  /* 0x00000d6f2300780c */ /* 0x000fe20002fa4470 */
[----:B------:R-:W-:Y:S01]  /*c1c0*/  IMAD.MOV R38, RZ, RZ, -R38 ;  /* 0x000000ffff267224 */ /* 0x000fe200078e0a26 */
[----:B------:R-:W-:Y:S01]  /*c1d0*/  PRMT R56, R164, 0x9910, RZ ;  /* 0x00009910a4387816 */ /* 0x000fe200000000ff */
[----:B------:R-:W-:Y:S01]  /*c1e0*/  IMAD.MOV R33, RZ, RZ, -R36 ;  /* 0x000000ffff217224 */ /* 0x000fe200078e0a24 */
[----:B------:R-:W-:Y:S01]  /*c1f0*/  PRMT R36, R39, 0x7710, RZ ;  /* 0x0000771027247816 */ /* 0x000fe200000000ff */
[----:B------:R-:W-:Y:S01]  /*c200*/  IMAD.IADD R51, R187, 0x1, R34 ;  /* 0x00000001bb337824 */ /* 0x000fe200078e0222 */
[----:B------:R-:W-:Y:S01]  /*c210*/  PRMT R34, R38, 0x7710, RZ ;  /* 0x0000771026227816 */ /* 0x000fe200000000ff */
[C---:B------:R-:W-:Y:S01]  /*c220*/  IMAD.IADD R48, R63.reuse, 0x1, R48 ;  /* 0x000000013f307824 */ /* 0x040fe200078e0230 */
[----:B------:R-:W-:-:S02]  /*c230*/  LOP3.LUT R63, R63, 0xf, RZ, 0xc0, !PT ;  /* 0x0000000f3f3f7812 */ /* 0x000fc400078ec0ff */
[----:B------:R-:W-:Y:S01]  /*c240*/  LOP3.LUT R57, R40, 0xf, RZ, 0xc0, !PT ;  /* 0x0000000f28397812 */ /* 0x000fe200078ec0ff */
[----:B------:R-:W-:Y:S01]  /*c250*/  IMAD R56, R56, 0x60, RZ ;  /* 0x0000006038387824 */ /* 0x000fe200078e02ff */
[----:B------:R-:W-:Y:S01]  /*c260*/  ISETP.GT.U32.OR P6, PT, R35, 0xd6e, P6 ;  /* 0x00000d6e2300780c */ /* 0x000fe200037c4470 */
[----:B------:R-:W-:Y:S01]  /*c270*/  IMAD.IADD R47, R155, 0x1, R36 ;  /* 0x000000019b2f7824 */ /* 0x000fe200078e0224 */
[----:B------:R-:W-:Y:S01]  /*c280*/  LOP3.LUT R2, R2, 0xbfffffff, RZ, 0xc0, !PT ;  /* 0xbfffffff02027812 */ /* 0x000fe200078ec0ff */
[----:B------:R-:W-:Y:S02]  /*c290*/  IMAD.MOV R32, RZ, RZ, -R32 ;  /* 0x000000ffff207224 */ /* 0x000fe400078e0a20 */
[----:B------:R-:W-:Y:S02]  /*c2a0*/  IMAD.IADD R36, R161, 0x1, R34 ;  /* 0x00000001a1247824 */ /* 0x000fe400078e0222 */
[----:B------:R-:W-:Y:S01]  /*c2b0*/  IMAD R55, R44, 0x310, R45 ;  /* 0x000003102c377824 */ /* 0x000fe200078e022d */
[----:B------:R-:W-:Y:S01]  /*c2c0*/  @P5 LOP3.LUT R2, R2, 0x40000000, RZ, 0xfc, !PT ;  /* 0x4000000002025812 */ /* 0x000fe200078efcff */
[----:B------:R-:W-:-:S02]  /*c2d0*/  IMAD R54, R54, 0x310, R63 ;  /* 0x0000031036367824 */ /* 0x000fc400078e023f */
[C---:B------:R-:W-:Y:S02]  /*c2e0*/  IMAD R34, R202.reuse, 0xe, R63 ;  /* 0x0000000eca227824 */ /* 0x040fe400078e023f */
[----:B------:R-:W-:Y:S01]  /*c2f0*/  IMAD R44, R202, 0xe, R57 ;  /* 0x0000000eca2c7824 */ /* 0x000fe200078e0239 */
[----:B------:R-:W-:Y:S01]  /*c300*/  PRMT R57, R165, 0x9910, RZ ;  /* 0x00009910a5397816 */ /* 0x000fe200000000ff */
[----:B------:R-:W-:Y:S01]  /*c310*/  IMAD.MOV R63, RZ, RZ, -R56 ;  /* 0x000000ffff3f7224 */ /* 0x000fe200078e0a38 */
[----:B------:R-:W-:Y:S02]  /*c320*/  PRMT R58, R166, 0x9910, RZ ;  /* 0x00009910a63a7816 */ /* 0x000fe400000000ff */
[----:B------:R-:W-:Y:S02]  /*c330*/  PRMT R59, R167, 0x9910, RZ ;  /* 0x00009910a73b7816 */ /* 0x000fe400000000ff */
[----:B------:R-:W-:Y:S02]  /*c340*/  PRMT R32, R32, 0x7710, RZ ;  /* 0x0000771020207816 */ /* 0x000fe400000000ff */
[----:B------:R-:W-:Y:S01]  /*c350*/  PRMT R86, R169, 0x9910, RZ ;  /* 0x00009910a9567816 */ /* 0x000fe200000000ff */
[----:B------:R-:W-:Y:S01]  /*c360*/  IMAD R56, R57, 0x60, RZ ;  /* 0x0000006039387824 */ /* 0x000fe200078e02ff */
[----:B------:R-:W-:Y:S01]  /*c370*/  LOP3.LUT R2, R2, 0xffffffbf, RZ, 0xc0, !PT ;  /* 0xffffffbf02027812 */ /* 0x000fe200078ec0ff */
[----:B------:R-:W-:Y:S01]  /*c380*/  IMAD R57, R58, 0x60, RZ ;  /* 0x000000603a397824 */ /* 0x000fe200078e02ff */
[----:B------:R-:W-:Y:S01]  /*c390*/  PRMT R63, R63, 0x7710, RZ ;  /* 0x000077103f3f7816 */ /* 0x000fe200000000ff */
[----:B------:R-:W-:Y:S01]  /*c3a0*/  IMAD R58, R59, 0x60, RZ ;  /* 0x000000603b3a7824 */ /* 0x000fe200078e02ff */
[----:B------:R-:W-:Y:S01]  /*c3b0*/  @P6 LOP3.LUT R2, R2, 0x40, RZ, 0xfc, !PT ;  /* 0x0000004002026812 */ /* 0x000fe200078efcff */
[----:B------:R-:W-:Y:S01]  /*c3c0*/  IMAD.IADD R199, R199, 0x1, R32 ;  /* 0x00000001c7c77824 */ /* 0x000fe200078e0220 */
[----:B------:R-:W-:Y:S01]  /*c3d0*/  LOP3.LUT R32, R162, 0xf, RZ, 0xc0, !PT ;  /* 0x0000000fa2207812 */ /* 0x000fe200078ec0ff */
[----:B------:R-:W-:Y:S01]  /*c3e0*/  IMAD R59, R86, 0x60, RZ ;  /* 0x00000060563b7824 */ /* 0x000fe200078e02ff */
[----:B------:R-:W-:Y:S01]  /*c3f0*/  LOP3.LUT P6, RZ, R0, 0x40, RZ, 0xc0, !PT ;  /* 0x0000004000ff7812 */ /* 0x000fe200078cc0ff */
[----:B------:R-:W-:-:S02]  /*c400*/  IMAD.IADD R162, R162, 0x1, R63 ;  /* 0x00000001a2a27824 */ /* 0x000fc400078e023f */
[----:B------:R-:W-:Y:S02]  /*c410*/  IMAD.MOV R56, RZ, RZ, -R56 ;  /* 0x000000ffff387224 */ /* 0x000fe400078e0a38 */
[----:B------:R-:W-:Y:S01]  /*c420*/  IMAD.MOV R63, RZ, RZ, -R57 ;  /* 0x000000ffff3f7224 */ /* 0x000fe200078e0a39 */
[----:B------:R-:W-:Y:S01]  /*c430*/  P2R R87, PR, RZ, 0x40 ;  /* 0x00000040ff577803 */ /* 0x000fe20000000000 */
[----:B------:R-:W-:Y:S01]  /*c440*/  IMAD.MOV R86, RZ, RZ, -R59 ;  /* 0x000000ffff567224 */ /* 0x000fe200078e0a3b */
[----:B------:R-:W-:Y:S02]  /*c450*/  LOP3.LUT P6, RZ, R0, 0x80, RZ, 0xc0, !PT ;  /* 0x0000008000ff7812 */ /* 0x000fe400078cc0ff */
[----:B------:R-:W-:Y:S02]  /*c460*/  PRMT R57, R56, 0x7710, RZ ;  /* 0x0000771038397816 */ /* 0x000fe400000000ff */
[----:B------:R-:W-:Y:S02]  /*c470*/  PRMT R56, R63, 0x7710, RZ ;  /* 0x000077103f387816 */ /* 0x000fe400000000ff */
[----:B------:R-:W-:-:S02]  /*c480*/  PRMT R63, R86, 0x7710, RZ ;  /* 0x00007710563f7816 */ /* 0x000fc400000000ff */
        /* <DEDUP_REMOVED lines=21> */
[C---:B------:R-:W-:Y:S02]  /*c5e0*/  LOP3.LUT P6, RZ, R0.reuse, 0x20000, RZ, 0xc0, !PT ;  /* 0x0002000000ff7812 */ /* 0x040fe400078cc0ff */
[----:B------:R-:W-:Y:S02]  /*c5f0*/  ISETP.GT.U32.OR P4, PT, R35, 0xd6c, P4 ;  /* 0x00000d6c2300780c */ /* 0x000fe40002784470 */
[----:B------:R-:W-:Y:S02]  /*c600*/  P2R R76, PR, RZ, 0x40 ;  /* 0x00000040ff4c7803 */ /* 0x000fe40000000000 */
[----:B------:R-:W-:Y:S02]  /*c610*/  LOP3.LUT P6, RZ, R0, 0x40000, RZ, 0xc0, !PT ;  /* 0x0004000000ff7812 */ /* 0x000fe400078cc0ff */
[----:B------:R-:W-:-:S02]  /*c620*/  LOP3.LUT R2, R2, 0xdfffffff, RZ, 0xc0, !PT ;  /* 0xdfffffff02027812 */ /* 0x000fc400078ec0ff */
[----:B------:R-:W-:Y:S02]  /*c630*/  P2R R75, PR, RZ, 0x40 ;  /* 0x00000040ff4b7803 */ /* 0x000fe40000000000 */
[----:B------:R-:W-:Y:S02]  /*c640*/  LOP3.LUT P6, RZ, R0, 0x80000, RZ, 0xc0, !PT ;  /* 0x0008000000ff7812 */ /* 0x000fe400078cc0ff */
[----:B------:R-:W-:Y:S02]  /*c650*/  @P5 LOP3.LUT R2, R2, 0x20000000, RZ, 0xfc, !PT ;  /* 0x2000000002025812 */ /* 0x000fe400078efcff */
[----:B------:R-:W-:Y:S02]  /*c660*/  ISETP.GT.U32.OR P3, PT, R35, 0xd6b, P3 ;  /* 0x00000d6b2300780c */ /* 0x000fe40001f64470 */
[----:B------:R-:W-:Y:S02]  /*c670*/  P2R R74, PR, RZ, 0x40 ;  /* 0x00000040ff4a7803 */ /* 0x000fe40000000000 */
[----:B------:R-:W-:-:S02]  /*c680*/  LOP3.LUT R2, R2, 0xffffffef, RZ, 0xc0, !PT ;  /* 0xffffffef02027812 */ /* 0x000fc400078ec0ff */
[----:B------:R-:W-:Y:S02]  /*c690*/  LOP3.LUT P6, RZ, R0, 0x100000, RZ, 0xc0, !PT ;  /* 0x0010000000ff7812 */ /* 0x000fe400078cc0ff */
[----:B------:R-:W-:Y:S02]  /*c6a0*/  @P4 LOP3.LUT R2, R2, 0x10, RZ, 0xfc, !PT ;  /* 0x0000001002024812 */ /* 0x000fe400078efcff */
[----:B------:R-:W-:Y:S02]  /*c6b0*/  P2R R73, PR, RZ, 0x40 ;  /* 0x00000040ff497803 */ /* 0x000fe40000000000 */
[----:B------:R-:W-:Y:S02]  /*c6c0*/  LOP3.LUT P6, RZ, R0, 0x200000, RZ, 0xc0, !PT ;  /* 0x0020000000ff7812 */ /* 0x000fe400078cc0ff */
[----:B------:R-:W-:Y:S02]  /*c6d0*/  ISETP.GT.U32.OR P2, PT, R35, 0xd6a, P2 ;  /* 0x00000d6a2300780c */ /* 0x000fe40001744470 */
[----:B------:R-:W-:-:S02]  /*c6e0*/  LOP3.LUT R2, R2, 0xefffffff, RZ, 0xc0, !PT ;  /* 0xefffffff02027812 */ /* 0x000fc400078ec0ff */
[----:B------:R-:W-:Y:S02]  /*c6f0*/  P2R R72, PR, RZ, 0x40 ;  /* 0x00000040ff487803 */ /* 0x000fe40000000000 */
[----:B------:R-:W-:Y:S02]  /*c700*/  LOP3.LUT P6, RZ, R0, 0x400000, RZ, 0xc0, !PT ;  /* 0x0040000000ff7812 */ /* 0x000fe400078cc0ff */
[----:B------:R-:W-:Y:S02]  /*c710*/  @P3 LOP3.LUT R2, R2, 0x10000000, RZ, 0xfc, !PT ;  /* 0x1000000002023812 */ /* 0x000fe400078efcff */
[----:B------:R-:W-:Y:S02]  /*c720*/  P2R R71, PR, RZ, 0x40 ;  /* 0x00000040ff477803 */ /* 0x000fe40000000000 */
[----:B------:R-:W-:Y:S02]  /*c730*/  ISETP.GT.U32.OR P1, PT, R35, 0xd69, P1 ;  /* 0x00000d692300780c */ /* 0x000fe40000f24470 */
[----:B------:R-:W-:-:S02]  /*c740*/  LOP3.LUT P6, RZ, R0, 0x800000, RZ, 0xc0, !PT ;  /* 0x0080000000ff7812 */ /* 0x000fc400078cc0ff */
[----:B------:R-:W-:Y:S02]  /*c750*/  LOP3.LUT R2, R2, 0xfffffffb, RZ, 0xc0, !PT ;  /* 0xfffffffb02027812 */ /* 0x000fe400078ec0ff */
[----:B------:R-:W-:Y:S02]  /*c760*/  P2R R70, PR, RZ, 0x40 ;  /* 0x00000040ff467803 */ /* 0x000fe40000000000 */
[----:B------:R-:W-:Y:S02]  /*c770*/  @P2 LOP3.LUT R2, R2, 0x4, RZ, 0xfc, !PT ;  /* 0x0000000402022812 */ /* 0x000fe400078efcff */
[----:B------:R-:W-:Y:S01]  /*c780*/  LOP3.LUT P6, RZ, R0, 0x2000000, RZ, 0xc0, !PT ;  /* 0x0200000000ff7812 */ /* 0x000fe200078cc0ff */
[----:B------:R-:W-:Y:S01]  /*c790*/  IMAD.MOV R58, RZ, RZ, -R58 ;  /* 0x000000ffff3a7224 */ /* 0x000fe200078e0a3a */
[----:B------:R-:W-:Y:S01]  /*c7a0*/  ISETP.GT.U32.OR P0, PT, R35, 0xd68, P0 ;  /* 0x00000d682300780c */ /* 0x000fe20000704470 */
[----:B------:R-:W-:Y:S01]  /*c7b0*/  IMAD.IADD R200, R200, 0x1, R63 ;  /* 0x00000001c8c87824 */ /* 0x000fe200078e023f */
[----:B------:R-:W-:-:S02]  /*c7c0*/  LOP3.LUT R2, R2, 0xf7ffffff, RZ, 0xc0, !PT ;  /* 0xf7ffffff02027812 */ /* 0x000fc400078ec0ff */
[----:B------:R-:W-:Y:S02]  /*c7d0*/  P2R R63, PR, RZ, 0x40 ;  /* 0x00000040ff3f7803 */ /* 0x000fe40000000000 */
[----:B------:R-:W-:Y:S02]  /*c7e0*/  LOP3.LUT P6, RZ, R0, 0x8000000, RZ, 0xc0, !PT ;  /* 0x0800000000ff7812 */ /* 0x000fe400078cc0ff */
[----:B------:R-:W-:Y:S02]  /*c7f0*/  PRMT R59, R58, 0x7710, RZ ;  /* 0x000077103a3b7816 */ /* 0x000fe400000000ff */
[----:B------:R-:W-:Y:S02]  /*c800*/  @P1 LOP3.LUT R2, R2, 0x8000000, RZ, 0xfc, !PT ;  /* 0x0800000002021812 */ /* 0x000fe400078efcff */
[----:B------:R-:W-:Y:S02]  /*c810*/  P2R R61, PR, RZ, 0x40 ;  /* 0x00000040ff3d7803 */ /* 0x000fe40000000000 */
[----:B------:R-:W-:Y:S01]  /*c820*/  LOP3.LUT P6, RZ, R0, 0x20000000, RZ, 0xc0, !PT ;  /* 0x2000000000ff7812 */ /* 0x000fe200078cc0ff */
[----:B------:R-:W-:Y:S01]  /*c830*/  IMAD.IADD R188, R188, 0x1, R59 ;  /* 0x00000001bcbc7824 */ /* 0x000fe200078e023b */
[----:B------:R-:W-:-:S02]  /*c840*/  LOP3.LUT R2, R2, 0xfffffffe, RZ, 0xc0, !PT ;  /* 0xfffffffe02027812 */ /* 0x000fc400078ec0ff */
[----:B------:R-:W-:Y:S02]  /*c850*/  P2R R59, PR, RZ, 0x40 ;  /* 0x00000040ff3b7803 */ /* 0x000fe40000000000 */
[----:B------:R-:W-:Y:S02]  /*c860*/  LOP3.LUT P6, RZ, R0, 0x80000000, RZ, 0xc0, !PT ;  /* 0x8000000000ff7812 */ /* 0x000fe400078cc0ff */
[----:B------:R-:W-:Y:S02]  /*c870*/  @P0 LOP3.LUT R2, R2, 0x1, RZ, 0xfc, !PT ;  /* 0x0000000102020812 */ /* 0x000fe400078efcff */
[----:B------:R-:W-:Y:S02]  /*c880*/  P2R R58, PR, RZ, 0x40 ;  /* 0x00000040ff3a7803 */ /* 0x000fe40000000000 */
[----:B------:R-:W-:Y:S01]  /*c890*/  LOP3.LUT P6, RZ, R2, 0x2, RZ, 0xc0, !PT ;  /* 0x0000000202ff7812 */ /* 0x000fe200078cc0ff */
[----:B------:R-:W-:-:S03]  /*c8a0*/  IMAD.IADD R196, R196, 0x1, R57 ;  /* 0x00000001c4c47824 */ /* 0x000fc600078e0239 */
[----:B------:R-:W-:Y:S02]  /*c8b0*/  P2R R57, PR, RZ, 0x40 ;  /* 0x00000040ff397803 */ /* 0x000fe40000000000 */
[----:B------:R-:W-:Y:S01]  /*c8c0*/  LOP3.LUT P6, RZ, R2, 0x8, RZ, 0xc0, !PT ;  /* 0x0000000802ff7812 */ /* 0x000fe200078cc0ff */
[----:B------:R-:W-:-:S03]  /*c8d0*/  IMAD.IADD R195, R195, 0x1, R56 ;  /* 0x00000001c3c37824 */ /* 0x000fc600078e0238 */
[----:B------:R-:W-:Y:S02]  /*c8e0*/  P2R R56, PR, RZ, 0x40 ;  /* 0x00000040ff387803 */ /* 0x000fe40000000000 */
[----:B------:R-:W-:-:S04]  /*c8f0*/  LOP3.LUT P6, RZ, R2, 0x20, RZ, 0xc0, !PT ;  /* 0x0000002002ff7812 */ /* 0x000fc800078cc0ff */
[----:B------:R-:W-:Y:S02]  /*c900*/  ISETP.GT.U32.OR P6, PT, R35, 0xd67, P6 ;  /* 0x00000d672300780c */ /* 0x000fe400037c4470 */
[----:B------:R-:W-:-:S11]  /*c910*/  LOP3.LUT R2, R2, 0xfbffffff, RZ, 0xc0, !PT ;  /* 0xfbffffff02027812 */ /* 0x000fd600078ec0ff */
[----:B------:R-:W-:Y:S02]  /*c920*/  @P6 LOP3.LUT R2, R2, 0x4000000, RZ, 0xfc, !PT ;  /* 0x0400000002026812 */ /* 0x000fe400078efcff */
[----:B------:R-:W-:-:S04]  /*c930*/  ISETP.NE.AND P6, PT, R56, RZ, PT ;  /* 0x000000ff3800720c */ /* 0x000fc80003fc5270 */
[----:B------:R-:W-:Y:S02]  /*c940*/  ISETP.GT.U32.OR P6, PT, R35, 0xd66, P6 ;  /* 0x00000d662300780c */ /* 0x000fe400037c4470 */
[C---:B------:R-:W-:Y:S02]  /*c950*/  LOP3.LUT P5, RZ, R0.reuse, 0x20, RZ, 0xc0, !PT ;  /* 0x0000002000ff7812 */ /* 0x040fe400078ac0ff */
[C---:B------:R-:W-:Y:S02]  /*c960*/  LOP3.LUT P4, RZ, R0.reuse, 0x10, RZ, 0xc0, !PT ;  /* 0x0000001000ff7812 */ /* 0x040fe4000788c0ff */
[C---:B------:R-:W-:Y:S02]  /*c970*/  LOP3.LUT P3, RZ, R0.reuse, 0x8, RZ, 0xc0, !PT ;  /* 0x0000000800ff7812 */ /* 0x040fe4000786c0ff */
[C---:B------:R-:W-:Y:S02]  /*c980*/  LOP3.LUT P2, RZ, R0.reuse, 0x4, RZ, 0xc0, !PT ;  /* 0x0000000400ff7812 */ /* 0x040fe4000784c0ff */
[----:B------:R-:W-:-:S02]  /*c990*/  LOP3.LUT P1, RZ, R0, 0x2, RZ, 0xc0, !PT ;  /* 0x0000000200ff7812 */ /* 0x000fc4000782c0ff */
[C---:B------:R-:W-:Y:S02]  /*c9a0*/  LOP3.LUT P0, RZ, R0.reuse, 0x1, RZ, 0xc0, !PT ;  /* 0x0000000100ff7812 */ /* 0x040fe4000780c0ff */
        /* <DEDUP_REMOVED lines=91> */
[C---:B------:R-:W-:Y:S02]  /*cf60*/  ISETP.GT.U32.OR P6, PT, R35.reuse, 0xd4f, P6 ;  /* 0x00000d4f2300780c */ /* 0x040fe400037c4470 */
[C---:B------:R-:W-:Y:S02]  /*cf70*/  ISETP.GT.U32.OR P5, PT, R35.reuse, 0xd4e, P5 ;  /* 0x00000d4e2300780c */ /* 0x040fe40002fa4470 */
[----:B------:R-:W-:Y:S02]  /*cf80*/  LOP3.LUT R0, R0, 0xffffff7f, RZ, 0xc0, !PT ;  /* 0xffffff7f00007812 */ /* 0x000fe400078ec0ff */
[----:B------:R-:W-:-:S07]  /*cf90*/  ISETP.GT.U32.OR P4, PT, R35, 0xd4d, P4 ;  /* 0x00000d4d2300780c */ /* 0x000fce0002784470 */
[----:B------:R-:W-:-:S04]  /*cfa0*/  @P6 LOP3.LUT R0, R0, 0x80, RZ, 0xfc, !PT ;  /* 0x0000008000006812 */ /* 0x000fc800078efcff */
[----:B------:R-:W-:-:S04]  /*cfb0*/  LOP3.LUT R0, R0, 0xffffffbf, RZ, 0xc0, !PT ;  /* 0xffffffbf00007812 */ /* 0x000fc800078ec0ff */
[----:B------:R-:W-:Y:S02]  /*cfc0*/  @P5 LOP3.LUT R0, R0, 0x40, RZ, 0xfc, !PT ;  /* 0x0000004000005812 */ /* 0x000fe400078efcff */
[----:B------:R-:W-:Y:S02]  /*cfd0*/  ISETP.GT.U32.OR P3, PT, R35, 0xd4c, P3 ;  /* 0x00000d4c2300780c */ /* 0x000fe40001f64470 */
        /* <DEDUP_REMOVED lines=18> */
[----:B------:R-:W-:Y:S02]  /*d100*/  ISETP.NE.AND P3, PT, R66, RZ, PT ;  /* 0x000000ff4200720c */ /* 0x000fe40003f65270 */
[----:B------:R-:W-:-:S02]  /*d110*/  ISETP.NE.AND P4, PT, R67, RZ, PT ;  /* 0x000000ff4300720c */ /* 0x000fc40003f85270 */
[----:B------:R-:W-:Y:S02]  /*d120*/  ISETP.NE.AND P5, PT, R68, RZ, PT ;  /* 0x000000ff4400720c */ /* 0x000fe40003fa5270 */
[----:B------:R-:W-:Y:S02]  /*d130*/  @P0 LOP3.LUT R0, R0, 0x1, RZ, 0xfc, !PT ;  /* 0x0000000100000812 */ /* 0x000fe400078efcff */
[----:B------:R-:W-:Y:S02]  /*d140*/  ISETP.GT.U32.OR P0, PT, R35, 0xd47, P1 ;  /* 0x00000d472300780c */ /* 0x000fe40000f04470 */
[----:B------:R-:W-:Y:S02]  /*d150*/  ISETP.NE.AND P6, PT, R69, RZ, PT ;  /* 0x000000ff4500720c */ /* 0x000fe40003fc5270 */
[C---:B------:R-:W-:Y:S02]  /*d160*/  ISETP.GT.U32.OR P1, PT, R35.reuse, 0xd46, P2 ;  /* 0x00000d462300780c */ /* 0x040fe40001724470 */
[----:B------:R-:W-:-:S02]  /*d170*/  ISETP.GT.U32.OR P2, PT, R35, 0xd45, P3 ;  /* 0x00000d452300780c */ /* 0x000fc40001f44470 */
[C---:B------:R-:W-:Y:S02]  /*d180*/  ISETP.GT.U32.OR P3, PT, R35.reuse, 0xd44, P4 ;  /* 0x00000d442300780c */ /* 0x040fe40002764470 */
[C---:B------:R-:W-:Y:S02]  /*d190*/  ISETP.GT.U32.OR P4, PT, R35.reuse, 0xd43, P5 ;  /* 0x00000d432300780c */ /* 0x040fe40002f84470 */
[----:B------:R-:W-:-:S04]  /*d1a0*/  ISETP.GT.U32.OR P5, PT, R35, 0xd42, P6 ;  /* 0x00000d422300780c */ /* 0x000fc800037a4470 */
        /* <DEDUP_REMOVED lines=14> */
[----:B------:R-:W-:Y:S02]  /*d290*/  P2R R81, PR, RZ, 0x10 ;  /* 0x00000010ff517803 */ /* 0x000fe40000000000 */
[----:B------:R-:W-:Y:S02]  /*d2a0*/  P2R R73, PR, RZ, 0x20 ;  /* 0x00000020ff497803 */ /* 0x000fe40000000000 */
[----:B------:R-:W-:Y:S02]  /*d2b0*/  LOP3.LUT P5, RZ, R249, 0x200000, RZ, 0xc0, !PT ;  /* 0x00200000f9ff7812 */ /* 0x000fe400078ac0ff */
[----:B------:R-:W-:-:S02]  /*d2c0*/  LOP3.LUT P4, RZ, R251, 0x800, RZ, 0xc0, !PT ;  /* 0x00000800fbff7812 */ /* 0x000fc4000788c0ff */
[----:B------:R-:W-:Y:S02]  /*d2d0*/  P2R R72, PR, RZ, 0x20 ;  /* 0x00000020ff487803 */ /* 0x000fe40000000000 */
[----:B------:R-:W-:Y:S02]  /*d2e0*/  LOP3.LUT P5, RZ, R249, 0x400000, RZ, 0xc0, !PT ;  /* 0x00400000f9ff7812 */ /* 0x000fe400078ac0ff */
[----:B------:R-:W-:Y:S02]  /*d2f0*/  ISETP.GT.U32.OR P4, PT, R42, 0xd, P4 ;  /* 0x0000000d2a00780c */ /* 0x000fe40002784470 */
[----:B------:R-:W-:Y:S02]  /*d300*/  P2R R82, PR, RZ, 0x8 ;  /* 0x00000008ff527803 */ /* 0x000fe40000000000 */
[----:B------:R-:W-:Y:S02]  /*d310*/  P2R R71, PR, RZ, 0x20 ;  /* 0x00000020ff477803 */ /* 0x000fe40000000000 */
[----:B------:R-:W-:-:S02]  /*d320*/  LOP3.LUT P3, RZ, R251, 0x400, RZ, 0xc0, !PT ;  /* 0x00000400fbff7812 */ /* 0x000fc4000786c0ff */
[----:B------:R-:W-:Y:S02]  /*d330*/  LOP3.LUT P5, RZ, R249, 0x800000, RZ, 0xc0, !PT ;  /* 0x00800000f9ff7812 */ /* 0x000fe400078ac0ff */
[----:B------:R-:W-:Y:S02]  /*d340*/  P2R R85, PR, RZ, 0x1 ;  /* 0x00000001ff557803 */ /* 0x000fe40000000000 */
[----:B------:R-:W-:Y:S02]  /*d350*/  P2R R84, PR, RZ, 0x2 ;  /* 0x00000002ff547803 */ /* 0x000fe40000000000 */
[----:B------:R-:W-:Y:S02]  /*d360*/  P2R R83, PR, RZ, 0x4 ;  /* 0x00000004ff537803 */ /* 0x000fe40000000000 */
[C---:B------:R-:W-:Y:S02]  /*d370*/  LOP3.LUT P0, RZ, R251.reuse, 0x80, RZ, 0xc0, !PT ;  /* 0x00000080fbff7812 */ /* 0x040fe4000780c0ff */
[----:B------:R-:W-:-:S02]  /*d380*/  LOP3.LUT P1, RZ, R251, 0x100, RZ, 0xc0, !PT ;  /* 0x00000100fbff7812 */ /* 0x000fc4000782c0ff */
[C---:B------:R-:W-:Y:S02]  /*d390*/  LOP3.LUT P2, RZ, R251.reuse, 0x200, RZ, 0xc0, !PT ;  /* 0x00000200fbff7812 */ /* 0x040fe4000784c0ff */
[----:B------:R-:W-:Y:S02]  /*d3a0*/  ISETP.GT.U32.OR P3, PT, R42, 0xd, P3 ;  /* 0x0000000d2a00780c */ /* 0x000fe40001f64470 */
[----:B------:R-:W-:Y:S02]  /*d3b0*/  P2R R70, PR, RZ, 0x20 ;  /* 0x00000020ff467803 */ /* 0x000fe40000000000 */
[----:B------:R-:W-:Y:S02]  /*d3c0*/  LOP3.LUT R251, R251, 0xfffff7ff, RZ, 0xc0, !PT ;  /* 0xfffff7fffbfb7812 */ /* 0x000fe400078ec0ff */
[----:B------:R-:W-:Y:S02]  /*d3d0*/  LOP3.LUT P5, RZ, R249, 0x1000000, RZ, 0xc0, !PT ;  /* 0x01000000f9ff7812 */ /* 0x000fe400078ac0ff */
[----:B------:R-:W-:-:S02]  /*d3e0*/  @P4 LOP3.LUT R251, R251, 0x800, RZ, 0xfc, !PT ;  /* 0x00000800fbfb4812 */ /* 0x000fc400078efcff */
[----:B------:R-:W-:Y:S02]  /*d3f0*/  P2R R69, PR, RZ, 0x20 ;  /* 0x00000020ff457803 */ /* 0x000fe40000000000 */
[----:B------:R-:W-:Y:S02]  /*d400*/  LOP3.LUT P5, RZ, R249, 0x2000000, RZ, 0xc0, !PT ;  /* 0x02000000f9ff7812 */ /* 0x000fe400078ac0ff */
        /* <DEDUP_REMOVED lines=19> */
[----:B------:R-:W-:Y:S02]  /*d540*/  LOP3.LUT R251, R251, 0xffffff7f, RZ, 0xc0, !PT ;  /* 0xffffff7ffbfb7812 */ /* 0x000fe400078ec0ff */
[----:B------:R-:W-:Y:S02]  /*d550*/  P2R R63, PR, RZ, 0x20 ;  /* 0x00000020ff3f7803 */ /* 0x000fe40000000000 */
[----:B------:R-:W-:-:S02]  /*d560*/  LOP3.LUT P5, RZ, R249, 0x80000000, RZ, 0xc0, !PT ;  /* 0x80000000f9ff7812 */ /* 0x000fc400078ac0ff */
[----:B------:R-:W-:Y:S02]  /*d570*/  @P0 LOP3.LUT R251, R251, 0x80, RZ, 0xfc, !PT ;  /* 0x00000080fbfb0812 */ /* 0x000fe400078efcff */
        /* <DEDUP_REMOVED lines=119> */
[----:B------:R-:W-:Y:S02]  /*dcf0*/  ISETP.GT.U32.OR P5, PT, R42, 0xc, P6 ;  /* 0x0000000c2a00780c */ /* 0x000fe400037a4470 */
[----:B------:R-:W-:-:S11]  /*dd00*/  LOP3.LUT R249, R249, 0xffffdfff, RZ, 0xc0, !PT ;  /* 0xffffdffff9f97812 */ /* 0x000fd600078ec0ff */
        /* <DEDUP_REMOVED lines=28> */
[----:B------:R-:W-:Y:S02]  /*ded0*/  LOP3.LUT P5, RZ, R225, 0x40, RZ, 0xc0, !PT ;  /* 0x00000040e1ff7812 */ /* 0x000fe400078ac0ff */
[----:B------:R-:W-:Y:S02]  /*dee0*/  ISETP.GT.U32.OR P3, PT, R42, 0xc, P3 ;  /* 0x0000000c2a00780c */ /* 0x000fe40001f64470 */
[----:B------:R-:W-:Y:S02]  /*def0*/  P2R R66, PR, RZ, 0x20 ;  /* 0x00000020ff427803 */ /* 0x000fe40000000000 */
[----:B------:R-:W-:Y:S02]  /*df00*/  LOP3.LUT R249, R249, 0xffffefff, RZ, 0xc0, !PT ;  /* 0xffffeffff9f97812 */ /* 0x000fe400078ec0ff */
        /* <DEDUP_REMOVED lines=9> */
[----:B------:R-:W-:Y:S02]  /*dfa0*/  P2R R63, PR, RZ, 0x20 ;  /* 0x00000020ff3f7803 */ /* 0x000fe40000000000 */
[----:B------:R-:W-:Y:S02]  /*dfb0*/  ISETP.GT.U32.OR P1, PT, R42, 0xc, P1 ;  /* 0x0000000c2a00780c */ /* 0x000fe40000f24470 */
[----:B------:R-:W-:Y:S02]  /*dfc0*/  LOP3.LUT P5, RZ, R225, 0x400, RZ, 0xc0, !PT ;  /* 0x00000400e1ff7812 */ /* 0x000fe400078ac0ff */
[----:B------:R-:W-:-:S02]  /*dfd0*/  LOP3.LUT R249, R249, 0xfffffbff, RZ, 0xc0, !PT ;  /* 0xfffffbfff9f97812 */ /* 0x000fc400078ec0ff */
[----:B------:R-:W-:Y:S02]  /*dfe0*/  P2R R62, PR, RZ, 0x20 ;  /* 0x00000020ff3e7803 */ /* 0x000fe40000000000 */
[----:B------:R-:W-:Y:S02]  /*dff0*/  @P2 LOP3.LUT R249, R249, 0x400, RZ, 0xfc, !PT ;  /* 0x00000400f9f92812 */ /* 0x000fe400078efcff */
[----:B------:R-:W-:Y:S02]  /*e000*/  LOP3.LUT P5, RZ, R225, 0x800, RZ, 0xc0, !PT ;  /* 0x00000800e1ff7812 */ /* 0x000fe400078ac0ff */
[----:B------:R-:W-:Y:S02]  /*e010*/  ISETP.GT.U32.OR P0, PT, R42, 0xc, P0 ;  /* 0x0000000c2a00780c */ /* 0x000fe40000704470 */
[----:B------:R-:W-:Y:S02]  /*e020*/  LOP3.LUT R249, R249, 0xfffffdff, RZ, 0xc0, !PT ;  /* 0xfffffdfff9f97812 */ /* 0x000fe400078ec0ff */
[----:B------:R-:W-:-:S02]  /*e030*/  P2R R61, PR, RZ, 0x20 ;  /* 0x00000020ff3d7803 */ /* 0x000fc40000000000 */
[----:B------:R-:W-:Y:S02]  /*e040*/  LOP3.LUT P5, RZ, R251, 0x1000, RZ, 0xc0, !PT ;  /* 0x00001000fbff7812 */ /* 0x000fe400078ac0ff */
[----:B------:R-:W-:Y:S02]  /*e050*/  @P1 LOP3.LUT R249, R249, 0x200, RZ, 0xfc, !PT ;  /* 0x00000200f9f91812 */ /* 0x000fe400078efcff */
[----:B------:R-:W-:Y:S02]  /*e060*/  P2R R59, PR, RZ, 0x20 ;  /* 0x00000020ff3b7803 */ /* 0x000fe40000000000 */
[----:B------:R-:W-:Y:S02]  /*e070*/  LOP3.LUT P5, RZ, R251, 0x2000, RZ, 0xc0, !PT ;  /* 0x00002000fbff7812 */ /* 0x000fe400078ac0ff */
[----:B------:R-:W-:Y:S02]  /*e080*/  LOP3.LUT R249, R249, 0xfffffeff, RZ, 0xc0, !PT ;  /* 0xfffffefff9f97812 */ /* 0x000fe400078ec0ff */
[----:B------:R-:W-:-:S02]  /*e090*/  P2R R58, PR, RZ, 0x20 ;  /* 0x00000020ff3a7803 */ /* 0x000fc40000000000 */
[----:B------:R-:W-:Y:S02]  /*e0a0*/  LOP3.LUT P5, RZ, R251, 0x4000, RZ, 0xc0, !PT ;  /* 0x00004000fbff7812 */ /* 0x000fe400078ac0ff */
[----:B------:R-:W-:Y:S02]  /*e0b0*/  @P0 LOP3.LUT R249, R249, 0x100, RZ, 0xfc, !PT ;  /* 0x00000100f9f90812 */ /* 0x000fe400078efcff */
        /* <DEDUP_REMOVED lines=112> */
[----:B------:R-:W-:Y:S02]  /*e7c0*/  ISETP.GT.U32.OR P5, PT, R42, 0xd, P6 ;  /* 0x0000000d2a00780c */ /* 0x000fe400037a4470 */
[----:B------:R-:W-:-:S11]  /*e7d0*/  LOP3.LUT R2, R2, 0xffffffef, RZ, 0xc0, !PT ;  /* 0xffffffef02027812 */ /* 0x000fd600078ec0ff */
[----:B------:R-:W-:Y:S02]  /*e7e0*/  @P5 LOP3.LUT R2, R2, 0x10, RZ, 0xfc, !PT ;  /* 0x0000001002025812 */ /* 0x000fe400078efcff */
[C---:B------:R-:W-:Y:S02]  /*e7f0*/  LOP3.LUT P5, RZ, R0.reuse, 0x40, RZ, 0xc0, !PT ;  /* 0x0000004000ff7812 */ /* 0x040fe400078ac0ff */
[----:B------:R-:W-:-:S04]  /*e800*/  LOP3.LUT R0, R0, 0x7fffffff, RZ, 0xc0, !PT ;  /* 0x7fffffff00007812 */ /* 0x000fc800078ec0ff */
        /* <DEDUP_REMOVED lines=25> */
[----:B------:R-:W-:Y:S02]  /*e9a0*/  ISETP.GT.U32.OR P4, PT, R42, 0xd, P4 ;  /* 0x0000000d2a00780c */ /* 0x000fe40002784470 */
[----:B------:R-:W-:Y:S02]  /*e9b0*/  P2R R67, PR, RZ, 0x20 ;  /* 0x00000020ff437803 */ /* 0x000fe40000000000 */
[----:B------:R-:W-:-:S04]  /*e9c0*/  LOP3.LUT P5, RZ, R0, 0x80000, RZ, 0xc0, !PT ;  /* 0x0008000000ff7812 */ /* 0x000fc800078ac0ff */
        /* <DEDUP_REMOVED lines=136> */
[----:B------:R-:W-:Y:S02]  /*f250*/  ISETP.GT.U32.OR P4, PT, R42, 0xd, P4 ;  /* 0x0000000d2a00780c */ /* 0x000fe40002784470 */
        /* <DEDUP_REMOVED lines=12> */
[----:B------:R-:W-:Y:S01]  /*f320*/  LOP3.LUT R0, R0, 0xfffffffb, RZ, 0xc0, !PT ;  /* 0xfffffffb00007812 */ /* 0x000fe200078ec0ff */
[----:B------:R-:W-:Y:S02]  /*f330*/  IMAD R24, R24, 0x310, R233 ;  /* 0x0000031018187824 */ /* 0x000fe400078e02e9 */
[----:B------:R-:W-:Y:S01]  /*f340*/  IMAD R41, R41, 0x1c, R43 ;  /* 0x0000001c29297824 */ /* 0x000fe200078e022b */
[----:B------:R-:W-:Y:S01]  /*f350*/  @P1 LOP3.LUT R0, R0, 0x4, RZ, 0xfc, !PT ;  /* 0x0000000400001812 */ /* 0x000fe200078efcff */
[----:B------:R-:W-:Y:S01]  /*f360*/  IMAD R30, R30, 0x1c, R31 ;  /* 0x0000001c1e1e7824 */ /* 0x000fe200078e021f */
[----:B------:R-:W-:Y:S01]  /*f370*/  ISETP.GT.U32.OR P6, PT, R42, 0xd, P6 ;  /* 0x0000000d2a00780c */ /* 0x000fe200037c4470 */
[--C-:B------:R-:W-:Y:S01]  /*f380*/  IMAD R20, R20, 0x310, R247.reuse ;  /* 0x0000031014147824 */ /* 0x100fe200078e02f7 */
[----:B------:R-:W-:Y:S01]  /*f390*/  LOP3.LUT R194, R194, 0xffff, RZ, 0xc0, !PT ;  /* 0x0000ffffc2c27812 */ /* 0x000fe200078ec0ff */
[----:B------:R-:W-:Y:S01]  /*f3a0*/  IMAD R28, R29, 0x1c, R28 ;  /* 0x0000001c1d1c7824 */ /* 0x000fe200078e021c */
[----:B------:R-:W-:Y:S01]  /*f3b0*/  STL [R1+0xc], R251 ;  /* 0x00000cfb01007387 */ /* 0x000fe20000100800 */
[----:B------:R-:W-:Y:S01]  /*f3c0*/  IMAD R18, R18, 0x310, R247 ;  /* 0x0000031012127824 */ /* 0x000fe200078e02f7 */
[----:B------:R-:W-:Y:S01]  /*f3d0*/  LOP3.LUT R0, R0, 0xfffffffd, RZ, 0xc0, !PT ;  /* 0xfffffffd00007812 */ /* 0x000fe200078ec0ff */
[----:B------:R-:W-:Y:S01]  /*f3e0*/  IMAD R26, R26, 0x1c, R27 ;  /* 0x0000001c1a1a7824 */ /* 0x000fe200078e021b */
[----:B------:R-:W-:Y:S01]  /*f3f0*/  STL [R1+0x140], R41 ;  /* 0x0001402901007387 */ /* 0x000fe20000100800 */
[----:B------:R-:W-:-:S02]  /*f400*/  IMAD R16, R16, 0x310, R229 ;  /* 0x0000031010107824 */ /* 0x000fc400078e02e5 */
[----:B------:R-:W-:Y:S01]  /*f410*/  IMAD R24, R25, 0x1c, R24 ;  /* 0x0000001c19187824 */ /* 0x000fe200078e0218 */
[----:B------:R-:W-:Y:S01]  /*f420*/  STL [R1+0x138], R30 ;  /* 0x0001381e01007387 */ /* 0x000fe20000100800 */
[----:B------:R-:W-:Y:S02]  /*f430*/  IMAD R14, R14, 0x310, R229 ;  /* 0x000003100e0e7824 */ /* 0x000fe400078e02e5 */
[----:B------:R-:W-:Y:S01]  /*f440*/  IMAD R22, R23, 0x1c, R22 ;  /* 0x0000001c17167824 */ /* 0x000fe200078e0216 */
[----:B------:R-:W-:Y:S01]  /*f450*/  STL [R1+0x120], R28 ;  /* 0x0001201c01007387 */ /* 0x000fe20000100800 */
[----:B------:R-:W-:Y:S01]  /*f460*/  IMAD R21, R21, 0x1c, R20 ;  /* 0x0000001c15157824 */ /* 0x000fe200078e0214 */
[----:B------:R-:W-:Y:S01]  /*f470*/  SHF.R.U32.HI R20, RZ, 0x4, R194 ;  /* 0x00000004ff147819 */ /* 0x000fe200000116c2 */
[----:B------:R-:W-:Y:S01]  /*f480*/  IMAD R18, R19, 0x1c, R18 ;  /* 0x0000001c13127824 */ /* 0x000fe200078e0212 */
[----:B------:R-:W-:Y:S01]  /*f490*/  @P0 LOP3.LUT R0, R0, 0x2, RZ, 0xfc, !PT ;  /* 0x0000000200000812 */ /* 0x000fe200078efcff */
[----:B------:R-:W-:Y:S01]  /*f4a0*/  STL [R1+0x118], R26 ;  /* 0x0001181a01007387 */ /* 0x000fe20000100800 */
[----:B------:R-:W-:-:S02]  /*f4b0*/  IMAD R16, R17, 0x1c, R16 ;  /* 0x0000001c11107824 */ /* 0x000fc400078e0210 */
[----:B------:R-:W-:Y:S01]  /*f4c0*/  IMAD R15, R15, 0x1c, R14 ;  /* 0x0000001c0f0f7824 */ /* 0x000fe200078e020e */
[----:B------:R-:W-:Y:S01]  /*f4d0*/  STL [R1+0x130], R24 ;  /* 0x0001301801007387 */ /* 0x000fe20000100800 */
[----:B------:R-:W-:Y:S01]  /*f4e0*/  IMAD R13, R13, 0x1c, R12 ;  /* 0x0000001c0d0d7824 */ /* 0x000fe200078e020c */
[----:B------:R-:W-:Y:S02]  /*f4f0*/  LOP3.LUT R20, R20, 0xffff, RZ, 0xc0, !PT ;  /* 0x0000ffff14147812 */ /* 0x000fe400078ec0ff */
[----:B------:R-:W-:Y:S01]  /*f500*/  STL [R1+0x128], R22 ;  /* 0x0001281601007387 */ /* 0x000fe20000100800 */
[----:B------:R-:W-:Y:S02]  /*f510*/  ISETP.NE.AND P0, PT, R85, RZ, PT ;  /* 0x000000ff5500720c */ /* 0x000fe40003f05270 */
[----:B------:R-:W-:Y:S01]  /*f520*/  LOP3.LUT R0, R0, 0xfffffffe, RZ, 0xc0, !PT ;  /* 0xfffffffe00007812 */ /* 0x000fe200078ec0ff */
[----:B------:R-:W-:Y:S04]  /*f530*/  STL [R1+0x150], R21 ;  /* 0x0001501501007387 */ /* 0x000fe80000100800 */
[----:B------:R-:W-:Y:S01]  /*f540*/  STL [R1+0x110], R18 ;  /* 0x0001101201007387 */ /* 0x000fe20000100800 */
[----:B------:R-:W-:-:S03]  /*f550*/  ISETP.GT.U32.OR P0, PT, R42, 0xd, P0 ;  /* 0x0000000d2a00780c */ /* 0x000fc60000704470 */
[----:B------:R-:W-:Y:S01]  /*f560*/  STL [R1+0x154], R16 ;  /* 0x0001541001007387 */ /* 0x000fe20000100800 */
[----:B------:R-:W-:-:S03]  /*f570*/  @P6 LOP3.LUT R0, R0, 0x1, RZ, 0xfc, !PT ;  /* 0x0000000100006812 */ /* 0x000fc600078efcff */
[----:B------:R-:W-:Y:S01]  /*f580*/  STL [R1+0x148], R15 ;  /* 0x0001480f01007387 */ /* 0x000fe20000100800 */
[----:B------:R-:W-:-:S03]  /*f590*/  LOP3.LUT R49, R49, 0xffff, RZ, 0xc0, !PT ;  /* 0x0000ffff31317812 */ /* 0x000fc600078ec0ff */
[----:B------:R0:W-:Y:S01]  /*f5a0*/  STL [R1+0x108], R13 ;  /* 0x0001080d01007387 */ /* 0x0001e20000100800 */
[C---:B------:R-:W-:Y:S02]  /*f5b0*/  LOP3.LUT P6, RZ, R20.reuse, UR4, RZ, 0xfc, !PT ;  /* 0x0000000414ff7c12 */ /* 0x040fe4000f8cfcff */
[----:B------:R-:W-:Y:S02]  /*f5c0*/  P2R R56, PR, RZ, 0x1 ;  /* 0x00000001ff387803 */ /* 0x000fe40000000000 */
[----:B------:R-:W-:Y:S01]  /*f5d0*/  LOP3.LUT R14, R193, 0xffff, RZ, 0xc0, !PT ;  /* 0x0000ffffc10e7812 */ /* 0x000fe200078ec0ff */
[C---:B0-----:R-:W-:Y:S01]  /*f5e0*/  VIADD R13, R20.reuse, UR4 ;  /* 0x00000004140d7c36 */ /* 0x041fe20008000000 */
[----:B------:R-:W-:Y:S01]  /*f5f0*/  SHF.R.U32.HI R12, RZ, 0x4, R49 ;  /* 0x00000004ff0c7819 */ /* 0x000fe20000011631 */
[----:B------:R-:W-:-:S03]  /*f600*/  IMAD R15, R20, 0x1c, R55 ;  /* 0x0000001c140f7824 */ /* 0x000fc600078e0237 */
[----:B------:R-:W-:Y:S02]  /*f610*/  ISETP.GT.U32.OR P0, PT, R13, 0x1c, !P6 ;  /* 0x0000001c0d00780c */ /* 0x000fe40007704470 */
[----:B------:R-:W-:Y:S02]  /*f620*/  SHF.R.U32.HI R14, RZ, 0x4, R14 ;  /* 0x00000004ff0e7819 */ /* 0x000fe4000001160e */
[----:B------:R-:W-:Y:S01]  /*f630*/  LOP3.LUT R12, R12, 0xffff, RZ, 0xc0, !PT ;  /* 0x0000ffff0c0c7812 */ /* 0x000fe200078ec0ff */
[----:B------:R0:W-:Y:S01]  /*f640*/  STL [R1+0x13c], R15 ;  /* 0x00013c0f01007387 */ /* 0x0001e20000100800 */
[----:B------:R-:W-:Y:S02]  /*f650*/  LOP3.LUT R225, R225, 0xffffffdf, RZ, 0xc0, !PT ;  /* 0xffffffdfe1e17812 */ /* 0x000fe400078ec0ff */
[----:B------:R-:W-:Y:S02]  /*f660*/  LOP3.LUT P6, RZ, R12, UR4, RZ, 0xfc, !PT ;  /* 0x000000040cff7c12 */ /* 0x000fe4000f8cfcff */
[----:B0-----:R-:W-:Y:S01]  /*f670*/  LOP3.LUT R15, R14, 0xffff, RZ, 0xc0, !PT ;  /* 0x0000ffff0e0f7812 */ /* 0x001fe200078ec0ff */
[----:B------:R-:W-:-:S02]  /*f680*/  VIADD R14, R12, UR4 ;  /* 0x000000040c0e7c36 */ /* 0x000fc40008000000 */
[----:B------:R-:W-:-:S03]  /*f690*/  @P0 LOP3.LUT R225, R225, 0x20, RZ, 0xfc, !PT ;  /* 0x00000020e1e10812 */ /* 0x000fc600078efcff */
[----:B------:R-:W-:Y:S01]  /*f6a0*/  ISETP.GT.U32.OR P0, PT, R14, 0x1c, !P6 ;  /* 0x0000001c0e00780c */ /* 0x000fe20007704470 */
[C---:B------:R-:W-:Y:S01]  /*f6b0*/  VIADD R14, R15.reuse, UR4 ;  /* 0x000000040f0e7c36 */ /* 0x040fe20008000000 */
[----:B------:R-:W-:Y:S02]  /*f6c0*/  LOP3.LUT R2, R2, 0xbfffffff, RZ, 0xc0, !PT ;  /* 0xbfffffff02027812 */ /* 0x000fe400078ec0ff */
[----:B------:R-:W-:Y:S02]  /*f6d0*/  LOP3.LUT R13, R48, 0xffff, RZ, 0xc0, !PT ;  /* 0x0000ffff300d7812 */ /* 0x000fe400078ec0ff */
[----:B------:R-:W-:Y:S02]  /*f6e0*/  LOP3.LUT P6, RZ, R15, UR4, RZ, 0xfc, !PT ;  /* 0x000000040fff7c12 */ /* 0x000fe4000f8cfcff */
[----:B------:R-:W-:Y:S02]  /*f6f0*/  LOP3.LUT R191, R191, 0xffff, RZ, 0xc0, !PT ;  /* 0x0000ffffbfbf7812 */ /* 0x000fe400078ec0ff */
[----:B------:R-:W-:-:S03]  /*f700*/  SHF.R.U32.HI R13, RZ, 0x4, R13 ;  /* 0x00000004ff0d7819 */ /* 0x000fc6000001160d */
[----:B------:R-:W-:Y:S02]  /*f710*/  @P0 LOP3.LUT R2, R2, 0x40000000, RZ, 0xfc, !PT ;  /* 0x4000000002020812 */ /* 0x000fe400078efcff */
[----:B------:R-:W-:Y:S02]  /*f720*/  ISETP.GT.U32.OR P0, PT, R14, 0x1c, !P6 ;  /* 0x0000001c0e00780c */ /* 0x000fe40007704470 */
[----:B------:R-:W-:Y:S02]  /*f730*/  PRMT R46, R46, 0x7710, RZ ;  /* 0x000077102e2e7816 */ /* 0x000fe400000000ff */
[----:B------:R-:W-:Y:S02]  /*f740*/  SHF.R.U32.HI R12, RZ, 0x4, R191 ;  /* 0x00000004ff0c7819 */ /* 0x000fe400000116bf */
[----:B------:R-:W-:Y:S01]  /*f750*/  LOP3.LUT R13, R13, 0xffff, RZ, 0xc0, !PT ;  /* 0x0000ffff0d0d7812 */ /* 0x000fe200078ec0ff */
[----:B------:R-:W-:Y:S02]  /*f760*/  IMAD.IADD R53, R201, 0x1, R46 ;  /* 0x00000001c9357824 */ /* 0x000fe400078e022e */
[----:B------:R-:W-:Y:S01]  /*f770*/  IMAD R16, R15, 0x1c, R54 ;  /* 0x0000001c0f107824 */ /* 0x000fe200078e0236 */
[----:B------:R-:W-:Y:S01]  /*f780*/  LOP3.LUT R15, R12, 0xffff, RZ, 0xc0, !PT ;  /* 0x0000ffff0c0f7812 */ /* 0x000fe200078ec0ff */
[----:B------:R-:W-:Y:S01]  /*f790*/  VIADD R12, R13, UR4 ;  /* 0x000000040d0c7c36 */ /* 0x000fe20008000000 */
[----:B------:R-:W-:-:S02]  /*f7a0*/  LOP3.LUT R225, R225, 0xffffffef, RZ, 0xc0, !PT ;  /* 0xffffffefe1e17812 */ /* 0x000fc400078ec0ff */
[----:B------:R-:W-:Y:S02]  /*f7b0*/  LOP3.LUT P6, RZ, R13, UR4, RZ, 0xfc, !PT ;  /* 0x000000040dff7c12 */ /* 0x000fe4000f8cfcff */
[----:B------:R-:W-:Y:S02]  /*f7c0*/  LOP3.LUT R53, R53, 0xffff, RZ, 0xc0, !PT ;  /* 0x0000ffff35357812 */ /* 0x000fe400078ec0ff */
[----:B------:R-:W-:Y:S02]  /*f7d0*/  ISETP.NE.AND P5, PT, R80, RZ, PT ;  /* 0x000000ff5000720c */ /* 0x000fe40003fa5270 */
[----:B------:R-:W-:Y:S02]  /*f7e0*/  @P0 LOP3.LUT R225, R225, 0x10, RZ, 0xfc, !PT ;  /* 0x00000010e1e10812 */ /* 0x000fe400078efcff */
[----:B------:R-:W-:Y:S02]  /*f7f0*/  LOP3.LUT R37, R201, 0xf, RZ, 0xc0, !PT ;  /* 0x0000000fc9257812 */ /* 0x000fe400078ec0ff */
[----:B------:R-:W-:Y:S01]  /*f800*/  ISETP.GT.U32.OR P0, PT, R12, 0x1c, !P6 ;  /* 0x0000001c0c00780c */ /* 0x000fe20007704470 */
[----:B------:R-:W-:Y:S01]  /*f810*/  VIADD R14, R15, UR4 ;  /* 0x000000040f0e7c36 */ /* 0x000fe20008000000 */
[----:B------:R-:W-:-:S02]  /*f820*/  ISETP.NE.AND P4, PT, R81, RZ, PT ;  /* 0x000000ff5100720c */ /* 0x000fc40003f85270 */
[----:B------:R-:W-:Y:S02]  /*f830*/  ISETP.NE.AND P3, PT, R82, RZ, PT ;  /* 0x000000ff5200720c */ /* 0x000fe40003f65270 */
[----:B------:R-:W-:Y:S02]  /*f840*/  ISETP.NE.AND P2, PT, R83, RZ, PT ;  /* 0x000000ff5300720c */ /* 0x000fe40003f45270 */
[----:B------:R-:W-:Y:S02]  /*f850*/  ISETP.NE.AND P1, PT, R84, RZ, PT ;  /* 0x000000ff5400720c */ /* 0x000fe40003f25270 */
[----:B------:R-:W-:Y:S02]  /*f860*/  SHF.R.U32.HI R12, RZ, 0x4, R53 ;  /* 0x00000004ff0c7819 */ /* 0x000fe40000011635 */
[----:B------:R-:W-:Y:S02]  /*f870*/  ISETP.GT.U32.OR P5, PT, R42, 0xc, P5 ;  /* 0x0000000c2a00780c */ /* 0x000fe40002fa4470 */
[----:B------:R-:W-:Y:S01]  /*f880*/  LOP3.LUT P6, RZ, R15, UR4, RZ, 0xfc, !PT ;  /* 0x000000040fff7c12 */ /* 0x000fe2000f8cfcff */
[----:B------:R-:W-:Y:S01]  /*f890*/  IMAD R52, R52, 0x310, R37 ;  /* 0x0000031034347824 */ /* 0x000fe200078e0225 */
[----:B------:R-:W-:-:S02]  /*f8a0*/  LOP3.LUT R13, R199, 0xffff, RZ, 0xc0, !PT ;  /* 0x0000ffffc70d7812 */ /* 0x000fc400078ec0ff */
[C---:B------:R-:W-:Y:S02]  /*f8b0*/  ISETP.GT.U32.OR P1, PT, R42.reuse, 0xd, P1 ;  /* 0x0000000d2a00780c */ /* 0x040fe40000f24470 */
[C---:B------:R-:W-:Y:S02]  /*f8c0*/  ISETP.GT.U32.OR P2, PT, R42.reuse, 0xc, P2 ;  /* 0x0000000c2a00780c */ /* 0x040fe40001744470 */
[C---:B------:R-:W-:Y:S02]  /*f8d0*/  ISETP.GT.U32.OR P3, PT, R42.reuse, 0xc, P3 ;  /* 0x0000000c2a00780c */ /* 0x040fe40001f64470 */
[----:B------:R-:W-:Y:S02]  /*f8e0*/  ISETP.GT.U32.OR P4, PT, R42, 0xc, P4 ;  /* 0x0000000c2a00780c */ /* 0x000fe40002784470 */
[----:B------:R-:W-:Y:S02]  /*f8f0*/  LOP3.LUT R12, R12, 0xffff, RZ, 0xc0, !PT ;  /* 0x0000ffff0c0c7812 */ /* 0x000fe400078ec0ff */
[----:B------:R-:W-:Y:S01]  /*f900*/  P2R R42, PR, RZ, 0x20 ;  /* 0x00000020ff2a7803 */ /* 0x000fe20000000000 */
[----:B------:R0:W-:Y:S01]  /*f910*/  STL [R1+0x134], R16 ;  /* 0x0001341001007387 */ /* 0x0001e20000100800 */
[----:B------:R-:W-:-:S02]  /*f920*/  ISETP.GT.U32.OR P5, PT, R14, 0x1c, !P6 ;  /* 0x0000001c0e00780c */ /* 0x000fc400077a4470 */
[----:B------:R-:W-:Y:S02]  /*f930*/  LOP3.LUT R14, R190, 0xffff, RZ, 0xc0, !PT ;  /* 0x0000ffffbe0e7812 */ /* 0x000fe400078ec0ff */
[----:B------:R-:W-:Y:S02]  /*f940*/  SHF.R.U32.HI R13, RZ, 0x4, R13 ;  /* 0x00000004ff0d7819 */ /* 0x000fe4000001160d */
[C---:B------:R-:W-:Y:S01]  /*f950*/  LOP3.LUT P6, RZ, R12.reuse, UR4, RZ, 0xfc, !PT ;  /* 0x000000040cff7c12 */ /* 0x040fe2000f8cfcff */
[----:B0-----:R-:W-:Y:S02]  /*f960*/  IMAD R16, R15, 0x1c, R52 ;  /* 0x0000001c0f107824 */ /* 0x001fe400078e0234 */
[----:B------:R-:W-:Y:S01]  /*f970*/  VIADD R15, R12, UR4 ;  /* 0x000000040c0f7c36 */ /* 0x000fe20008000000 */
[----:B------:R-:W-:Y:S02]  /*f980*/  SHF.R.U32.HI R14, RZ, 0x4, R14 ;  /* 0x00000004ff0e7819 */ /* 0x000fe4000001160e */
[----:B------:R-:W-:-:S02]  /*f990*/  LOP3.LUT R13, R13, 0xffff, RZ, 0xc0, !PT ;  /* 0x0000ffff0d0d7812 */ /* 0x000fc400078ec0ff */
[----:B------:R-:W-:Y:S02]  /*f9a0*/  P2R R20, PR, RZ, 0x20 ;  /* 0x00000020ff147803 */ /* 0x000fe40000000000 */
[----:B------:R-:W-:Y:S02]  /*f9b0*/  ISETP.GT.U32.OR P5, PT, R15, 0x1c, !P6 ;  /* 0x0000001c0f00780c */ /* 0x000fe400077a4470 */
[----:B------:R-:W-:Y:S01]  /*f9c0*/  LOP3.LUT R15, R14, 0xffff, RZ, 0xc0, !PT ;  /* 0x0000ffff0e0f7812 */ /* 0x000fe200078ec0ff */
[----:B------:R-:W-:Y:S01]  /*f9d0*/  VIADD R14, R13, UR4 ;  /* 0x000000040d0e7c36 */ /* 0x000fe20008000000 */
[----:B------:R-:W-:Y:S02]  /*f9e0*/  LOP3.LUT R2, R2, 0xefffffff, RZ, 0xc0, !PT ;  /* 0xefffffff02027812 */ /* 0x000fe400078ec0ff */
[----:B------:R-:W-:Y:S02]  /*f9f0*/  LOP3.LUT R51, R51, 0xffff, RZ, 0xc0, !PT ;  /* 0x0000ffff33337812 */ /* 0x000fe400078ec0ff */
[----:B------:R-:W-:-:S02]  /*fa00*/  LOP3.LUT P6, RZ, R13, UR4, RZ, 0xfc, !PT ;  /* 0x000000040dff7c12 */ /* 0x000fc4000f8cfcff */
[----:B------:R-:W-:Y:S02]  /*fa10*/  LOP3.LUT R39, R187, 0xf, RZ, 0xc0, !PT ;  /* 0x0000000fbb277812 */ /* 0x000fe400078ec0ff */
[----:B------:R-:W-:Y:S02]  /*fa20*/  @P0 LOP3.LUT R2, R2, 0x10000000, RZ, 0xfc, !PT ;  /* 0x1000000002020812 */ /* 0x000fe400078efcff */
[----:B------:R-:W-:Y:S02]  /*fa30*/  SHF.R.U32.HI R12, RZ, 0x4, R51 ;  /* 0x00000004ff0c7819 */ /* 0x000fe40000011633 */
[----:B------:R-:W-:Y:S01]  /*fa40*/  ISETP.GT.U32.OR P0, PT, R14, 0x1c, !P6 ;  /* 0x0000001c0e00780c */ /* 0x000fe20007704470 */
[C---:B------:R-:W-:Y:S01]  /*fa50*/  VIADD R14, R15.reuse, UR4 ;  /* 0x000000040f0e7c36 */ /* 0x040fe20008000000 */
[----:B------:R-:W-:Y:S01]  /*fa60*/  LOP3.LUT P6, RZ, R15, UR4, RZ, 0xfc, !PT ;  /* 0x000000040fff7c12 */ /* 0x000fe2000f8cfcff */
[----:B------:R-:W-:Y:S01]  /*fa70*/  IMAD R50, R50, 0x310, R39 ;  /* 0x0000031032327824 */ /* 0x000fe200078e0227 */
[----:B------:R-:W-:-:S02]  /*fa80*/  LOP3.LUT R13, R198, 0xffff, RZ, 0xc0, !PT ;  /* 0x0000ffffc60d7812 */ /* 0x000fc400078ec0ff */
[----:B------:R-:W-:Y:S02]  /*fa90*/  LOP3.LUT R12, R12, 0xffff, RZ, 0xc0, !PT ;  /* 0x0000ffff0c0c7812 */ /* 0x000fe400078ec0ff */
[----:B------:R-:W-:Y:S01]  /*faa0*/  P2R R35, PR, RZ, 0x4 ;  /* 0x00000004ff237803 */ /* 0x000fe20000000000 */
[----:B------:R0:W-:Y:S01]  /*fab0*/  STL [R1+0x124], R16 ;  /* 0x0001241001007387 */ /* 0x0001e20000100800 */
[----:B------:R-:W-:Y:S02]  /*fac0*/  ISETP.GT.U32.OR P2, PT, R14, 0x1c, !P6 ;  /* 0x0000001c0e00780c */ /* 0x000fe40007744470 */
[----:B------:R-:W-:Y:S02]  /*fad0*/  LOP3.LUT R14, R189, 0xffff, RZ, 0xc0, !PT ;  /* 0x0000ffffbd0e7812 */ /* 0x000fe400078ec0ff */
[----:B------:R-:W-:Y:S02]  /*fae0*/  SHF.R.U32.HI R13, RZ, 0x4, R13 ;  /* 0x00000004ff0d7819 */ /* 0x000fe4000001160d */
[----:B------:R-:W-:Y:S01]  /*faf0*/  LOP3.LUT P6, RZ, R12, UR4, RZ, 0xfc, !PT ;  /* 0x000000040cff7c12 */ /* 0x000fe2000f8cfcff */
[----:B0-----:R-:W-:-:S02]  /*fb00*/  IMAD R16, R15, 0x1c, R50 ;  /* 0x0000001c0f107824 */ /* 0x001fc400078e0232 */
[----:B------:R-:W-:Y:S01]  /*fb10*/  VIADD R15, R12, UR4 ;  /* 0x000000040c0f7c36 */ /* 0x000fe20008000000 */
[----:B------:R-:W-:Y:S02]  /*fb20*/  SHF.R.U32.HI R14, RZ, 0x4, R14 ;  /* 0x00000004ff0e7819 */ /* 0x000fe4000001160e */
[----:B------:R-:W-:Y:S02]  /*fb30*/  LOP3.LUT R13, R13, 0xffff, RZ, 0xc0, !PT ;  /* 0x0000ffff0d0d7812 */ /* 0x000fe400078ec0ff */
[----:B------:R-:W-:Y:S02]  /*fb40*/  P2R R59, PR, RZ, 0x10 ;  /* 0x00000010ff3b7803 */ /* 0x000fe40000000000 */
[----:B------:R-:W-:Y:S02]  /*fb50*/  ISETP.GT.U32.OR P4, PT, R15, 0x1c, !P6 ;  /* 0x0000001c0f00780c */ /* 0x000fe40007784470 */
[----:B------:R-:W-:Y:S02]  /*fb60*/  LOP3.LUT R12, R47, 0xffff, RZ, 0xc0, !PT ;  /* 0x0000ffff2f0c7812 */ /* 0x000fe400078ec0ff */
[----:B------:R-:W-:Y:S01]  /*fb70*/  LOP3.LUT R15, R14, 0xffff, RZ, 0xc0, !PT ;  /* 0x0000ffff0e0f7812 */ /* 0x000fe200078ec0ff */
[C---:B------:R-:W-:Y:S01]  /*fb80*/  VIADD R14, R13.reuse, UR4 ;  /* 0x000000040d0e7c36 */ /* 0x040fe20008000000 */
[----:B------:R-:W-:-:S02]  /*fb90*/  LOP3.LUT P6, RZ, R13, UR4, RZ, 0xfc, !PT ;  /* 0x000000040dff7c12 */ /* 0x000fc4000f8cfcff */
[----:B------:R-:W-:Y:S02]  /*fba0*/  LOP3.LUT R155, R155, 0xf, RZ, 0xc0, !PT ;  /* 0x0000000f9b9b7812 */ /* 0x000fe400078ec0ff */
[----:B------:R-:W-:Y:S01]  /*fbb0*/  SHF.R.U32.HI R12, RZ, 0x4, R12 ;  /* 0x00000004ff0c7819 */ /* 0x000fe2000001160c */
[----:B------:R-:W-:Y:S01]  /*fbc0*/  VIADD R21, R15, UR4 ;  /* 0x000000040f157c36 */ /* 0x000fe20008000000 */
[----:B------:R-:W-:Y:S02]  /*fbd0*/  P2R R58, PR, RZ, 0x8 ;  /* 0x00000008ff3a7803 */ /* 0x000fe40000000000 */
[----:B------:R-:W-:Y:S02]  /*fbe0*/  LOP3.LUT R2, R2, 0xf7ffffff, RZ, 0xc0, !PT ;  /* 0xf7ffffff02027812 */ /* 0x000fe400078ec0ff */
[----:B------:R-:W-:Y:S01]  /*fbf0*/  ISETP.GT.U32.OR P3, PT, R14, 0x1c, !P6 ;  /* 0x0000001c0e00780c */ /* 0x000fe20007764470 */
[----:B------:R-:W-:Y:S01]  /*fc00*/  IMAD R154, R154, 0x310, R155 ;  /* 0x000003109a9a7824 */ /* 0x000fe200078e029b */
[----:B------:R-:W-:-:S02]  /*fc10*/  LOP3.LUT R197, R197, 0xffff, RZ, 0xc0, !PT ;  /* 0x0000ffffc5c57812 */ /* 0x000fc400078ec0ff */
[C---:B------:R-:W-:Y:S02]  /*fc20*/  LOP3.LUT P6, RZ, R15.reuse, UR4, RZ, 0xfc, !PT ;  /* 0x000000040fff7c12 */ /* 0x040fe4000f8cfcff */
[----:B------:R-:W-:Y:S02]  /*fc30*/  LOP3.LUT R12, R12, 0xffff, RZ, 0xc0, !PT ;  /* 0x0000ffff0c0c7812 */ /* 0x000fe400078ec0ff */
[----:B------:R-:W-:Y:S01]  /*fc40*/  @P0 LOP3.LUT R2, R2, 0x8000000, RZ, 0xfc, !PT ;  /* 0x0800000002020812 */ /* 0x000fe200078efcff */
[----:B------:R-:W-:Y:S01]  /*fc50*/  IMAD R22, R15, 0x1c, R154 ;  /* 0x0000001c0f167824 */ /* 0x000fe200078e029a */
[----:B------:R-:W-:Y:S02]  /*fc60*/  LOP3.LUT R14, R192, 0xffff, RZ, 0xc0, !PT ;  /* 0x0000ffffc00e7812 */ /* 0x000fe400078ec0ff */
[----:B------:R-:W-:Y:S02]  /*fc70*/  SHF.R.U32.HI R13, RZ, 0x4, R197 ;  /* 0x00000004ff0d7819 */ /* 0x000fe400000116c5 */
[----:B------:R-:W-:Y:S01]  /*fc80*/  ISETP.GT.U32.OR P0, PT, R21, 0x1c, !P6 ;  /* 0x0000001c1500780c */ /* 0x000fe20007704470 */
[C---:B------:R-:W-:Y:S01]  /*fc90*/  VIADD R15, R12.reuse, UR4 ;  /* 0x000000040c0f7c36 */ /* 0x040fe20008000000 */
[----:B------:R-:W-:-:S02]  /*fca0*/  LOP3.LUT P6, RZ, R12, UR4, RZ, 0xfc, !PT ;  /* 0x000000040cff7c12 */ /* 0x000fc4000f8cfcff */
[----:B------:R-:W-:Y:S02]  /*fcb0*/  SHF.R.U32.HI R14, RZ, 0x4, R14 ;  /* 0x00000004ff0e7819 */ /* 0x000fe4000001160e */
[----:B------:R-:W-:Y:S02]  /*fcc0*/  LOP3.LUT R13, R13, 0xffff, RZ, 0xc0, !PT ;  /* 0x0000ffff0d0d7812 */ /* 0x000fe400078ec0ff */
[----:B------:R-:W-:Y:S02]  /*fcd0*/  P2R R57, PR, RZ, 0x2 ;  /* 0x00000002ff397803 */ /* 0x000fe40000000000 */
[----:B------:R-:W-:Y:S02]  /*fce0*/  ISETP.GT.U32.OR P1, PT, R15, 0x1c, !P6 ;  /* 0x0000001c0f00780c */ /* 0x000fe40007724470 */
[----:B------:R-:W-:Y:S01]  /*fcf0*/  LOP3.LUT R15, R14, 0xffff, RZ, 0xc0, !PT ;  /* 0x0000ffff0e0f7812 */ /* 0x000fe200078ec0ff */
[----:B------:R-:W-:Y:S01]  /*fd00*/  VIADD R14, R13, UR4 ;  /* 0x000000040d0e7c36 */ /* 0x000fe20008000000 */
[----:B------:R-:W-:-:S02]  /*fd10*/  LOP3.LUT R225, R225, 0xfffffeff, RZ, 0xc0, !PT ;  /* 0xfffffeffe1e17812 */ /* 0x000fc400078ec0ff */
[----:B------:R-:W-:Y:S02]  /*fd20*/  LOP3.LUT P6, RZ, R13, UR4, RZ, 0xfc, !PT ;  /* 0x000000040dff7c12 */ /* 0x000fe4000f8cfcff */
[----:B------:R-:W-:Y:S02]  /*fd30*/  @P0 LOP3.LUT R225, R225, 0x100, RZ, 0xfc, !PT ;  /* 0x00000100e1e10812 */ /* 0x000fe400078efcff */
[----:B------:R-:W-:Y:S01]  /*fd40*/  ISETP.GT.U32.OR P0, PT, R14, 0x1c, !P6 ;  /* 0x0000001c0e00780c */ /* 0x000fe20007704470 */
[C---:B------:R-:W-:Y:S01]  /*fd50*/  VIADD R14, R15.reuse, UR4 ;  /* 0x000000040f0e7c36 */ /* 0x040fe20008000000 */
[----:B------:R-:W-:Y:S02]  /*fd60*/  LOP3.LUT R12, R162, 0xffff, RZ, 0xc0, !PT ;  /* 0x0000ffffa20c7812 */ /* 0x000fe400078ec0ff */
[----:B------:R-:W-:Y:S02]  /*fd70*/  LOP3.LUT P6, RZ, R15, UR4, RZ, 0xfc, !PT ;  /* 0x000000040fff7c12 */ /* 0x000fe4000f8cfcff */
[----:B------:R-:W-:-:S02]  /*fd80*/  P2R R18, PR, RZ, 0x4 ;  /* 0x00000004ff127803 */ /* 0x000fc40000000000 */
[----:B------:R-:W-:Y:S02]  /*fd90*/  LOP3.LUT R13, R196, 0xffff, RZ, 0xc0, !PT ;  /* 0x0000ffffc40d7812 */ /* 0x000fe400078ec0ff */
[----:B------:R-:W-:Y:S02]  /*fda0*/  SHF.R.U32.HI R12, RZ, 0x4, R12 ;  /* 0x00000004ff0c7819 */ /* 0x000fe4000001160c */
[----:B------:R-:W-:Y:S02]  /*fdb0*/  ISETP.GT.U32.OR P2, PT, R14, 0x1c, !P6 ;  /* 0x0000001c0e00780c */ /* 0x000fe40007744470 */
[----:B------:R-:W-:Y:S02]  /*fdc0*/  SHF.R.U32.HI R13, RZ, 0x4, R13 ;  /* 0x00000004ff0d7819 */ /* 0x000fe4000001160d */
[----:B------:R-:W-:Y:S02]  /*fdd0*/  LOP3.LUT R12, R12, 0xffff, RZ, 0xc0, !PT ;  /* 0x0000ffff0c0c7812 */ /* 0x000fe400078ec0ff */
[----:B------:R-:W-:-:S02]  /*fde0*/  LOP3.LUT R14, R13, 0xffff, RZ, 0xc0, !PT ;  /* 0x0000ffff0d0e7812 */ /* 0x000fc400078ec0ff */
[----:B------:R-:W-:Y:S01]  /*fdf0*/  LOP3.LUT R225, R225, 0xfffffffb, RZ, 0xc0, !PT ;  /* 0xfffffffbe1e17812 */ /* 0x000fe200078ec0ff */
[C---:B------:R-:W-:Y:S01]  /*fe00*/  VIADD R13, R12.reuse, UR4 ;  /* 0x000000040c0d7c36 */ /* 0x040fe20008000000 */
[----:B------:R-:W-:Y:S01]  /*fe10*/  LOP3.LUT P6, RZ, R12, UR4, RZ, 0xfc, !PT ;  /* 0x000000040cff7c12 */ /* 0x000fe2000f8cfcff */
[----:B------:R-:W-:Y:S02]  /*fe20*/  IMAD R32, R159, 0x310, R32 ;  /* 0x000003109f207824 */ /* 0x000fe400078e0220 */
[----:B------:R-:W-:Y:S02]  /*fe30*/  @P2 LOP3.LUT R225, R225, 0x4, RZ, 0xfc, !PT ;  /* 0x00000004e1e12812 */ /* 0x000fe400078efcff */
[----:B------:R-:W-:Y:S02]  /*fe40*/  ISETP.GT.U32.OR P2, PT, R13, 0x1c, !P6 ;  /* 0x0000001c0d00780c */ /* 0x000fe40007744470 */
[----:B------:R-:W-:Y:S01]  /*fe50*/  PRMT R33, R33, 0x7710, RZ ;  /* 0x0000771021217816 */ /* 0x000fe200000000ff */
[----:B------:R-:W-:Y:S01]  /*fe60*/  IMAD R21, R15, 0x1c, R32 ;  /* 0x0000001c0f157824 */ /* 0x000fe200078e0220 */
[----:B------:R-:W-:Y:S01]  /*fe70*/  LOP3.LUT R15, R195, 0xffff, RZ, 0xc0, !PT ;  /* 0x0000ffffc30f7812 */ /* 0x000fe200078ec0ff */
[----:B------:R-:W-:Y:S02]  /*fe80*/  STL [R1+0x11c], R16 ;  /* 0x00011c1001007387 */ /* 0x000fe40000100800 */
[C---:B------:R-:W-:Y:S01]  /*fe90*/  IMAD.IADD R38, R158.reuse, 0x1, R33 ;  /* 0x000000019e267824 */ /* 0x040fe200078e0221 */
[----:B------:R-:W-:Y:S01]  /*fea0*/  LOP3.LUT R158, R158, 0xf, RZ, 0xc0, !PT ;  /* 0x0000000f9e9e7812 */ /* 0x000fe200078ec0ff */
[----:B------:R-:W-:Y:S01]  /*feb0*/  STL [R1+0x114], R22 ;  /* 0x0001141601007387 */ /* 0x000fe20000100800 */
[----:B------:R-:W-:-:S02]  /*fec0*/  LOP3.LUT R188, R188, 0xffff, RZ, 0xc0, !PT ;  /* 0x0000ffffbcbc7812 */ /* 0x000fc400078ec0ff */
[----:B------:R-:W-:Y:S01]  /*fed0*/  SHF.R.U32.HI R15, RZ, 0x4, R15 ;  /* 0x00000004ff0f7819 */ /* 0x000fe2000001160f */
[----:B------:R0:W-:Y:S01]  /*fee0*/  STL [R1+0x12c], R21 ;  /* 0x00012c1501007387 */ /* 0x0001e20000100800 */
[----:B------:R-:W-:Y:S02]  /*fef0*/  LOP3.LUT R2, R2, 0xdfffffff, RZ, 0xc0, !PT ;  /* 0xdfffffff02027812 */ /* 0x000fe400078ec0ff */
[C---:B------:R-:W-:Y:S01]  /*ff00*/  LOP3.LUT P6, RZ, R14.reuse, UR4, RZ, 0xfc, !PT ;  /* 0x000000040eff7c12 */ /* 0x040fe2000f8cfcff */
[----:B------:R-:W-:Y:S01]  /*ff10*/  IMAD R165, R165, 0x310, R158 ;  /* 0x00000310a5a57824 */ /* 0x000fe200078e029e */
[----:B------:R-:W-:Y:S01]  /*ff20*/  SHF.R.U32.HI R12, RZ, 0x4, R188 ;  /* 0x00000004ff0c7819 */ /* 0x000fe200000116bc */
[----:B0-----:R-:W-:Y:S01]  /*ff30*/  VIADD R21, R14, UR4 ;  /* 0x000000040e157c36 */ /* 0x001fe20008000000 */
[----:B------:R-:W-:Y:S02]  /*ff40*/  @P2 LOP3.LUT R2, R2, 0x20000000, RZ, 0xfc, !PT ;  /* 0x2000000002022812 */ /* 0x000fe400078efcff */
[----:B------:R-:W-:-:S02]  /*ff50*/  LOP3.LUT R15, R15, 0xffff, RZ, 0xc0, !PT ;  /* 0x0000ffff0f0f7812 */ /* 0x000fc400078ec0ff */
[----:B------:R-:W-:Y:S01]  /*ff60*/  ISETP.GT.U32.OR P2, PT, R21, 0x1c, !P6 ;  /* 0x0000001c1500780c */ /* 0x000fe20007744470 */
[----:B------:R-:W-:Y:S01]  /*ff70*/  IMAD R22, R14, 0x1c, R165 ;  /* 0x0000001c0e167824 */ /* 0x000fe200078e02a5 */
[----:B------:R-:W-:Y:S01]  /*ff80*/  LOP3.LUT R14, R12, 0xffff, RZ, 0xc0, !PT ;  /* 0x0000ffff0c0e7812 */ /* 0x000fe200078ec0ff */
[C---:B------:R-:W-:Y:S01]  /*ff90*/  VIADD R12, R15.reuse, UR4 ;  /* 0x000000040f0c7c36 */ /* 0x040fe20008000000 */
[----:B------:R-:W-:Y:S02]  /*ffa0*/  LOP3.LUT P6, RZ, R15, UR4, RZ, 0xfc, !PT ;  /* 0x000000040fff7c12 */ /* 0x000fe4000f8cfcff */
[----:B------:R-:W-:Y:S02]  /*ffb0*/  P2R R17, PR, RZ, 0x10 ;  /* 0x00000010ff117803 */ /* 0x000fe40000000000 */
[C---:B------:R-:W-:Y:S02]  /*ffc0*/  LOP3.LUT P4, RZ, R225.reuse, 0x20, RZ, 0xc0, !PT ;  /* 0x00000020e1ff7812 */ /* 0x040fe4000788c0ff */
[----:B------:R-:W-:-:S02]  /*ffd0*/  LOP3.LUT R225, R225, 0xffffff7f, RZ, 0xc0, !PT ;  /* 0xffffff7fe1e17812 */ /* 0x000fc400078ec0ff */
[----:B------:R-:W-:Y:S02]  /*ffe0*/  ISETP.GT.U32.OR P6, PT, R12, 0x1c, !P6 ;  /* 0x0000001c0c00780c */ /* 0x000fe400077c4470 */
[----:B------:R-:W-:Y:S02]  /*fff0*/  LOP3.LUT R161, R161, 0xf, RZ, 0xc0, !PT ;  /* 0x0000000fa1a17812 */ /* 0x000fe400078ec0ff */
[----:B------:R-:W-:Y:S02]  /*10000*/  LOP3.LUT R13, R200, 0xffff, RZ, 0xc0, !PT ;  /* 0x0000ffffc80d7812 */ /* 0x000fe400078ec0ff */
[----:B------:R-:W-:Y:S01]  /*10010*/  @P2 LOP3.LUT R225, R225, 0x80, RZ, 0xfc, !PT ;  /* 0x00000080e1e12812 */ /* 0x000fe200078efcff */
[----:B------:R-:W-:Y:S01]  /*10020*/  IMAD R166, R166, 0x310, R161 ;  /* 0x00000310a6a67824 */ /* 0x000fe200078e02a1 */
[----:B------:R-:W-:Y:S02]  /*10030*/  P2R R19, PR, RZ, 0x20 ;  /* 0x00000020ff137803 */ /* 0x000fe40000000000 */
[----:B------:R-:W-:-:S02]  /*10040*/  LOP3.LUT P5, RZ, R225, 0x10, RZ, 0xc0, !PT ;  /* 0x00000010e1ff7812 */ /* 0x000fc400078ac0ff */
[----:B------:R-:W-:Y:S02]  /*10050*/  SHF.R.U32.HI R13, RZ, 0x4, R13 ;  /* 0x00000004ff0d7819 */ /* 0x000fe4000001160d */
[----:B------:R-:W-:Y:S01]  /*10060*/  LOP3.LUT R225, R225, 0xffffdfff, RZ, 0xc0, !PT ;  /* 0xffffdfffe1e17812 */ /* 0x000fe200078ec0ff */
[----:B------:R-:W-:Y:S01]  /*10070*/  IMAD R21, R15, 0x1c, R166 ;  /* 0x0000001c0f157824 */ /* 0x000fe200078e02a6 */
[----:B------:R-:W-:Y:S01]  /*10080*/  LOP3.LUT R15, R13, 0xffff, RZ, 0xc0, !PT ;  /* 0x0000ffff0d0f7812 */ /* 0x000fe200078ec0ff */
[C---:B------:R-:W-:Y:S01]  /*10090*/  VIADD R13, R14.reuse, UR4 ;  /* 0x000000040e0d7c36 */ /* 0x040fe20008000000 */
[----:B------:R-:W-:Y:S02]  /*100a0*/  @P6 LOP3.LUT R225, R225, 0x2000, RZ, 0xfc, !PT ;  /* 0x00002000e1e16812 */ /* 0x000fe400078efcff */
[----:B------:R-:W-:-:S04]  /*100b0*/  LOP3.LUT P6, RZ, R14, UR4, RZ, 0xfc, !PT ;  /* 0x000000040eff7c12 */ /* 0x000fc8000f8cfcff */
[----:B------:R-:W-:Y:S01]  /*100c0*/  ISETP.GT.U32.OR P6, PT, R13, 0x1c, !P6 ;  /* 0x0000001c0d00780c */ /* 0x000fe200077c4470 */
[----:B------:R-:W-:Y:S01]  /*100d0*/  IMAD R33, R202, 0xe, R45 ;  /* 0x0000000eca217824 */ /* 0x000fe200078e022d */
[----:B------:R-:W-:Y:S01]  /*100e0*/  LOP3.LUT R225, R225, 0xfffffff7, RZ, 0xc0, !PT ;  /* 0xfffffff7e1e17812 */ /* 0x000fe200078ec0ff */
[----:B------:R-:W-:Y:S01]  /*100f0*/  IMAD R45, R167, 0x310, R158 ;  /* 0x00000310a72d7824 */ /* 0x000fe200078e029e */
[----:B------:R-:W-:Y:S04]  /*10100*/  STL [R1+0x14c], R22 ;  /* 0x00014c1601007387 */ /* 0x000fe80000100800 */
[----:B------:R0:W-:Y:S05]  /*10110*/  STL [R1+0x144], R21 ;  /* 0x0001441501007387 */ /* 0x0001ea0000100800 */
[----:B------:R-:W-:-:S02]  /*10120*/  @P6 LOP3.LUT R225, R225, 0x8, RZ, 0xfc, !PT ;  /* 0x00000008e1e16812 */ /* 0x000fc400078efcff */
[C---:B------:R-:W-:Y:S01]  /*10130*/  LOP3.LUT P6, RZ, R15.reuse, UR4, RZ, 0xfc, !PT ;  /* 0x000000040fff7c12 */ /* 0x040fe2000f8cfcff */
[----:B0-----:R-:W-:Y:S02]  /*10140*/  IMAD R21, R14, 0x1c, R45 ;  /* 0x0000001c0e157824 */ /* 0x001fe400078e022d */
[----:B------:R-:W-:Y:S01]  /*10150*/  VIADD R14, R15, UR4 ;  /* 0x000000040f0e7c36 */ /* 0x000fe20008000000 */
[----:B------:R-:W-:-:S04]  /*10160*/  P2R R16, PR, RZ, 0x8 ;  /* 0x00000008ff107803 */ /* 0x000fc80000000000 */
[----:B------:R-:W-:Y:S02]  /*10170*/  ISETP.GT.U32.OR P6, PT, R14, 0x1c, !P6 ;  /* 0x0000001c0e00780c */ /* 0x000fe400077c4470 */
[----:B------:R-:W-:Y:S02]  /*10180*/  LOP3.LUT P3, RZ, R2, 0x40000000, RZ, 0xc0, !PT ;  /* 0x4000000002ff7812 */ /* 0x000fe4000786c0ff */
[----:B------:R-:W-:Y:S02]  /*10190*/  LOP3.LUT R225, R225, 0xfffffdff, RZ, 0xc0, !PT ;  /* 0xfffffdffe1e17812 */ /* 0x000fe400078ec0ff */
[C---:B------:R-:W-:Y:S02]  /*101a0*/  ISETP.GT.U32.OR P3, PT, R33.reuse, 0x1c, P3 ;  /* 0x0000001c2100780c */ /* 0x040fe40001f64470 */
[----:B------:R-:W-:Y:S02]  /*101b0*/  LOP3.LUT R38, R38, 0xffff, RZ, 0xc0, !PT ;  /* 0x0000ffff26267812 */ /* 0x000fe400078ec0ff */
[----:B------:R-:W-:-:S03]  /*101c0*/  ISETP.GT.U32.OR P4, PT, R33, 0x1c, P4 ;  /* 0x0000001c2100780c */ /* 0x000fc60002784470 */
[----:B------:R-:W-:Y:S02]  /*101d0*/  @P6 LOP3.LUT R225, R225, 0x200, RZ, 0xfc, !PT ;  /* 0x00000200e1e16812 */ /* 0x000fe400078efcff */
[----:B------:R-:W-:Y:S02]  /*101e0*/  SHF.R.U32.HI R12, RZ, 0x4, R38 ;  /* 0x00000004ff0c7819 */ /* 0x000fe40000011626 */
[----:B------:R-:W-:Y:S02]  /*101f0*/  LOP3.LUT R225, R225, 0xffbfffff, RZ, 0xc0, !PT ;  /* 0xffbfffffe1e17812 */ /* 0x000fe400078ec0ff */
[----:B------:R-:W-:Y:S02]  /*10200*/  LOP3.LUT P2, RZ, R2, 0x10000000, RZ, 0xc0, !PT ;  /* 0x1000000002ff7812 */ /* 0x000fe4000784c0ff */
[----:B------:R-:W-:Y:S02]  /*10210*/  @P3 LOP3.LUT R225, R225, 0x400000, RZ, 0xfc, !PT ;  /* 0x00400000e1e13812 */ /* 0x000fe400078efcff */
[----:B------:R-:W-:-:S02]  /*10220*/  LOP3.LUT R12, R12, 0xffff, RZ, 0xc0, !PT ;  /* 0x0000ffff0c0c7812 */ /* 0x000fc400078ec0ff */
[----:B------:R-:W-:Y:S02]  /*10230*/  ISETP.GT.U32.OR P2, PT, R34, 0x1c, P2 ;  /* 0x0000001c2200780c */ /* 0x000fe40001744470 */
[----:B------:R-:W-:Y:S01]  /*10240*/  LOP3.LUT R225, R225, 0xffffffbf, RZ, 0xc0, !PT ;  /* 0xffffffbfe1e17812 */ /* 0x000fe200078ec0ff */
[C---:B------:R-:W-:Y:S01]  /*10250*/  VIADD R14, R12.reuse, UR4 ;  /* 0x000000040c0e7c36 */ /* 0x040fe20008000000 */
[----:B------:R-:W-:Y:S02]  /*10260*/  LOP3.LUT P6, RZ, R12, UR4, RZ, 0xfc, !PT ;  /* 0x000000040cff7c12 */ /* 0x000fe4000f8cfcff */
[----:B------:R-:W-:Y:S02]  /*10270*/  @P4 LOP3.LUT R225, R225, 0x40, RZ, 0xfc, !PT ;  /* 0x00000040e1e14812 */ /* 0x000fe400078efcff */
[----:B------:R-:W-:Y:S02]  /*10280*/  ISETP.GT.U32.OR P5, PT, R34, 0x1c, P5 ;  /* 0x0000001c2200780c */ /* 0x000fe40002fa4470 */
[----:B------:R-:W-:-:S02]  /*10290*/  LOP3.LUT R36, R36, 0xffff, RZ, 0xc0, !PT ;  /* 0x0000ffff24247812 */ /* 0x000fc400078ec0ff */
[----:B------:R-:W-:Y:S02]  /*102a0*/  ISETP.GT.U32.OR P6, PT, R14, 0x1c, !P6 ;  /* 0x0000001c0e00780c */ /* 0x000fe400077c4470 */
[----:B------:R-:W-:Y:S02]  /*102b0*/  LOP3.LUT R225, R225, 0xffefffff, RZ, 0xc0, !PT ;  /* 0xffefffffe1e17812 */ /* 0x000fe400078ec0ff */
[----:B------:R-:W-:Y:S02]  /*102c0*/  SHF.R.U32.HI R13, RZ, 0x4, R36 ;  /* 0x00000004ff0d7819 */ /* 0x000fe40000011624 */
[----:B------:R-:W-:Y:S02]  /*102d0*/  @P2 LOP3.LUT R225, R225, 0x100000, RZ, 0xfc, !PT ;  /* 0x00100000e1e12812 */ /* 0x000fe400078efcff */
[----:B------:R-:W-:Y:S02]  /*102e0*/  LOP3.LUT R13, R13, 0xffff, RZ, 0xc0, !PT ;  /* 0x0000ffff0d0d7812 */ /* 0x000fe400078ec0ff */
[----:B------:R-:W-:-:S02]  /*102f0*/  LOP3.LUT R225, R225, 0xffffffef, RZ, 0xc0, !PT ;  /* 0xffffffefe1e17812 */ /* 0x000fc400078ec0ff */
[----:B------:R-:W-:Y:S01]  /*10300*/  LOP3.LUT R2, R2, 0xfeffffff, RZ, 0xc0, !PT ;  /* 0xfeffffff02027812 */ /* 0x000fe200078ec0ff */
[----:B------:R-:W-:Y:S01]  /*10310*/  IMAD R37, R202, 0xe, R37 ;  /* 0x0000000eca257824 */ /* 0x000fe200078e0225 */
[----:B------:R-:W-:Y:S01]  /*10320*/  @P5 LOP3.LUT R225, R225, 0x10, RZ, 0xfc, !PT ;  /* 0x00000010e1e15812 */ /* 0x000fe200078efcff */
[----:B------:R-:W-:Y:S01]  /*10330*/  IMAD R46, R169, 0x310, R161 ;  /* 0x00000310a92e7824 */ /* 0x000fe200078e02a1 */
[----:B------:R-:W-:Y:S01]  /*10340*/  @P6 LOP3.LUT R2, R2, 0x1000000, RZ, 0xfc, !PT ;  /* 0x0100000002026812 */ /* 0x000fe200078efcff */
[----:B------:R-:W-:Y:S01]  /*10350*/  VIADD R12, R13, UR4 ;  /* 0x000000040d0c7c36 */ /* 0x000fe20008000000 */
[----:B------:R-:W-:Y:S01]  /*10360*/  ISETP.NE.AND P5, PT, R19, RZ, PT ;  /* 0x000000ff1300720c */ /* 0x000fe20003fa5270 */
[----:B------:R0:W-:Y:S01]  /*10370*/  STL [R1+0x10c], R21 ;  /* 0x00010c1501007387 */ /* 0x0001e20000100800 */
[----:B------:R-:W-:Y:S02]  /*10380*/  LOP3.LUT P6, RZ, R13, UR4, RZ, 0xfc, !PT ;  /* 0x000000040dff7c12 */ /* 0x000fe4000f8cfcff */
[----:B------:R-:W-:-:S02]  /*10390*/  ISETP.GT.U32.OR P5, PT, R37, 0x1c, P5 ;  /* 0x0000001c2500780c */ /* 0x000fc40002fa4470 */
[----:B------:R-:W-:Y:S01]  /*103a0*/  ISETP.GT.U32.OR P6, PT, R12, 0x1c, !P6 ;  /* 0x0000001c0c00780c */ /* 0x000fe200077c4470 */
[----:B0-----:R-:W-:-:S05]  /*103b0*/  IMAD R21, R15, 0x1c, R46 ;  /* 0x0000001c0f157824 */ /* 0x001fca00078e022e */
[----:B------:R0:W-:Y:S01]  /*103c0*/  STL [R1+0x104], R21 ;  /* 0x0001041501007387 */ /* 0x0001e20000100800 */
[----:B------:R-:W-:Y:S02]  /*103d0*/  LOP3.LUT R249, R249, 0xfffffffe, RZ, 0xc0, !PT ;  /* 0xfffffffef9f97812 */ /* 0x000fe400078ec0ff */
[----:B0-----:R-:W-:Y:S02]  /*103e0*/  P2R R21, PR, RZ, 0x40 ;  /* 0x00000040ff157803 */ /* 0x001fe40000000000 */
[----:B------:R-:W-:-:S04]  /*103f0*/  LOP3.LUT P6, RZ, R2, 0x8000000, RZ, 0xc0, !PT ;  /* 0x0800000002ff7812 */ /* 0x000fc800078cc0ff */
[----:B------:R-:W-:Y:S02]  /*10400*/  ISETP.GT.U32.OR P6, PT, R37, 0x1c, P6 ;  /* 0x0000001c2500780c */ /* 0x000fe400037c4470 */
[----:B------:R-:W-:Y:S02]  /*10410*/  @P5 LOP3.LUT R249, R249, 0x1, RZ, 0xfc, !PT ;  /* 0x00000001f9f95812 */ /* 0x000fe400078efcff */
[----:B------:R-:W-:Y:S02]  /*10420*/  ISETP.NE.AND P5, PT, R20, RZ, PT ;  /* 0x000000ff1400720c */ /* 0x000fe40003fa5270 */
[----:B------:R-:W-:Y:S02]  /*10430*/  LOP3.LUT R225, R225, 0xfffeffff, RZ, 0xc0, !PT ;  /* 0xfffeffffe1e17812 */ /* 0x000fe400078ec0ff */
[----:B------:R-:W-:-:S05]  /*10440*/  ISETP.GT.U32.OR P5, PT, R37, 0x1c, P5 ;  /* 0x0000001c2500780c */ /* 0x000fca0002fa4470 */
[----:B------:R-:W-:-:S04]  /*10450*/  @P6 LOP3.LUT R225, R225, 0x10000, RZ, 0xfc, !PT ;  /* 0x00010000e1e16812 */ /* 0x000fc800078efcff */
[----:B------:R-:W-:Y:S01]  /*10460*/  LOP3.LUT R225, R225, 0xfffffffe, RZ, 0xc0, !PT ;  /* 0xfffffffee1e17812 */ /* 0x000fe200078ec0ff */
[----:B------:R-:W-:Y:S01]  /*10470*/  IMAD R39, R202, 0xe, R39 ;  /* 0x0000000eca277824 */ /* 0x000fe200078e0227 */
[----:B------:R-:W-:Y:S02]  /*10480*/  ISETP.NE.AND P4, PT, R17, RZ, PT ;  /* 0x000000ff1100720c */ /* 0x000fe40003f85270 */
[----:B------:R-:W-:Y:S02]  /*10490*/  @P5 LOP3.LUT R225, R225, 0x1, RZ, 0xfc, !PT ;  /* 0x00000001e1e15812 */ /* 0x000fe400078efcff */
[----:B------:R-:W-:Y:S02]  /*104a0*/  LOP3.LUT P5, RZ, R251, 0x2000000, RZ, 0xc0, !PT ;  /* 0x02000000fbff7812 */ /* 0x000fe400078ac0ff */
[----:B------:R-:W-:Y:S02]  /*104b0*/  ISETP.GT.U32.OR P4, PT, R39, 0x1c, P4 ;  /* 0x0000001c2700780c */ /* 0x000fe40002784470 */
[----:B------:R-:W-:-:S02]  /*104c0*/  P2R R32, PR, RZ, 0x20 ;  /* 0x00000020ff207803 */ /* 0x000fc40000000000 */
[C---:B------:R-:W-:Y:S02]  /*104d0*/  LOP3.LUT P5, RZ, R251.reuse, 0x4000000, RZ, 0xc0, !PT ;  /* 0x04000000fbff7812 */ /* 0x040fe400078ac0ff */
[----:B------:R-:W-:Y:S02]  /*104e0*/  ISETP.NE.AND P3, PT, R16, RZ, PT ;  /* 0x000000ff1000720c */ /* 0x000fe40003f65270 */
[----:B------:R-:W-:Y:S02]  /*104f0*/  P2R R31, PR, RZ, 0x20 ;  /* 0x00000020ff1f7803 */ /* 0x000fe40000000000 */
[----:B------:R-:W-:Y:S02]  /*10500*/  LOP3.LUT P5, RZ, R251, 0x10000000, RZ, 0xc0, !PT ;  /* 0x10000000fbff7812 */ /* 0x000fe400078ac0ff */
[----:B------:R-:W-:Y:S02]  /*10510*/  ISETP.GT.U32.OR P3, PT, R39, 0x1c, P3 ;  /* 0x0000001c2700780c */ /* 0x000fe40001f64470 */
[----:B------:R-:W-:-:S02]  /*10520*/  LOP3.LUT R225, R225, 0xbfffffff, RZ, 0xc0, !PT ;  /* 0xbfffffffe1e17812 */ /* 0x000fc400078ec0ff */
[----:B------:R-:W-:Y:S01]  /*10530*/  P2R R30, PR, RZ, 0x20 ;  /* 0x00000020ff1e7803 */ /* 0x000fe20000000000 */
[----:B------:R-:W-:Y:S01]  /*10540*/  IMAD R40, R202, 0xe, R155 ;  /* 0x0000000eca287824 */ /* 0x000fe200078e029b */
[----:B------:R-:W-:Y:S02]  /*10550*/  LOP3.LUT P5, RZ, R251, 0x20000000, RZ, 0xc0, !PT ;  /* 0x20000000fbff7812 */ /* 0x000fe400078ac0ff */
[----:B------:R-:W-:Y:S02]  /*10560*/  @P4 LOP3.LUT R225, R225, 0x40000000, RZ, 0xfc, !PT ;  /* 0x40000000e1e14812 */ /* 0x000fe400078efcff */
[----:B------:R-:W-:Y:S02]  /*10570*/  P2R R29, PR, RZ, 0x20 ;  /* 0x00000020ff1d7803 */ /* 0x000fe40000000000 */
[----:B------:R-:W-:Y:S02]  /*10580*/  LOP3.LUT P5, RZ, R251, 0x8000000, RZ, 0xc0, !PT ;  /* 0x08000000fbff7812 */ /* 0x000fe400078ac0ff */
[----:B------:R-:W-:-:S02]  /*10590*/  ISETP.GT.U32.OR P1, PT, R40, 0x1c, P1 ;  /* 0x0000001c2800780c */ /* 0x000fc40000f24470 */
[----:B------:R-:W-:Y:S02]  /*105a0*/  LOP3.LUT R225, R225, 0xffffbfff, RZ, 0xc0, !PT ;  /* 0xffffbfffe1e17812 */ /* 0x000fe400078ec0ff */
[----:B------:R-:W-:Y:S02]  /*105b0*/  ISETP.NE.AND P2, PT, R18, RZ, PT ;  /* 0x000000ff1200720c */ /* 0x000fe40003f45270 */
[----:B------:R-:W-:Y:S02]  /*105c0*/  P2R R28, PR, RZ, 0x20 ;  /* 0x00000020ff1c7803 */ /* 0x000fe40000000000 */
[----:B------:R-:W-:Y:S02]  /*105d0*/  @P3 LOP3.LUT R225, R225, 0x4000, RZ, 0xfc, !PT ;  /* 0x00004000e1e13812 */ /* 0x000fe400078efcff */
[----:B------:R-:W-:Y:S02]  /*105e0*/  LOP3.LUT P5, RZ, R251, 0x400000, RZ, 0xc0, !PT ;  /* 0x00400000fbff7812 */ /* 0x000fe400078ac0ff */
[----:B------:R-:W-:-:S02]  /*105f0*/  ISETP.GT.U32.OR P2, PT, R39, 0x1c, P2 ;  /* 0x0000001c2700780c */ /* 0x000fc40001744470 */
[C---:B------:R-:W-:Y:S02]  /*10600*/  LOP3.LUT P6, RZ, R225.reuse, 0x8, RZ, 0xc0, !PT ;  /* 0x00000008e1ff7812 */ /* 0x040fe400078cc0ff */
[----:B------:R-:W-:Y:S02]  /*10610*/  P2R R27, PR, RZ, 0x20 ;  /* 0x00000020ff1b7803 */ /* 0x000fe40000000000 */
[----:B------:R-:W-:Y:S02]  /*10620*/  LOP3.LUT R225, R225, 0xefffffff, RZ, 0xc0, !PT ;  /* 0xefffffffe1e17812 */ /* 0x000fe400078ec0ff */
[----:B------:R-:W-:Y:S02]  /*10630*/  LOP3.LUT P5, RZ, R251, 0x80000000, RZ, 0xc0, !PT ;  /* 0x80000000fbff7812 */ /* 0x000fe400078ac0ff */
[----:B------:R-:W-:Y:S02]  /*10640*/  @P1 LOP3.LUT R225, R225, 0x10000000, RZ, 0xfc, !PT ;  /* 0x10000000e1e11812 */ /* 0x000fe400078efcff */
[----:B------:R-:W-:-:S02]  /*10650*/  P2R R26, PR, RZ, 0x20 ;  /* 0x00000020ff1a7803 */ /* 0x000fc40000000000 */
[----:B------:R-:W-:Y:S02]  /*10660*/  LOP3.LUT R2, R2, 0xbfffffff, RZ, 0xc0, !PT ;  /* 0xbfffffff02027812 */ /* 0x000fe400078ec0ff */
[----:B------:R-:W-:Y:S02]  /*10670*/  LOP3.LUT P5, RZ, R3, 0x1, RZ, 0xc0, !PT ;  /* 0x0000000103ff7812 */ /* 0x000fe400078ac0ff */
[----:B------:R-:W-:Y:S02]  /*10680*/  P2R R16, PR, RZ, 0x40 ;  /* 0x00000040ff107803 */ /* 0x000fe40000000000 */
[----:B------:R-:W-:Y:S02]  /*10690*/  LOP3.LUT P6, RZ, R225, 0x80, RZ, 0xc0, !PT ;  /* 0x00000080e1ff7812 */ /* 0x000fe400078cc0ff */
[----:B------:R-:W-:Y:S02]  /*106a0*/  @P2 LOP3.LUT R2, R2, 0x40000000, RZ, 0xfc, !PT ;  /* 0x4000000002022812 */ /* 0x000fe400078efcff */
[----:B------:R-:W-:-:S02]  /*106b0*/  P2R R25, PR, RZ, 0x20 ;  /* 0x00000020ff197803 */ /* 0x000fc40000000000 */
[----:B------:R-:W-:Y:S02]  /*106c0*/  LOP3.LUT P5, RZ, R251, 0x40000000, RZ, 0xc0, !PT ;  /* 0x40000000fbff7812 */ /* 0x000fe400078ac0ff */
[----:B------:R-:W-:Y:S02]  /*106d0*/  P2R R15, PR, RZ, 0x40 ;  /* 0x00000040ff0f7803 */ /* 0x000fe40000000000 */
[----:B------:R-:W-:Y:S02]  /*106e0*/  LOP3.LUT P6, RZ, R2, 0x1000000, RZ, 0xc0, !PT ;  /* 0x0100000002ff7812 */ /* 0x000fe400078cc0ff */
[----:B------:R-:W-:Y:S02]  /*106f0*/  P2R R24, PR, RZ, 0x20 ;  /* 0x00000020ff187803 */ /* 0x000fe40000000000 */
[----:B------:R-:W-:Y:S02]  /*10700*/  LOP3.LUT P5, RZ, R3, 0x4, RZ, 0xc0, !PT ;  /* 0x0000000403ff7812 */ /* 0x000fe400078ac0ff */
        /* <DEDUP_REMOVED lines=12> */
[----:B------:R-:W-:-:S02]  /*107d0*/  ISETP.GT.U32.OR P6, PT, R40, 0x1c, P6 ;  /* 0x0000001c2800780c */ /* 0x000fc400037c4470 */
[----:B------:R-:W-:Y:S02]  /*107e0*/  P2R R19, PR, RZ, 0x20 ;  /* 0x00000020ff137803 */ /* 0x000fe40000000000 */
[C---:B------:R-:W-:Y:S02]  /*107f0*/  LOP3.LUT P5, RZ, R251.reuse, 0x10000, RZ, 0xc0, !PT ;  /* 0x00010000fbff7812 */ /* 0x040fe400078ac0ff */
[----:B------:R-:W-:Y:S02]  /*10800*/  LOP3.LUT R2, R2, 0xefffffff, RZ, 0xc0, !PT ;  /* 0xefffffff02027812 */ /* 0x000fe400078ec0ff */
[----:B------:R-:W-:Y:S02]  /*10810*/  P2R R18, PR, RZ, 0x20 ;  /* 0x00000020ff127803 */ /* 0x000fe40000000000 */
[----:B------:R-:W-:Y:S02]  /*10820*/  LOP3.LUT P5, RZ, R251, 0x8000, RZ, 0xc0, !PT ;  /* 0x00008000fbff7812 */ /* 0x000fe400078ac0ff */
[----:B------:R-:W-:-:S02]  /*10830*/  ISETP.GT.U32.OR P0, PT, R40, 0x1c, P0 ;  /* 0x0000001c2800780c */ /* 0x000fc40000704470 */
[----:B------:R-:W-:Y:S02]  /*10840*/  P2R R17, PR, RZ, 0x20 ;  /* 0x00000020ff117803 */ /* 0x000fe40000000000 */
[C---:B------:R-:W-:Y:S02]  /*10850*/  LOP3.LUT P5, RZ, R225.reuse, 0x200, RZ, 0xc0, !PT ;  /* 0x00000200e1ff7812 */ /* 0x040fe400078ac0ff */
[----:B------:R-:W-:Y:S02]  /*10860*/  @P6 LOP3.LUT R2, R2, 0x10000000, RZ, 0xfc, !PT ;  /* 0x1000000002026812 */ /* 0x000fe400078efcff */
[----:B------:R-:W-:Y:S02]  /*10870*/  ISETP.NE.AND P6, PT, R12, RZ, PT ;  /* 0x000000ff0c00720c */ /* 0x000fe40003fc5270 */
[----:B------:R-:W-:Y:S02]  /*10880*/  P2R R3, PR, RZ, 0x20 ;  /* 0x00000020ff037803 */ /* 0x000fe40000000000 */
[----:B------:R-:W-:-:S02]  /*10890*/  LOP3.LUT P5, RZ, R225, 0x2000, RZ, 0xc0, !PT ;  /* 0x00002000e1ff7812 */ /* 0x000fc400078ac0ff */
[----:B------:R-:W-:Y:S02]  /*108a0*/  ISETP.GT.U32.OR P6, PT, R44, 0x1c, P6 ;  /* 0x0000001c2c00780c */ /* 0x000fe400037c4470 */
[----:B------:R-:W-:-:S04]  /*108b0*/  LOP3.LUT R225, R225, 0xffffefff, RZ, 0xc0, !PT ;  /* 0xffffefffe1e17812 */ /* 0x000fc800078ec0ff */
[----:B------:R-:W-:-:S04]  /*108c0*/  @P0 LOP3.LUT R225, R225, 0x1000, RZ, 0xfc, !PT ;  /* 0x00001000e1e10812 */ /* 0x000fc800078efcff */
[----:B------:R-:W-:-:S04]  /*108d0*/  LOP3.LUT R225, R225, 0xfffbffff, RZ, 0xc0, !PT ;  /* 0xfffbffffe1e17812 */ /* 0x000fc800078ec0ff */
        /* <DEDUP_REMOVED lines=16> */
[----:B------:R-:W-:Y:S01]  /*109e0*/  LOP3.LUT R2, R2, 0xfbffffff, RZ, 0xc0, !PT ;  /* 0xfbffffff02027812 */ /* 0x000fe200078ec0ff */
[----:B------:R-:W-:-:S10]  /*109f0*/  IMAD R202, R202, 0xe, R161 ;  /* 0x0000000ecaca7824 */ /* 0x000fd400078e02a1 */
[----:B------:R-:W-:Y:S02]  /*10a00*/  @P6 LOP3.LUT R2, R2, 0x4000000, RZ, 0xfc, !PT ;  /* 0x0400000002026812 */ /* 0x000fe400078efcff */
[----:B------:R-:W-:-:S04]  /*10a10*/  ISETP.NE.AND P6, PT, R21, RZ, PT ;  /* 0x000000ff1500720c */ /* 0x000fc80003fc5270 */
[C---:B------:R-:W-:Y:S02]  /*10a20*/  ISETP.GT.U32.OR P6, PT, R202.reuse, 0x1c, P6 ;  /* 0x0000001cca00780c */ /* 0x040fe400037c4470 */
[----:B------:R-:W-:Y:S02]  /*10a30*/  ISETP.GT.U32.OR P5, PT, R202, 0x1c, P5 ;  /* 0x0000001cca00780c */ /* 0x000fe40002fa4470 */
[----:B------:R-:W-:-:S09]  /*10a40*/  LOP3.LUT R225, R225, 0xfeffffff, RZ, 0xc0, !PT ;  /* 0xfeffffffe1e17812 */ /* 0x000fd200078ec0ff */
        /* <DEDUP_REMOVED lines=65> */
[----:B------:R-:W-:Y:S02]  /*10e60*/  ISETP.GT.U32.OR P5, PT, R7, 0x1c, P5 ;  /* 0x0000001c0700780c */ /* 0x000fe40002fa4470 */
        /* <DEDUP_REMOVED lines=12> */
[----:B------:R-:W-:Y:S02]  /*10f30*/  ISETP.GT.U32.OR P0, PT, R5, 0x1c, P0 ;  /* 0x0000001c0500780c */ /* 0x000fe40000704470 */
[----:B------:R-:W-:-:S04]  /*10f40*/  LOP3.LUT R225, R225, 0xfdffffff, RZ, 0xc0, !PT ;  /* 0xfdffffffe1e17812 */ /* 0x000fc800078ec0ff */
[----:B------:R-:W-:-:S04]  /*10f50*/  @P1 LOP3.LUT R225, R225, 0x2000000, RZ, 0xfc, !PT ;  /* 0x02000000e1e11812 */ /* 0x000fc800078efcff */
[----:B------:R-:W-:Y:S02]  /*10f60*/  LOP3.LUT R225, R225, 0xfffffdff, RZ, 0xc0, !PT ;  /* 0xfffffdffe1e17812 */ /* 0x000fe400078ec0ff */
[----:B------:R-:W-:Y:S02]  /*10f70*/  LOP3.LUT P2, RZ, R251, 0x80000, RZ, 0xc0, !PT ;  /* 0x00080000fbff7812 */ /* 0x000fe4000784c0ff */
[----:B------:R-:W-:Y:S01]  /*10f80*/  @P0 LOP3.LUT R225, R225, 0x200, RZ, 0xfc, !PT ;  /* 0x00000200e1e10812 */ /* 0x000fe200078efcff */
[----:B------:R0:W-:Y:S01]  /*10f90*/  STL [R1+0x8], R249 ;  /* 0x000008f901007387 */ /* 0x0001e20000100800 */
[----:B------:R-:W-:-:S03]  /*10fa0*/  ISETP.GT.U32.OR P2, PT, R6, 0x1c, P2 ;  /* 0x0000001c0600780c */ /* 0x000fc60001744470 */
[----:B------:R0:W-:Y:S01]  /*10fb0*/  STL [R1+0x4], R225 ;  /* 0x000004e101007387 */ /* 0x0001e20000100800 */
[----:B------:R-:W-:-:S03]  /*10fc0*/  LOP3.LUT P6, RZ, R251, 0x40000, RZ, 0xc0, !PT ;  /* 0x00040000fbff7812 */ /* 0x000fc600078cc0ff */
[----:B------:R0:W-:Y:S01]  /*10fd0*/  STL [R1], RZ ;  /* 0x000000ff01007387 */ /* 0x0001e20000100800 */
[----:B------:R-:W-:Y:S02]  /*10fe0*/  ISETP.GT.U32.OR P6, PT, R5, 0x1c, P6 ;  /* 0x0000001c0500780c */ /* 0x000fe400037c4470 */
[----:B------:R-:W-:-:S04]  /*10ff0*/  LOP3.LUT R2, R2, 0xf7ffffff, RZ, 0xc0, !PT ;  /* 0xf7ffffff02027812 */ /* 0x000fc800078ec0ff */
[----:B------:R-:W-:-:S04]  /*11000*/  @P2 LOP3.LUT R2, R2, 0x8000000, RZ, 0xfc, !PT ;  /* 0x0800000002022812 */ /* 0x000fc800078efcff */
[----:B------:R-:W-:Y:S01]  /*11010*/  LOP3.LUT R2, R2, 0xfdffffff, RZ, 0xc0, !PT ;  /* 0xfdffffff02027812 */ /* 0x000fe200078ec0ff */
[----:B------:R-:W-:Y:S01]  /*11020*/  IMAD.MOV.U32 R39, RZ, RZ, RZ ;  /* 0x000000ffff277224 */ /* 0x000fe200078e00ff */
[----:B------:R-:W-:Y:S01]  /*11030*/  ISETP.NE.AND P5, PT, R42, RZ, PT ;  /* 0x000000ff2a00720c */ /* 0x000fe20003fa5270 */
        /* <DEDUP_REMOVED lines=11> */
[----:B------:R-:W-:Y:S01]  /*110f0*/  @P6 LOP3.LUT R2, R2, 0x2000000, RZ, 0xfc, !PT ;  /* 0x0200000002026812 */ /* 0x000fe200078efcff */
[----:B------:R-:W-:Y:S01]  /*11100*/  IMAD.MOV.U32 R5, RZ, RZ, RZ ;  /* 0x000000ffff057224 */ /* 0x000fe200078e00ff */
[----:B0-----:R-:W1:Y:S09]  /*11110*/  LDCU.64 UR6, c[0x0][0x358] ;  /* 0x00006b00ff0677ac */ /* 0x001e720008000a00 */
.L_x_111:
[----:B------:R-:W0:Y:S01]  /*11120*/  S2R R105, SR_TID.X ;  /* 0x0000000000697919 */ /* 0x000e220000002100 */
[----:B------:R-:W-:Y:S02]  /*11130*/  P2R R78, PR, RZ, 0x1 ;  /* 0x00000001ff4e7803 */ /* 0x000fe40000000000 */
[C---:B------:R-:W-:Y:S01]  /*11140*/  LOP3.LUT P0, RZ, R2.reuse, 0x4000, RZ, 0xc0, !PT ;  /* 0x0000400002ff7812 */ /* 0x040fe2000780c0ff */
[----:B------:R-:W2:Y:S01]  /*11150*/  S2R R29, SR_TID.Z ;  /* 0x00000000001d7919 */ /* 0x000ea20000002300 */
[----:B------:R-:W-:Y:S02]  /*11160*/  P2R R76, PR, RZ, 0x2 ;  /* 0x00000002ff4c7803 */ /* 0x000fe40000000000 */
[----:B------:R-:W-:Y:S01]  /*11170*/  P2R R14, PR, RZ, 0x1 ;  /* 0x00000001ff0e7803 */ /* 0x000fe20000000000 */
[----:B------:R-:W2:Y:S01]  /*11180*/  S2R R30, SR_TID.Y ;  /* 0x00000000001e7919 */ /* 0x000ea20000002200 */
[C---:B------:R-:W-:Y:S02]  /*11190*/  LOP3.LUT P0, RZ, R2.reuse, 0x200000, RZ, 0xc0, !PT ;  /* 0x0020000002ff7812 */ /* 0x040fe4000780c0ff */
[----:B------:R-:W-:Y:S01]  /*111a0*/  LOP3.LUT P1, RZ, R2, 0x8000, RZ, 0xc0, !PT ;  /* 0x0000800002ff7812 */ /* 0x000fe2000782c0ff */
[----:B------:R-:W3:Y:S01]  /*111b0*/  LDL R167, [R1] ;  /* 0x0000000001a77983 */ /* 0x000ee20000100800 */
[----:B------:R-:W-:-:S02]  /*111c0*/  P2R R9, PR, RZ, 0x1 ;  /* 0x00000001ff097803 */ /* 0x000fc40000000000 */
[C---:B------:R-:W-:Y:S01]  /*111d0*/  LOP3.LUT P0, RZ, R2.reuse, 0x400000, RZ, 0xc0, !PT ;  /* 0x0040000002ff7812 */ /* 0x040fe2000780c0ff */
[----:B------:R-:W4:Y:S01]  /*111e0*/  LDL R146, [R1+0xfc] ;  /* 0x0000fc0001927983 */ /* 0x000f220000100800 */
[----:B------:R-:W-:Y:S02]  /*111f0*/  P2R R68, PR, RZ, 0x10 ;  /* 0x00000010ff447803 */ /* 0x000fe40000000000 */
[----:B------:R-:W-:Y:S01]  /*11200*/  P2R R7, PR, RZ, 0x1 ;  /* 0x00000001ff077803 */ /* 0x000fe20000000000 */
[----:B------:R-:W4:Y:S01]  /*11210*/  LDL R147, [R1+0x100] ;  /* 0x0001000001937983 */ /* 0x000f220000100800 */
[C---:B------:R-:W-:Y:S02]  /*11220*/  LOP3.LUT P0, RZ, R2.reuse, 0x800000, RZ, 0xc0, !PT ;  /* 0x0080000002ff7812 */ /* 0x040fe4000780c0ff */
[----:B------:R-:W-:Y:S01]  /*11230*/  LOP3.LUT P4, RZ, R2, 0x40000, RZ, 0xc0, !PT ;  /* 0x0004000002ff7812 */ /* 0x000fe2000788c0ff */
[----:B------:R-:W1:Y:S01]  /*11240*/  @!P1 S2R R121, SR_CTAID.Z ;  /* 0x0000000000799919 */ /* 0x000e620000002700 */
[----:B------:R-:W-:-:S02]  /*11250*/  P2R R72, PR, RZ, 0x8 ;  /* 0x00000008ff487803 */ /* 0x000fc40000000000 */
[C---:B------:R-:W-:Y:S01]  /*11260*/  LOP3.LUT P3, RZ, R2.reuse, 0x20000, RZ, 0xc0, !PT ;  /* 0x0002000002ff7812 */ /* 0x040fe2000786c0ff */
[----:B------:R-:W1:Y:S01]  /*11270*/  @!P1 S2R R22, SR_TID.Z ;  /* 0x0000000000169919 */ /* 0x000e620000002300 */
[----:B------:R-:W-:Y:S02]  /*11280*/  P2R R74, PR, RZ, 0x4 ;  /* 0x00000004ff4a7803 */ /* 0x000fe40000000000 */
[----:B------:R-:W-:Y:S01]  /*11290*/  LOP3.LUT P2, RZ, R2, 0x10000, RZ, 0xc0, !PT ;  /* 0x0001000002ff7812 */ /* 0x000fe2000784c0ff */
[C---:B0-----:R-:W-:Y:S01]  /*112a0*/  IMAD R6, R105.reuse, 0x3e, RZ ;  /* 0x0000003e69067824 */ /* 0x041fe200078e02ff */
[----:B------:R-:W-:Y:S01]  /*112b0*/  ISETP.GE.U32.AND P6, PT, R105, 0x7, PT ;  /* 0x000000076900780c */ /* 0x000fe20003fc6070 */
[----:B------:R-:W0:Y:S01]  /*112c0*/  @!P0 S2R R13, SR_CTAID.Z ;  /* 0x00000000000d8919 */ /* 0x000e220000002700 */
[----:B------:R-:W-:Y:S01]  /*112d0*/  P2R R70, PR, RZ, 0x20 ;  /* 0x00000020ff467803 */ /* 0x000fe20000000000 */
[----:B------:R-:W-:Y:S01]  /*112e0*/  VIADD R3, R6, 0xfffffe50 ;  /* 0xfffffe5006037836 */ /* 0x000fe20000000000 */
[----:B------:R-:W-:Y:S01]  /*112f0*/  LOP3.LUT P5, RZ, R2, 0x80000, RZ, 0xc0, !PT ;  /* 0x0008000002ff7812 */ /* 0x000fe200078ac0ff */
[----:B------:R-:W0:Y:S01]  /*11300*/  @!P0 S2R R4, SR_TID.Z ;  /* 0x0000000000048919 */ /* 0x000e220000002300 */
[----:B------:R-:W-:-:S02]  /*11310*/  ISETP.NE.AND P0, PT, R7, RZ, PT ;  /* 0x000000ff0700720c */ /* 0x000fc40003f05270 */
[----:B------:R-:W-:Y:S01]  /*11320*/  SEL R12, R6, R3, !P6 ;  /* 0x00000003060c7207 */ /* 0x000fe20007000000 */
[----:B------:R-:W0:Y:S01]  /*11330*/  @!P4 S2R R124, SR_CTAID.Z ;  /* 0x00000000007cc919 */ /* 0x000e220000002700 */
[----:B------:R-:W-:Y:S01]  /*11340*/  LOP3.LUT P6, RZ, R0, 0x10, RZ, 0xc0, !PT ;  /* 0x0000001000ff7812 */ /* 0x000fe200078cc0ff */
[----:B--2---:R-:W-:Y:S01]  /*11350*/  IMAD R3, R29, 0x4, R30 ;  /* 0x000000041d037824 */ /* 0x004fe200078e021e */
[----:B------:R-:W0:Y:S02]  /*11360*/  @!P4 S2R R21, SR_TID.Z ;  /* 0x000000000015c919 */ /* 0x000e240000002300 */
[----:B------:R-:W-:Y:S02]  /*11370*/  P2R R80, PR, RZ, 0x40 ;  /* 0x00000040ff507803 */ /* 0x000fe40000000000 */
[----:B------:R-:W-:Y:S01]  /*11380*/  LOP3.LUT P6, RZ, R2, 0x100000, RZ, 0xc0, !PT ;  /* 0x0010000002ff7812 */ /* 0x000fe200078cc0ff */
[----:B------:R-:W2:Y:S03]  /*11390*/  @!P3 S2R R125, SR_CTAID.Z ;  /* 0x00000000007db919 */ /* 0x000ea60000002700 */
[----:B------:R-:W-:Y:S01]  /*113a0*/  P2R R28, PR, RZ, 0x40 ;  /* 0x00000040ff1c7803 */ /* 0x000fe20000000000 */
[----:B------:R-:W2:Y:S01]  /*113b0*/  @!P0 S2R R11, SR_CTAID.Z ;  /* 0x00000000000b8919 */ /* 0x000ea20000002700 */
[----:B------:R-:W2:Y:S01]  /*113c0*/  @!P0 S2R R8, SR_TID.Z ;  /* 0x0000000000088919 */ /* 0x000ea20000002300 */
[----:B------:R-:W-:-:S06]  /*113d0*/  ISETP.NE.AND P0, PT, R9, RZ, PT ;  /* 0x000000ff0900720c */ /* 0x000fcc0003f05270 */
[----:B------:R-:W2:Y:S01]  /*113e0*/  @!P6 S2R R17, SR_CTAID.Z ;  /* 0x000000000011e919 */ /* 0x000ea20000002700 */
[----:B------:R-:W2:Y:S01]  /*113f0*/  @!P3 S2R R18, SR_TID.Z ;  /* 0x000000000012b919 */ /* 0x000ea20000002300 */
[----:B-1----:R-:W-:Y:S01]  /*11400*/  @!P1 IMAD R121, R121, 0x2, R22 ;  /* 0x0000000279799824 */ /* 0x002fe200078e0216 */
[----:B------:R-:W1:Y:S04]  /*11410*/  @!P2 S2R R123, SR_CTAID.Z ;  /* 0x00000000007ba919 */ /* 0x000e680000002700 */
[----:B------:R-:W1:Y:S01]  /*11420*/  @!P0 S2R R10, SR_CTAID.Z ;  /* 0x00000000000a8919 */ /* 0x000e620000002700 */
[----:B------:R-:W1:Y:S01]  /*11430*/  @!P0 S2R R7, SR_TID.Z ;  /* 0x0000000000078919 */ /* 0x000e620000002300 */
[----:B------:R-:W-:Y:S02]  /*11440*/  ISETP.NE.AND P0, PT, R14, RZ, PT ;  /* 0x000000ff0e00720c */ /* 0x000fe40003f05270 */
[----:B------:R-:W1:Y:S01]  /*11450*/  @!P6 S2R R14, SR_TID.Z ;  /* 0x00000000000ee919 */ /* 0x000e620000002300 */
[----:B------:R-:W-:Y:S01]  /*11460*/  LOP3.LUT P6, RZ, R2, 0x200000, RZ, 0xc0, !PT ;  /* 0x0020000002ff7812 */ /* 0x000fe200078cc0ff */
[----:B0-----:R-:W-:Y:S01]  /*11470*/  @!P4 IMAD R124, R124, 0x2, R21 ;  /* 0x000000027c7cc824 */ /* 0x001fe200078e0215 */
[----:B------:R-:W0:Y:S02]  /*11480*/  @!P2 S2R R20, SR_TID.Z ;  /* 0x000000000014a919 */ /* 0x000e240000002300 */
[----:B------:R-:W-:-:S02]  /*11490*/  P2R R26, PR, RZ, 0x40 ;  /* 0x00000040ff1a7803 */ /* 0x000fc40000000000 */
[C---:B------:R-:W-:Y:S01]  /*114a0*/  LOP3.LUT P6, RZ, R2.reuse, 0x400000, RZ, 0xc0, !PT ;  /* 0x0040000002ff7812 */ /* 0x040fe200078cc0ff */
[----:B------:R-:W0:Y:S03]  /*114b0*/  @!P5 S2R R16, SR_CTAID.Z ;  /* 0x000000000010d919 */ /* 0x000e260000002700 */
[----:B------:R-:W-:Y:S01]  /*114c0*/  P2R R24, PR, RZ, 0x40 ;  /* 0x00000040ff187803 */ /* 0x000fe20000000000 */
[----:B------:R-:W1:Y:S01]  /*114d0*/  @!P0 S2R R122, SR_CTAID.Z ;  /* 0x00000000007a8919 */ /* 0x000e620000002700 */
[----:B------:R-:W-:Y:S01]  /*114e0*/  LOP3.LUT P6, RZ, R2, 0x800000, RZ, 0xc0, !PT ;  /* 0x0080000002ff7812 */ /* 0x000fe200078cc0ff */
[----:B------:R-:W1:Y:S01]  /*114f0*/  @!P0 S2R R23, SR_TID.Z ;  /* 0x0000000000178919 */ /* 0x000e620000002300 */
[----:B------:R-:W0:Y:S01]  /*11500*/  @!P5 S2R R9, SR_TID.Z ;  /* 0x000000000009d919 */ /* 0x000e220000002300 */
[----:B------:R-:W4:Y:S10]  /*11510*/  LDL R145, [R1+0xf8] ;  /* 0x0000f80001917983 */ /* 0x000f340000100800 */
[----:B------:R-:W-:Y:S01]  /*11520*/  @!P6 IMAD R13, R13, 0x2, R4 ;  /* 0x000000020d0de824 */ /* 0x000fe200078e0204 */
[----:B------:R-:W-:Y:S01]  /*11530*/  ISETP.NE.AND P6, PT, R24, RZ, PT ;  /* 0x000000ff1800720c */ /* 0x000fe20003fc5270 */
[----:B------:R-:W4:Y:S04]  /*11540*/  LDL R165, [R1+0xc] ;  /* 0x00000c0001a57983 */ /* 0x000f280000100800 */
[----:B------:R-:W5:Y:S08]  /*11550*/  LDL R163, [R1+0x8] ;  /* 0x0000080001a37983 */ /* 0x000f700000100800 */
[----:B--2---:R-:W-:Y:S01]  /*11560*/  @!P6 IMAD R11, R11, 0x2, R8 ;  /* 0x000000020b0be824 */ /* 0x004fe200078e0208 */
[----:B------:R-:W-:Y:S01]  /*11570*/  ISETP.NE.AND P6, PT, R26, RZ, PT ;  /* 0x000000ff1a00720c */ /* 0x000fe20003fc5270 */
[----:B-1----:R-:W-:Y:S01]  /*11580*/  @!P0 IMAD R122, R122, 0x2, R23 ;  /* 0x000000027a7a8824 */ /* 0x002fe200078e0217 */
[----:B------:R-:W-:-:S02]  /*11590*/  LOP3.LUT P0, RZ, R0, 0x1000000, RZ, 0xc0, !PT ;  /* 0x0100000000ff7812 */ /* 0x000fc4000780c0ff */
[----:B------:R-:W-:Y:S02]  /*115a0*/  LOP3.LUT P1, RZ, R0, 0x4000, RZ, 0xc0, !PT ;  /* 0x0000400000ff7812 */ /* 0x000fe4000782c0ff */
[----:B------:R-:W-:Y:S02]  /*115b0*/  P2R R46, PR, RZ, 0x1 ;  /* 0x00000001ff2e7803 */ /* 0x000fe40000000000 */
[----:B------:R-:W-:-:S05]  /*115c0*/  LOP3.LUT P0, RZ, R2, 0x2000, RZ, 0xc0, !PT ;  /* 0x0000200002ff7812 */ /* 0x000fca000780c0ff */
[----:B------:R-:W-:Y:S01]  /*115d0*/  @!P6 IMAD R10, R10, 0x2, R7 ;  /* 0x000000020a0ae824 */ /* 0x000fe200078e0207 */
[----:B------:R-:W-:Y:S01]  /*115e0*/  ISETP.NE.AND P6, PT, R28, RZ, PT ;  /* 0x000000ff1c00720c */ /* 0x000fe20003fc5270 */
[----:B------:R-:W-:Y:S01]  /*115f0*/  @!P3 IMAD R125, R125, 0x2, R18 ;  /* 0x000000027d7db824 */ /* 0x000fe200078e0212 */
[----:B------:R-:W-:Y:S02]  /*11600*/  LOP3.LUT P4, RZ, R0, 0x10000, RZ, 0xc0, !PT ;  /* 0x0001000000ff7812 */ /* 0x000fe4000788c0ff */
[----:B------:R-:W-:Y:S02]  /*11610*/  P2R R36, PR, RZ, 0x2 ;  /* 0x00000002ff247803 */ /* 0x000fe40000000000 */
[----:B------:R-:W-:Y:S02]  /*11620*/  LOP3.LUT P1, RZ, R2, 0x800, RZ, 0xc0, !PT ;  /* 0x0000080002ff7812 */ /* 0x000fe4000782c0ff */
[----:B------:R-:W-:Y:S02]  /*11630*/  LOP3.LUT P3, RZ, R0, 0x40000, RZ, 0xc0, !PT ;  /* 0x0004000000ff7812 */ /* 0x000fe4000786c0ff */
[----:B------:R-:W-:-:S02]  /*11640*/  P2R R42, PR, RZ, 0x10 ;  /* 0x00000010ff2a7803 */ /* 0x000fc40000000000 */
[C---:B------:R-:W-:Y:S02]  /*11650*/  LOP3.LUT P4, RZ, R2.reuse, 0x1000, RZ, 0xc0, !PT ;  /* 0x0000100002ff7812 */ /* 0x040fe4000788c0ff */
[----:B------:R-:W-:Y:S01]  /*11660*/  P2R R44, PR, RZ, 0x8 ;  /* 0x00000008ff2c7803 */ /* 0x000fe20000000000 */
[----:B------:R-:W1:Y:S01]  /*11670*/  @!P0 S2R R31, SR_CTAID.Z ;  /* 0x00000000001f8919 */ /* 0x000e620000002700 */
[C---:B------:R-:W-:Y:S01]  /*11680*/  LOP3.LUT P3, RZ, R2.reuse, 0x100, RZ, 0xc0, !PT ;  /* 0x0000010002ff7812 */ /* 0x040fe2000786c0ff */
[----:B------:R-:W1:Y:S01]  /*11690*/  @!P0 S2R R4, SR_TID.Z ;  /* 0x0000000000048919 */ /* 0x000e620000002300 */
[----:B------:R-:W-:Y:S01]  /*116a0*/  LOP3.LUT P0, RZ, R2, 0x40, RZ, 0xc0, !PT ;  /* 0x0000004002ff7812 */ /* 0x000fe2000780c0ff */
[----:B------:R-:W-:Y:S01]  /*116b0*/  @!P6 IMAD R17, R17, 0x2, R14 ;  /* 0x000000021111e824 */ /* 0x000fe200078e020e */
[----:B------:R-:W-:Y:S01]  /*116c0*/  LOP3.LUT P6, RZ, R0, 0x8000, RZ, 0xc0, !PT ;  /* 0x0000800000ff7812 */ /* 0x000fe200078cc0ff */
[----:B------:R-:W2:Y:S01]  /*116d0*/  @!P1 S2R R119, SR_CTAID.Z ;  /* 0x0000000000779919 */ /* 0x000ea20000002700 */
[----:B------:R-:W2:Y:S01]  /*116e0*/  @!P1 S2R R8, SR_TID.Z ;  /* 0x0000000000089919 */ /* 0x000ea20000002300 */
[----:B------:R-:W-:-:S02]  /*116f0*/  LOP3.LUT P1, RZ, R2, 0x8, RZ, 0xc0, !PT ;  /* 0x0000000802ff7812 */ /* 0x000fc4000782c0ff */
[----:B------:R-:W-:Y:S01]  /*11700*/  P2R R38, PR, RZ, 0x40 ;  /* 0x00000040ff267803 */ /* 0x000fe20000000000 */
[----:B------:R-:W3:Y:S01]  /*11710*/  @!P4 S2R R30, SR_CTAID.Z ;  /* 0x00000000001ec919 */ /* 0x000ee20000002700 */
[C---:B------:R-:W-:Y:S01]  /*11720*/  LOP3.LUT P6, RZ, R2.reuse, 0x200, RZ, 0xc0, !PT ;  /* 0x0000020002ff7812 */ /* 0x040fe200078cc0ff */
[----:B------:R-:W3:Y:S01]  /*11730*/  @!P4 S2R R7, SR_TID.Z ;  /* 0x000000000007c919 */ /* 0x000ee20000002300 */
[C---:B------:R-:W-:Y:S01]  /*11740*/  LOP3.LUT P4, RZ, R2.reuse, 0x20, RZ, 0xc0, !PT ;  /* 0x0000002002ff7812 */ /* 0x040fe2000788c0ff */
[----:B------:R-:W2:Y:S01]  /*11750*/  @!P3 S2R R118, SR_CTAID.Z ;  /* 0x000000000076b919 */ /* 0x000ea20000002700 */
[----:B------:R-:W2:Y:S01]  /*11760*/  @!P3 S2R R21, SR_TID.Z ;  /* 0x000000000015b919 */ /* 0x000ea20000002300 */
[C---:B------:R-:W-:Y:S01]  /*11770*/  LOP3.LUT P3, RZ, R2.reuse, 0x4, RZ, 0xc0, !PT ;  /* 0x0000000402ff7812 */ /* 0x040fe2000786c0ff */
[----:B------:R-:W2:Y:S01]  /*11780*/  @!P0 S2R R18, SR_CTAID.Z ;  /* 0x0000000000128919 */ /* 0x000ea20000002700 */
[----:B------:R-:W2:Y:S01]  /*11790*/  @!P0 S2R R29, SR_TID.Z ;  /* 0x00000000001d8919 */ /* 0x000ea20000002300 */
[----:B------:R-:W-:Y:S01]  /*117a0*/  LOP3.LUT P0, RZ, R2, 0x2, RZ, 0xc0, !PT ;  /* 0x0000000202ff7812 */ /* 0x000fe2000780c0ff */
[----:B------:R-:W2:Y:S01]  /*117b0*/  @!P1 S2R R34, SR_CTAID.Z ;  /* 0x0000000000229919 */ /* 0x000ea20000002700 */
[----:B0-----:R-:W-:Y:S01]  /*117c0*/  @!P2 IMAD R123, R123, 0x2, R20 ;  /* 0x000000027b7ba824 */ /* 0x001fe200078e0214 */
[----:B------:R-:W0:Y:S01]  /*117d0*/  @!P1 S2R R37, SR_TID.Z ;  /* 0x0000000000259919 */ /* 0x000e220000002300 */
[C---:B------:R-:W-:Y:S01]  /*117e0*/  LOP3.LUT P1, RZ, R0.reuse, 0x20000000, RZ, 0xc0, !PT ;  /* 0x2000000000ff7812 */ /* 0x040fe2000782c0ff */
[----:B------:R-:W0:Y:S01]  /*117f0*/  @!P6 S2R R117, SR_CTAID.Z ;  /* 0x000000000075e919 */ /* 0x000e220000002700 */
        /* <DEDUP_REMOVED lines=8> */
[----:B------:R-:W3:Y:S01]  /*11880*/  @!P0 S2R R115, SR_CTAID.Z ;  /* 0x0000000000738919 */ /* 0x000ee20000002700 */
[----:B------:R-:W3:Y:S01]  /*11890*/  @!P0 S2R R24, SR_TID.Z ;  /* 0x0000000000188919 */ /* 0x000ee20000002300 */
[----:B------:R-:W-:Y:S01]  /*118a0*/  LOP3.LUT P0, RZ, R0, 0x2000000, RZ, 0xc0, !PT ;  /* 0x0200000000ff7812 */ /* 0x000fe2000780c0ff */
[----:B------:R-:W3:Y:S01]  /*118b0*/  @!P1 S2R R40, SR_CTAID.Z ;  /* 0x0000000000289919 */ /* 0x000ee20000002700 */
[----:B------:R-:W3:Y:S01]  /*118c0*/  @!P1 S2R R47, SR_TID.Z ;  /* 0x00000000002f9919 */ /* 0x000ee20000002300 */
[----:B------:R-:W-:-:S02]  /*118d0*/  ISETP.NE.AND P1, PT, R36, RZ, PT ;  /* 0x000000ff2400720c */ /* 0x000fc40003f25270 */
[----:B------:R-:W3:Y:S01]  /*118e0*/  @!P6 S2R R36, SR_CTAID.Z ;  /* 0x000000000024e919 */ /* 0x000ee20000002700 */
[----:B------:R-:W3:Y:S01]  /*118f0*/  @!P6 S2R R49, SR_TID.Z ;  /* 0x000000000031e919 */ /* 0x000ee20000002300 */
[----:B------:R-:W-:Y:S01]  /*11900*/  ISETP.NE.AND P6, PT, R38, RZ, PT ;  /* 0x000000ff2600720c */ /* 0x000fe20003fc5270 */
[----:B------:R-:W3:Y:S01]  /*11910*/  @!P4 S2R R51, SR_CTAID.Z ;  /* 0x000000000033c919 */ /* 0x000ee20000002700 */
[----:B------:R-:W3:Y:S01]  /*11920*/  @!P4 S2R R38, SR_TID.Z ;  /* 0x000000000026c919 */ /* 0x000ee20000002300 */
[----:B------:R-:W-:Y:S02]  /*11930*/  ISETP.NE.AND P4, PT, R42, RZ, PT ;  /* 0x000000ff2a00720c */ /* 0x000fe40003f85270 */
[----:B------:R-:W3:Y:S01]  /*11940*/  @!P3 S2R R42, SR_CTAID.Z ;  /* 0x00000000002ab919 */ /* 0x000ee20000002700 */
[----:B------:R-:W3:Y:S01]  /*11950*/  @!P3 S2R R53, SR_TID.Z ;  /* 0x000000000035b919 */ /* 0x000ee20000002300 */
[----:B------:R-:W-:Y:S02]  /*11960*/  ISETP.NE.AND P3, PT, R44, RZ, PT ;  /* 0x000000ff2c00720c */ /* 0x000fe40003f65270 */
[----:B------:R-:W3:Y:S01]  /*11970*/  @!P0 S2R R44, SR_CTAID.Z ;  /* 0x00000000002c8919 */ /* 0x000ee20000002700 */
[----:B------:R-:W3:Y:S01]  /*11980*/  @!P0 S2R R57, SR_TID.Z ;  /* 0x0000000000398919 */ /* 0x000ee20000002300 */
[----:B------:R-:W-:-:S04]  /*11990*/  ISETP.NE.AND P0, PT, R46, RZ, PT ;  /* 0x000000ff2e00720c */ /* 0x000fc80003f05270 */
[----:B------:R-:W-:-:S09]  /*119a0*/  P2R R102, PR, RZ, 0x1 ;  /* 0x00000001ff667803 */ /* 0x000fd20000000000 */
[----:B------:R-:W3:Y:S01]  /*119b0*/  @!P0 S2R R46, SR_CTAID.Z ;  /* 0x00000000002e8919 */ /* 0x000ee20000002700 */
[----:B------:R-:W3:Y:S01]  /*119c0*/  @!P0 S2R R59, SR_TID.Z ;  /* 0x00000000003b8919 */ /* 0x000ee20000002300 */
[----:B------:R-:W-:-:S13]  /*119d0*/  LOP3.LUT P0, RZ, R0, 0x20000, RZ, 0xc0, !PT ;  /* 0x0002000000ff7812 */ /* 0x000fda000780c0ff */
[----:B------:R-:W4:Y:S01]  /*119e0*/  @!P0 S2R R60, SR_CTAID.Z ;  /* 0x00000000003c8919 */ /* 0x000f220000002700 */
[----:B------:R-:W4:Y:S01]  /*119f0*/  @!P0 S2R R73, SR_TID.Z ;  /* 0x0000000000498919 */ /* 0x000f220000002300 */
        /* <DEDUP_REMOVED lines=33> */
[----:B------:R-:W-:Y:S02]  /*11c10*/  LOP3.LUT P2, RZ, R0, 0x200000, RZ, 0xc0, !PT ;  /* 0x0020000000ff7812 */ /* 0x000fe4000784c0ff */
[----:B------:R-:W-:Y:S02]  /*11c20*/  P2R R84, PR, RZ, 0x1 ;  /* 0x00000001ff547803 */ /* 0x000fe40000000000 */
[----:B------:R-:W-:Y:S02]  /*11c30*/  LOP3.LUT P0, RZ, R2, 0x400, RZ, 0xc0, !PT ;  /* 0x0000040002ff7812 */ /* 0x000fe4000780c0ff */
[----:B------:R-:W-:-:S02]  /*11c40*/  P2R R52, PR, RZ, 0x4 ;  /* 0x00000004ff347803 */ /* 0x000fc40000000000 */
[----:B------:R-:W-:Y:S02]  /*11c50*/  P2R R83, PR, RZ, 0x1 ;  /* 0x00000001ff537803 */ /* 0x000fe40000000000 */
[C---:B------:R-:W-:Y:S02]  /*11c60*/  LOP3.LUT P0, RZ, R2.reuse, 0x800, RZ, 0xc0, !PT ;  /* 0x0000080002ff7812 */ /* 0x040fe4000780c0ff */
[C---:B------:R-:W-:Y:S02]  /*11c70*/  LOP3.LUT P2, RZ, R2.reuse, 0x400, RZ, 0xc0, !PT ;  /* 0x0000040002ff7812 */ /* 0x040fe4000784c0ff */
[----:B------:R-:W-:Y:S02]  /*11c80*/  P2R R82, PR, RZ, 0x1 ;  /* 0x00000001ff527803 */ /* 0x000fe40000000000 */
[----:B------:R-:W-:Y:S01]  /*11c90*/  LOP3.LUT P0, RZ, R2, 0x2000, RZ, 0xc0, !PT ;  /* 0x0000200002ff7812 */ /* 0x000fe2000780c0ff */
[----:B------:R-:W-:-:S08]  /*11ca0*/  @!P5 IMAD R16, R16, 0x2, R9 ;  /* 0x000000021010d824 */ /* 0x000fd000078e0209 */
[----:B------:R-:W0:Y:S01]  /*11cb0*/  @!P2 S2R R120, SR_CTAID.Z ;  /* 0x000000000078a919 */ /* 0x000e220000002700 */
[----:B------:R-:W0:Y:S03]  /*11cc0*/  @!P2 S2R R9, SR_TID.Z ;  /* 0x000000000009a919 */ /* 0x000e260000002300 */
[----:B-1----:R-:W-:Y:S01]  /*11cd0*/  @!P0 IMAD R31, R31, 0x2, R4 ;  /* 0x000000021f1f8824 */ /* 0x002fe200078e0204 */
[----:B------:R-:W-:Y:S02]  /*11ce0*/  ISETP.NE.AND P0, PT, R82, RZ, PT ;  /* 0x000000ff5200720c */ /* 0x000fe40003f05270 */
[----:B------:R-:W-:-:S11]  /*11cf0*/  LOP3.LUT P5, RZ, R0, 0x80000, RZ, 0xc0, !PT ;  /* 0x0008000000ff7812 */ /* 0x000fd600078ac0ff */
[----:B--2---:R-:W-:Y:S01]  /*11d00*/  @!P0 IMAD R119, R119, 0x2, R8 ;  /* 0x0000000277778824 */ /* 0x004fe200078e0208 */
[----:B------:R-:W-:Y:S02]  /*11d10*/  ISETP.NE.AND P0, PT, R83, RZ, PT ;  /* 0x000000ff5300720c */ /* 0x000fe40003f05270 */
[----:B------:R-:W-:Y:S02]  /*11d20*/  P2R R50, PR, RZ, 0x20 ;  /* 0x00000020ff327803 */ /* 0x000fe40000000000 */
[----:B------:R-:W-:-:S09]  /*11d30*/  LOP3.LUT P5, RZ, R2, 0x80, RZ, 0xc0, !PT ;  /* 0x0000008002ff7812 */ /* 0x000fd200078ac0ff */
[----:B0-----:R-:W-:Y:S01]  /*11d40*/  @!P0 IMAD R120, R120, 0x2, R9 ;  /* 0x0000000278788824 */ /* 0x001fe200078e0209 */
[----:B------:R-:W-:-:S03]  /*11d50*/  ISETP.NE.AND P0, PT, R84, RZ, PT ;  /* 0x000000ff5400720c */ /* 0x000fc60003f05270 */
[----:B------:R-:W0:Y:S01]  /*11d60*/  @!P5 S2R R116, SR_CTAID.Z ;  /* 0x000000000074d919 */ /* 0x000e220000002700 */
[----:B------:R-:W0:Y:S09]  /*11d70*/  @!P5 S2R R23, SR_TID.Z ;  /* 0x000000000017d919 */ /* 0x000e320000002300 */
[----:B------:R-:W-:Y:S01]  /*11d80*/  @!P0 IMAD R117, R117, 0x2, R14 ;  /* 0x0000000275758824 */ /* 0x000fe200078e020e */
[----:B------:R-:W-:-:S02]  /*11d90*/  ISETP.NE.AND P0, PT, R85, RZ, PT ;  /* 0x000000ff5500720c */ /* 0x000fc40003f05270 */
[----:B------:R-:W-:-:S11]  /*11da0*/  LOP3.LUT P2, RZ, R2, 0x10, RZ, 0xc0, !PT ;  /* 0x0000001002ff7812 */ /* 0x000fd6000784c0ff */
[----:B------:R-:W-:Y:S01]  /*11db0*/  @!P0 IMAD R118, R118, 0x2, R21 ;  /* 0x0000000276768824 */ /* 0x000fe200078e0215 */
[----:B------:R-:W-:Y:S01]  /*11dc0*/  ISETP.NE.AND P0, PT, R86, RZ, PT ;  /* 0x000000ff5600720c */ /* 0x000fe20003f05270 */
[----:B------:R-:W1:-:S12]  /*11dd0*/  @!P2 S2R R32, SR_CTAID.Z ;  /* 0x000000000020a919 */ /* 0x000e580000002700 */
[----:B0-----:R-:W-:Y:S01]  /*11de0*/  @!P0 IMAD R116, R116, 0x2, R23 ;  /* 0x0000000274748824 */ /* 0x001fe200078e0217 */
[----:B------:R-:W-:Y:S01]  /*11df0*/  ISETP.NE.AND P0, PT, R87, RZ, PT ;  /* 0x000000ff5700720c */ /* 0x000fe20003f05270 */
[----:B------:R-:W1:-:S12]  /*11e00*/  @!P2 S2R R35, SR_TID.Z ;  /* 0x000000000023a919 */ /* 0x000e580000002300 */
[----:B------:R-:W-:Y:S01]  /*11e10*/  @!P0 IMAD R4, R18, 0x2, R29 ;  /* 0x0000000212048824 */ /* 0x000fe200078e021d */
[----:B------:R-:W-:-:S13]  /*11e20*/  ISETP.NE.AND P0, PT, R88, RZ, PT ;  /* 0x000000ff5800720c */ /* 0x000fda0003f05270 */
[----:B------:R-:W-:Y:S01]  /*11e30*/  @!P0 IMAD R33, R33, 0x2, R20 ;  /* 0x0000000221218824 */ /* 0x000fe200078e0214 */
[----:B------:R-:W-:Y:S02]  /*11e40*/  ISETP.NE.AND P0, PT, R89, RZ, PT ;  /* 0x000000ff5900720c */ /* 0x000fe40003f05270 */
[----:B------:R-:W-:-:S11]  /*11e50*/  LOP3.LUT P5, RZ, R0, 0x80000000, RZ, 0xc0, !PT ;  /* 0x8000000000ff7812 */ /* 0x000fd600078ac0ff */
[----:B-1----:R-:W-:Y:S01]  /*11e60*/  @!P0 IMAD R32, R32, 0x2, R35 ;  /* 0x0000000220208824 */ /* 0x002fe200078e0223 */
[----:B------:R-:W-:Y:S02]  /*11e70*/  ISETP.NE.AND P0, PT, R90, RZ, PT ;  /* 0x000000ff5a00720c */ /* 0x000fe40003f05270 */
[----:B------:R-:W-:Y:S02]  /*11e80*/  P2R R28, PR, RZ, 0x20 ;  /* 0x00000020ff1c7803 */ /* 0x000fe40000000000 */
[----:B------:R-:W-:-:S09]  /*11e90*/  LOP3.LUT P5, RZ, R2, 0x1, RZ, 0xc0, !PT ;  /* 0x0000000102ff7812 */ /* 0x000fd200078ac0ff */
[----:B------:R-:W-:Y:S01]  /*11ea0*/  @!P0 IMAD R34, R34, 0x2, R37 ;  /* 0x0000000222228824 */ /* 0x000fe200078e0225 */
[----:B------:R-:W-:-:S03]  /*11eb0*/  ISETP.NE.AND P0, PT, R91, RZ, PT ;  /* 0x000000ff5b00720c */ /* 0x000fc60003f05270 */
[----:B------:R-:W0:Y:S01]  /*11ec0*/  @!P5 S2R R55, SR_CTAID.Z ;  /* 0x000000000037d919 */ /* 0x000e220000002700 */
[----:B------:R-:W0:Y:S01]  /*11ed0*/  @!P5 S2R R26, SR_TID.Z ;  /* 0x00000000001ad919 */ /* 0x000e220000002300 */
[----:B------:R-:W-:-:S08]  /*11ee0*/  ISETP.NE.AND P5, PT, R28, RZ, PT ;  /* 0x000000ff1c00720c */ /* 0x000fd00003fa5270 */
[----:B------:R-:W-:Y:S01]  /*11ef0*/  @!P0 IMAD R35, R22, 0x2, R41 ;  /* 0x0000000216238824 */ /* 0x000fe200078e0229 */
[----:B------:R-:W-:Y:S02]  /*11f00*/  ISETP.NE.AND P0, PT, R92, RZ, PT ;  /* 0x000000ff5c00720c */ /* 0x000fe40003f05270 */
[----:B------:R-:W-:Y:S02]  /*11f10*/  LOP3.LUT P2, RZ, R0, 0x40000000, RZ, 0xc0, !PT ;  /* 0x4000000000ff7812 */ /* 0x000fe4000784c0ff */
[----:B------:R-:W1:Y:S01]  /*11f20*/  @!P5 S2R R114, SR_CTAID.Z ;  /* 0x000000000072d919 */ /* 0x000e620000002700 */
[----:B------:R-:W1:Y:S08]  /*11f30*/  @!P5 S2R R43, SR_TID.Z ;  /* 0x00000000002bd919 */ /* 0x000e700000002300 */
[----:B---3--:R-:W-:Y:S01]  /*11f40*/  @!P0 IMAD R115, R115, 0x2, R24 ;  /* 0x0000000273738824 */ /* 0x008fe200078e0218 */
[----:B------:R-:W-:Y:S01]  /*11f50*/  ISETP.NE.AND P0, PT, R93, RZ, PT ;  /* 0x000000ff5d00720c */ /* 0x000fe20003f05270 */
[----:B------:R-:W2:Y:S01]  /*11f60*/  @!P2 S2R R28, SR_CTAID.Z ;  /* 0x00000000001ca919 */ /* 0x000ea20000002700 */
[----:B------:R-:W2:Y:S11]  /*11f70*/  @!P2 S2R R45, SR_TID.Z ;  /* 0x00000000002da919 */ /* 0x000eb60000002300 */
[----:B0-----:R-:W-:Y:S01]  /*11f80*/  @!P0 IMAD R55, R55, 0x2, R26 ;  /* 0x0000000237378824 */ /* 0x001fe200078e021a */
[----:B------:R-:W-:-:S13]  /*11f90*/  ISETP.NE.AND P0, PT, R94, RZ, PT ;  /* 0x000000ff5e00720c */ /* 0x000fda0003f05270 */
[----:B-1----:R-:W-:Y:S01]  /*11fa0*/  @!P0 IMAD R114, R114, 0x2, R43 ;  /* 0x0000000272728824 */ /* 0x002fe200078e022b */
[----:B------:R-:W-:Y:S02]  /*11fb0*/  ISETP.NE.AND P0, PT, R95, RZ, PT ;  /* 0x000000ff5f00720c */ /* 0x000fe40003f05270 */
[----:B------:R-:W-:-:S11]  /*11fc0*/  LOP3.LUT P5, RZ, R0, 0x800000, RZ, 0xc0, !PT ;  /* 0x0080000000ff7812 */ /* 0x000fd600078ac0ff */
[----:B--2---:R-:W-:Y:S01]  /*11fd0*/  @!P0 IMAD R41, R28, 0x2, R45 ;  /* 0x000000021c298824 */ /* 0x004fe200078e022d */
[----:B------:R-:W-:Y:S02]  /*11fe0*/  ISETP.NE.AND P0, PT, R96, RZ, PT ;  /* 0x000000ff6000720c */ /* 0x000fe40003f05270 */
[----:B------:R-:W-:Y:S01]  /*11ff0*/  LOP3.LUT P2, RZ, R0, 0x400000, RZ, 0xc0, !PT ;  /* 0x0040000000ff7812 */ /* 0x000fe2000784c0ff */
[----:B------:R-:W0:Y:S10]  /*12000*/  @!P5 S2R R48, SR_CTAID.Z ;  /* 0x000000000030d919 */ /* 0x000e340000002700 */
[----:B------:R-:W-:Y:S01]  /*12010*/  @!P0 IMAD R40, R40, 0x2, R47 ;  /* 0x0000000228288824 */ /* 0x000fe200078e022f */
[----:B------:R-:W-:Y:S01]  /*12020*/  ISETP.NE.AND P0, PT, R98, RZ, PT ;  /* 0x000000ff6200720c */ /* 0x000fe20003f05270 */
[----:B------:R-:W0:Y:S01]  /*12030*/  @!P5 S2R R61, SR_TID.Z ;  /* 0x00000000003dd919 */ /* 0x000e220000002300 */
[----:B------:R-:W-:-:S02]  /*12040*/  ISETP.NE.AND P5, PT, R50, RZ, PT ;  /* 0x000000ff3200720c */ /* 0x000fc40003fa5270 */
[----:B------:R-:W1:Y:S01]  /*12050*/  @!P2 S2R R50, SR_CTAID.Z ;  /* 0x000000000032a919 */ /* 0x000e620000002700 */
[----:B------:R-:W1:Y:S01]  /*12060*/  @!P2 S2R R63, SR_TID.Z ;  /* 0x00000000003fa919 */ /* 0x000e620000002300 */
[----:B------:R-:W-:-:S07]  /*12070*/  ISETP.NE.AND P2, PT, R52, RZ, PT ;  /* 0x000000ff3400720c */ /* 0x000fce0003f45270 */
[----:B------:R-:W-:Y:S01]  /*12080*/  @!P0 IMAD R14, R36, 0x2, R49 ;  /* 0x00000002240e8824 */ /* 0x000fe200078e0231 */
[----:B------:R-:W-:Y:S02]  /*12090*/  ISETP.NE.AND P0, PT, R99, RZ, PT ;  /* 0x000000ff6300720c */ /* 0x000fe40003f05270 */
[----:B------:R-:W-:-:S03]  /*120a0*/  P2R R104, PR, RZ, 0x4 ;  /* 0x00000004ff687803 */ /* 0x000fc60000000000 */
[----:B------:R-:W2:Y:S01]  /*120b0*/  @!P2 S2R R52, SR_CTAID.Z ;  /* 0x000000000034a919 */ /* 0x000ea20000002700 */
[----:B------:R-:W2:Y:S01]  /*120c0*/  @!P2 S2R R65, SR_TID.Z ;  /* 0x000000000041a919 */ /* 0x000ea20000002300 */
[----:B------:R-:W-:-:S06]  /*120d0*/  LOP3.LUT P2, RZ, R0, 0x100000, RZ, 0xc0, !PT ;  /* 0x0010000000ff7812 */ /* 0x000fcc000784c0ff */
[----:B------:R-:W-:Y:S01]  /*120e0*/  @!P0 IMAD R51, R51, 0x2, R38 ;  /* 0x0000000233338824 */ /* 0x000fe200078e0226 */
[----:B------:R-:W-:Y:S01]  /*120f0*/  ISETP.NE.AND P0, PT, R100, RZ, PT ;  /* 0x000000ff6400720c */ /* 0x000fe20003f05270 */
[----:B------:R-:W3:Y:S01]  /*12100*/  @!P6 S2R R64, SR_CTAID.Z ;  /* 0x000000000040e919 */ /* 0x000ee20000002700 */
[----:B------:R-:W3:Y:S04]  /*12110*/  @!P6 S2R R77, SR_TID.Z ;  /* 0x00000000004de919 */ /* 0x000ee80000002300 */
[----:B------:R-:W4:Y:S01]  /*12120*/  @!P2 S2R R54, SR_CTAID.Z ;  /* 0x000000000036a919 */ /* 0x000f220000002700 */
[----:B------:R-:W4:Y:S06]  /*12130*/  @!P2 S2R R67, SR_TID.Z ;  /* 0x000000000043a919 */ /* 0x000f2c0000002300 */
[----:B------:R-:W-:Y:S01]  /*12140*/  @!P0 IMAD R18, R42, 0x2, R53 ;  /* 0x000000022a128824 */ /* 0x000fe200078e0235 */
[----:B------:R-:W-:Y:S01]  /*12150*/  ISETP.NE.AND P0, PT, R101, RZ, PT ;  /* 0x000000ff6500720c */ /* 0x000fe20003f05270 */
[----:B------:R-:W0:Y:S01]  /*12160*/  @!P5 S2R R56, SR_CTAID.Z ;  /* 0x000000000038d919 */ /* 0x000e220000002700 */
[----:B------:R-:W0:Y:S01]  /*12170*/  @!P5 S2R R69, SR_TID.Z ;  /* 0x000000000045d919 */ /* 0x000e220000002300 */
[----:B------:R-:W-:-:S02]  /*12180*/  P2R R106, PR, RZ, 0x20 ;  /* 0x00000020ff6a7803 */ /* 0x000fc40000000000 */
[C---:B------:R-:W-:Y:S02]  /*12190*/  LOP3.LUT P2, RZ, R0.reuse, 0x400000, RZ, 0xc0, !PT ;  /* 0x0040000000ff7812 */ /* 0x040fe4000784c0ff */
[----:B------:R-:W-:-:S06]  /*121a0*/  LOP3.LUT P5, RZ, R0, 0x100000, RZ, 0xc0, !PT ;  /* 0x0010000000ff7812 */ /* 0x000fcc00078ac0ff */
[----:B------:R-:W-:Y:S01]  /*121b0*/  @!P0 IMAD R37, R44, 0x2, R57 ;  /* 0x000000022c258824 */ /* 0x000fe200078e0239 */
[----:B------:R-:W-:-:S04]  /*121c0*/  ISETP.NE.AND P0, PT, R102, RZ, PT ;  /* 0x000000ff6600720c */ /* 0x000fc80003f05270 */
[----:B-1----:R-:W-:-:S09]  /*121d0*/  @!P2 IMAD R42, R50, 0x2, R63 ;  /* 0x00000002322aa824 */ /* 0x002fd200078e023f */
[----:B------:R-:W-:Y:S02]  /*121e0*/  @!P0 IMAD R36, R46, 0x2, R59 ;  /* 0x000000022e248824 */ /* 0x000fe400078e023b */
[----:B---3--:R-:W-:Y:S02]  /*121f0*/  @!P6 IMAD R46, R64, 0x2, R77 ;  /* 0x00000002402ee824 */ /* 0x008fe400078e024d */
[----:B----4-:R-:W-:Y:S01]  /*12200*/  @!P5 IMAD R50, R54, 0x2, R67 ;  /* 0x000000023632d824 */ /* 0x010fe200078e0243 */
[----:B------:R-:W-:Y:S02]  /*12210*/  ISETP.NE.AND P5, PT, R106, RZ, PT ;  /* 0x000000ff6a00720c */ /* 0x000fe40003fa5270 */
[----:B------:R-:W-:-:S11]  /*12220*/  LOP3.LUT P6, RZ, R0, 0x100, RZ, 0xc0, !PT ;  /* 0x0000010000ff7812 */ /* 0x000fd600078cc0ff */
[----:B0-----:R-:W-:Y:S02]  /*12230*/  @!P5 IMAD R26, R56, 0x2, R69 ;  /* 0x00000002381ad824 */ /* 0x001fe400078e0245 */
[----:B------:R-:W0:Y:S01]  /*12240*/  @!P6 S2R R113, SR_CTAID.Z ;  /* 0x000000000071e919 */ /* 0x000e220000002700 */
[----:B------:R-:W0:Y:S01]  /*12250*/  @!P6 S2R R56, SR_TID.Z ;  /* 0x000000000038e919 */ /* 0x000e220000002300 */
[----:B------:R-:W-:Y:S02]  /*12260*/  ISETP.NE.AND P6, PT, R80, RZ, PT ;  /* 0x000000ff5000720c */ /* 0x000fe40003fc5270 */
[----:B------:R-:W-:Y:S01]  /*12270*/  ISETP.NE.AND P2, PT, R104, RZ, PT ;  /* 0x000000ff6800720c */ /* 0x000fe20003f45270 */
[----:B------:R-:W1:Y:S01]  /*12280*/  @!P1 S2R R66, SR_CTAID.Z ;  /* 0x0000000000429919 */ /* 0x000e620000002700 */
[----:B------:R-:W-:Y:S01]  /*12290*/  P2R R84, PR, RZ, 0x40 ;  /* 0x00000040ff547803 */ /* 0x000fe20000000000 */
[----:B------:R-:W1:Y:S08]  /*122a0*/  @!P1 S2R R79, SR_TID.Z ;  /* 0x00000000004f9919 */ /* 0x000e700000002300 */
[----:B------:R-:W3:Y:S01]  /*122b0*/  @!P6 S2R R112, SR_CTAID.Z ;  /* 0x000000000070e919 */ /* 0x000ee20000002700 */
[----:B------:R-:W3:Y:S01]  /*122c0*/  @!P6 S2R R59, SR_TID.Z ;  /* 0x00000000003be919 */ /* 0x000ee20000002300 */
[----:B------:R-:W-:-:S02]  /*122d0*/  LOP3.LUT P6, RZ, R0, 0x1, RZ, 0xc0, !PT ;  /* 0x0000000100ff7812 */ /* 0x000fc400078cc0ff */
[----:B------:R-:W-:Y:S01]  /*122e0*/  LOP3.LUT P0, RZ, R0, 0x2000, RZ, 0xc0, !PT ;  /* 0x0000200000ff7812 */ /* 0x000fe2000780c0ff */
[----:B------:R-:W4:Y:S01]  /*122f0*/  @!P4 S2R R62, SR_CTAID.Z ;  /* 0x00000000003ec919 */ /* 0x000f220000002700 */
[----:B------:R-:W-:Y:S01]  /*12300*/  P2R R107, PR, RZ, 0x10 ;  /* 0x00000010ff6b7803 */ /* 0x000fe20000000000 */
[----:B--2---:R-:W-:Y:S01]  /*12310*/  @!P2 IMAD R24, R52, 0x2, R65 ;  /* 0x000000023418a824 */ /* 0x004fe200078e0241 */
[----:B------:R-:W4:Y:S01]  /*12320*/  @!P4 S2R R75, SR_TID.Z ;  /* 0x00000000004bc919 */ /* 0x000f220000002300 */
[----:B------:R-:W-:Y:S01]  /*12330*/  LOP3.LUT P4, RZ, R2, 0x1000, RZ, 0xc0, !PT ;  /* 0x0000100002ff7812 */ /* 0x000fe2000788c0ff */
[----:B------:R-:W2:Y:S01]  /*12340*/  @!P3 S2R R58, SR_CTAID.Z ;  /* 0x00000000003ab919 */ /* 0x000ea20000002700 */
[----:B------:R-:W2:Y:S04]  /*12350*/  @!P3 S2R R71, SR_TID.Z ;  /* 0x000000000047b919 */ /* 0x000ea80000002300 */
[----:B------:R-:W3:Y:S01]  /*12360*/  @!P6 S2R R110, SR_CTAID.Z ;  /* 0x00000000006ee919 */ /* 0x000ee20000002700 */
[----:B------:R-:W3:Y:S01]  /*12370*/  @!P6 S2R R65, SR_TID.Z ;  /* 0x000000000041e919 */ /* 0x000ee20000002300 */
[----:B------:R-:W-:-:S02]  /*12380*/  LOP3.LUT P6, RZ, R0, 0x20, RZ, 0xc0, !PT ;  /* 0x0000002000ff7812 */ /* 0x000fc400078cc0ff */
[----:B------:R-:W-:Y:S02]  /*12390*/  P2R R103, PR, RZ, 0x8 ;  /* 0x00000008ff677803 */ /* 0x000fe40000000000 */
[C---:B------:R-:W-:Y:S02]  /*123a0*/  LOP3.LUT P3, RZ, R0.reuse, 0x800000, RZ, 0xc0, !PT ;  /* 0x0080000000ff7812 */ /* 0x040fe4000786c0ff */
[----:B------:R-:W-:Y:S02]  /*123b0*/  P2R R83, PR, RZ, 0x40 ;  /* 0x00000040ff537803 */ /* 0x000fe40000000000 */
[----:B------:R-:W-:Y:S01]  /*123c0*/  LOP3.LUT P6, RZ, R0, 0x40, RZ, 0xc0, !PT ;  /* 0x0000004000ff7812 */ /* 0x000fe200078cc0ff */
[----:B------:R-:W0:Y:S01]  /*123d0*/  @!P0 S2R R49, SR_CTAID.Z ;  /* 0x0000000000318919 */ /* 0x000e220000002700 */
[----:B------:R-:W-:Y:S02]  /*123e0*/  @!P4 IMAD R30, R30, 0x2, R7 ;  /* 0x000000021e1ec824 */ /* 0x000fe400078e0207 */
[----:B------:R-:W-:Y:S01]  /*123f0*/  P2R R82, PR, RZ, 0x40 ;  /* 0x00000040ff527803 */ /* 0x000fe20000000000 */
[----:B------:R-:W0:Y:S01]  /*12400*/  @!P0 S2R R20, SR_TID.Z ;  /* 0x0000000000148919 */ /* 0x000e220000002300 */
[----:B------:R-:W-:-:S02]  /*12410*/  LOP3.LUT P0, RZ, R0, 0x80, RZ, 0xc0, !PT ;  /* 0x0000008000ff7812 */ /* 0x000fc4000780c0ff */
[C---:B------:R-:W-:Y:S02]  /*12420*/  LOP3.LUT P6, RZ, R0.reuse, 0x80, RZ, 0xc0, !PT ;  /* 0x0000008000ff7812 */ /* 0x040fe400078cc0ff */
[C---:B------:R-:W-:Y:S02]  /*12430*/  LOP3.LUT P4, RZ, R0.reuse, 0x20000, RZ, 0xc0, !PT ;  /* 0x0002000000ff7812 */ /* 0x040fe4000788c0ff */
[----:B------:R-:W-:Y:S02]  /*12440*/  P2R R80, PR, RZ, 0x40 ;  /* 0x00000040ff507803 */ /* 0x000fe40000000000 */
[----:B------:R-:W-:Y:S01]  /*12450*/  LOP3.LUT P6, RZ, R0, 0x100, RZ, 0xc0, !PT ;  /* 0x0000010000ff7812 */ /* 0x000fe200078cc0ff */
[----:B------:R-:W-:Y:S01]  /*12460*/  @!P3 IMAD R43, R48, 0x2, R61 ;  /* 0x00000002302bb824 */ /* 0x000fe200078e023d */
[----:B------:R-:W-:Y:S01]  /*12470*/  ISETP.NE.AND P3, PT, R103, RZ, PT ;  /* 0x000000ff6700720c */ /* 0x000fe20003f65270 */
[----:B-1----:R-:W-:Y:S01]  /*12480*/  @!P1 IMAD R54, R66, 0x2, R79 ;  /* 0x0000000242369824 */ /* 0x002fe200078e024f */
[----:B------:R-:W-:-:S02]  /*12490*/  LOP3.LUT P1, RZ, R0, 0x40, RZ, 0xc0, !PT ;  /* 0x0000004000ff7812 */ /* 0x000fc4000782c0ff */
[----:B------:R-:W-:Y:S02]  /*124a0*/  P2R R79, PR, RZ, 0x40 ;  /* 0x00000040ff4f7803 */ /* 0x000fe40000000000 */
[C---:B------:R-:W-:Y:S01]  /*124b0*/  LOP3.LUT P6, RZ, R0.reuse, 0x200, RZ, 0xc0, !PT ;  /* 0x0000020000ff7812 */ /* 0x040fe200078cc0ff */
[----:B------:R-:W1:Y:S01]  /*124c0*/  @!P0 S2R R64, SR_CTAID.Z ;  /* 0x0000000000408919 */ /* 0x000e620000002700 */
[----:B------:R-:W-:Y:S01]  /*124d0*/  LOP3.LUT P2, RZ, R0, 0x1000, RZ, 0xc0, !PT ;  /* 0x0000100000ff7812 */ /* 0x000fe2000784c0ff */
[----:B------:R-:W-:Y:S01]  /*124e0*/  @!P4 IMAD R45, R60, 0x2, R73 ;  /* 0x000000023c2dc824 */ /* 0x000fe200078e0249 */
[----:B------:R-:W1:Y:S01]  /*124f0*/  @!P0 S2R R23, SR_TID.Z ;  /* 0x0000000000178919 */ /* 0x000e620000002300 */
[----:B------:R-:W-:Y:S02]  /*12500*/  ISETP.NE.AND P0, PT, R78, RZ, PT ;  /* 0x000000ff4e00720c */ /* 0x000fe40003f05270 */
[----:B------:R-:W-:Y:S02]  /*12510*/  P2R R78, PR, RZ, 0x40 ;  /* 0x00000040ff4e7803 */ /* 0x000fe40000000000 */
[----:B------:R-:W-:-:S02]  /*12520*/  ISETP.NE.AND P4, PT, R107, RZ, PT ;  /* 0x000000ff6b00720c */ /* 0x000fc40003f85270 */
[----:B------:R-:W-:Y:S01]  /*12530*/  LOP3.LUT P6, RZ, R0, 0x400, RZ, 0xc0, !PT ;  /* 0x0000040000ff7812 */ /* 0x000fe200078cc0ff */
[----:B--2---:R-:W-:-:S03]  /*12540*/  @!P3 IMAD R47, R58, 0x2, R71 ;  /* 0x000000023a2fb824 */ /* 0x004fc600078e0247 */
[----:B------:R-:W-:Y:S02]  /*12550*/  P2R R77, PR, RZ, 0x40 ;  /* 0x00000040ff4d7803 */ /* 0x000fe40000000000 */
[----:B------:R-:W-:Y:S01]  /*12560*/  LOP3.LUT P6, RZ, R0, 0x800, RZ, 0xc0, !PT ;  /* 0x0000080000ff7812 */ /* 0x000fe200078cc0ff */
[----:B------:R-:W2:Y:S01]  /*12570*/  @!P1 S2R R57, SR_CTAID.Z ;  /* 0x0000000000399919 */ /* 0x000ea20000002700 */
[----:B------:R-:W2:Y:S01]  /*12580*/  @!P1 S2R R58, SR_TID.Z ;  /* 0x00000000003a9919 */ /* 0x000ea20000002300 */
[----:B------:R-:W-:Y:S02]  /*12590*/  ISETP.NE.AND P1, PT, R76, RZ, PT ;  /* 0x000000ff4c00720c */ /* 0x000fe40003f25270 */
[----:B------:R-:W-:Y:S01]  /*125a0*/  P2R R76, PR, RZ, 0x40 ;  /* 0x00000040ff4c7803 */ /* 0x000fe20000000000 */
[----:B------:R-:W3:Y:S01]  /*125b0*/  @!P2 S2R R48, SR_CTAID.Z ;  /* 0x000000000030a919 */ /* 0x000ee20000002700 */
[C---:B------:R-:W-:Y:S02]  /*125c0*/  LOP3.LUT P6, RZ, R0.reuse, 0x1000, RZ, 0xc0, !PT ;  /* 0x0000100000ff7812 */ /* 0x040fe400078cc0ff */
[----:B------:R-:W-:Y:S01]  /*125d0*/  LOP3.LUT P5, RZ, R0, 0x800, RZ, 0xc0, !PT ;  /* 0x0000080000ff7812 */ /* 0x000fe200078ac0ff */
[----:B------:R-:W3:Y:S01]  /*125e0*/  @!P2 S2R R7, SR_TID.Z ;  /* 0x000000000007a919 */ /* 0x000ee20000002300 */
[----:B----4-:R-:W-:Y:S01]  /*125f0*/  @!P4 IMAD R44, R62, 0x2, R75 ;  /* 0x000000023e2cc824 */ /* 0x010fe200078e024b */
[----:B------:R-:W-:-:S02]  /*12600*/  P2R R75, PR, RZ, 0x40 ;  /* 0x00000040ff4b7803 */ /* 0x000fc40000000000 */
[C---:B------:R-:W-:Y:S02]  /*12610*/  LOP3.LUT P6, RZ, R0.reuse, 0x2000, RZ, 0xc0, !PT ;  /* 0x0000200000ff7812 */ /* 0x040fe400078cc0ff */
[C---:B------:R-:W-:Y:S02]  /*12620*/  LOP3.LUT P4, RZ, R0.reuse, 0x200, RZ, 0xc0, !PT ;  /* 0x0000020000ff7812 */ /* 0x040fe4000788c0ff */
[----:B------:R-:W-:-:S04]  /*12630*/  LOP3.LUT P3, RZ, R0, 0x400, RZ, 0xc0, !PT ;  /* 0x0000040000ff7812 */ /* 0x000fc8000786c0ff */
[----:B------:R-:W4:Y:S01]  /*12640*/  @!P5 S2R R53, SR_CTAID.Z ;  /* 0x000000000035d919 */ /* 0x000f220000002700 */
[----:B------:R-:W4:Y:S04]  /*12650*/  @!P5 S2R R22, SR_TID.Z ;  /* 0x000000000016d919 */ /* 0x000f280000002300 */
[----:B0-----:R-:W-:Y:S01]  /*12660*/  @!P6 IMAD R49, R49, 0x2, R20 ;  /* 0x000000023131e824 */ /* 0x001fe200078e0214 */
[----:B------:R-:W-:Y:S01]  /*12670*/  ISETP.NE.AND P6, PT, R75, RZ, PT ;  /* 0x000000ff4b00720c */ /* 0x000fe20003fc5270 */
[----:B------:R-:W0:Y:S01]  /*12680*/  @!P4 S2R R38, SR_CTAID.Z ;  /* 0x000000000026c919 */ /* 0x000e220000002700 */
[C---:B------:R-:W-:Y:S01]  /*12690*/  LOP3.LUT P5, RZ, R0.reuse, 0x2, RZ, 0xc0, !PT ;  /* 0x0000000200ff7812 */ /* 0x040fe200078ac0ff */
[----:B------:R-:W0:Y:S01]  /*126a0*/  @!P4 S2R R21, SR_TID.Z ;  /* 0x000000000015c919 */ /* 0x000e220000002300 */
[----:B------:R-:W-:Y:S01]  /*126b0*/  LOP3.LUT P4, RZ, R0, 0x4, RZ, 0xc0, !PT ;  /* 0x0000000400ff7812 */ /* 0x000fe2000788c0ff */
[----:B------:R-:W1:Y:S01]  /*126c0*/  @!P3 S2R R52, SR_CTAID.Z ;  /* 0x000000000034b919 */ /* 0x000e620000002700 */
[----:B------:R-:W1:Y:S07]  /*126d0*/  @!P3 S2R R9, SR_TID.Z ;  /* 0x000000000009b919 */ /* 0x000e6e0000002300 */
[----:B---3--:R-:W-:Y:S01]  /*126e0*/  @!P6 IMAD R48, R48, 0x2, R7 ;  /* 0x000000023030e824 */ /* 0x008fe200078e0207 */
[----:B------:R-:W-:Y:S01]  /*126f0*/  ISETP.NE.AND P6, PT, R76, RZ, PT ;  /* 0x000000ff4c00720c */ /* 0x000fe20003fc5270 */
[----:B------:R-:W3:Y:S02]  /*12700*/  @!P5 S2R R63, SR_CTAID.Z ;  /* 0x00000000003fd919 */ /* 0x000ee40000002700 */
[----:B------:R-:W2:Y:S01]  /*12710*/  @!P4 S2R R108, SR_CTAID.Z ;  /* 0x00000000006cc919 */ /* 0x000ea20000002700 */
[----:B------:R-:W2:Y:S01]  /*12720*/  @!P4 S2R R61, SR_TID.Z ;  /* 0x00000000003dc919 */ /* 0x000ea20000002300 */
[----:B------:R-:W-:-:S02]  /*12730*/  ISETP.NE.AND P4, PT, R68, RZ, PT ;  /* 0x000000ff4400720c */ /* 0x000fc40003f85270 */
[----:B------:R-:W3:Y:S01]  /*12740*/  @!P5 S2R R68, SR_TID.Z ;  /* 0x000000000044d919 */ /* 0x000ee20000002300 */
[----:B------:R-:W-:Y:S02]  /*12750*/  ISETP.NE.AND P5, PT, R70, RZ, PT ;  /* 0x000000ff4600720c */ /* 0x000fe40003fa5270 */
[----:B------:R-:W-:Y:S01]  /*12760*/  P2R R90, PR, RZ, 0x1 ;  /* 0x00000001ff5a7803 */ /* 0x000fe20000000000 */
[----:B------:R-:W3:Y:S01]  /*12770*/  @!P0 S2R R67, SR_CTAID.Z ;  /* 0x0000000000438919 */ /* 0x000ee20000002700 */
[C---:B------:R-:W-:Y:S01]  /*12780*/  LOP3.LUT P3, RZ, R0.reuse, 0x8, RZ, 0xc0, !PT ;  /* 0x0000000800ff7812 */ /* 0x040fe2000786c0ff */
[----:B------:R-:W3:Y:S01]  /*12790*/  @!P0 S2R R70, SR_TID.Z ;  /* 0x0000000000468919 */ /* 0x000ee20000002300 */
[----:B------:R-:W-:Y:S01]  /*127a0*/  LOP3.LUT P0, RZ, R0, 0x1, RZ, 0xc0, !PT ;  /* 0x0000000100ff7812 */ /* 0x000fe2000780c0ff */
[----:B----4-:R-:W-:Y:S01]  /*127b0*/  @!P6 IMAD R53, R53, 0x2, R22 ;  /* 0x000000023535e824 */ /* 0x010fe200078e0216 */
[----:B------:R-:W-:Y:S02]  /*127c0*/  ISETP.NE.AND P6, PT, R77, RZ, PT ;  /* 0x000000ff4d00720c */ /* 0x000fe40003fc5270 */
[----:B------:R-:W-:-:S02]  /*127d0*/  P2R R89, PR, RZ, 0x1 ;  /* 0x00000001ff597803 */ /* 0x000fc40000000000 */
[----:B------:R-:W-:-:S04]  /*127e0*/  LOP3.LUT P0, RZ, R2, 0x200000, RZ, 0xc0, !PT ;  /* 0x0020000002ff7812 */ /* 0x000fc8000780c0ff */
[----:B------:R-:W-:Y:S02]  /*127f0*/  P2R R87, PR, RZ, 0x1 ;  /* 0x00000001ff577803 */ /* 0x000fe40000000000 */
[C---:B------:R-:W-:Y:S01]  /*12800*/  LOP3.LUT P0, RZ, R0.reuse, 0x4, RZ, 0xc0, !PT ;  /* 0x0000000400ff7812 */ /* 0x040fe2000780c0ff */
[----:B------:R-:W4:Y:S03]  /*12810*/  @!P3 S2R R111, SR_CTAID.Z ;  /* 0x00000000006fb919 */ /* 0x000f260000002700 */
[----:B------:R-:W-:Y:S01]  /*12820*/  P2R R86, PR, RZ, 0x1 ;  /* 0x00000001ff567803 */ /* 0x000fe20000000000 */
[----:B------:R-:W4:Y:S01]  /*12830*/  @!P3 S2R R66, SR_TID.Z ;  /* 0x000000000042b919 */ /* 0x000f220000002300 */
[----:B------:R-:W-:Y:S01]  /*12840*/  LOP3.LUT P0, RZ, R0, 0x8, RZ, 0xc0, !PT ;  /* 0x0000000800ff7812 */ /* 0x000fe2000780c0ff */
[----:B-1----:R-:W-:Y:S01]  /*12850*/  @!P6 IMAD R52, R52, 0x2, R9 ;  /* 0x000000023434e824 */ /* 0x002fe200078e0209 */
[----:B------:R-:W-:-:S02]  /*12860*/  ISETP.NE.AND P6, PT, R78, RZ, PT ;  /* 0x000000ff4e00720c */ /* 0x000fc40003fc5270 */
[----:B------:R-:W-:Y:S02]  /*12870*/  P2R R85, PR, RZ, 0x1 ;  /* 0x00000001ff557803 */ /* 0x000fe40000000000 */
[----:B------:R-:W-:-:S09]  /*12880*/  LOP3.LUT P0, RZ, R2, 0x400000, RZ, 0xc0, !PT ;  /* 0x0040000002ff7812 */ /* 0x000fd2000780c0ff */
[----:B0-----:R-:W-:Y:S01]  /*12890*/  @!P6 IMAD R38, R38, 0x2, R21 ;  /* 0x000000022626e824 */ /* 0x001fe200078e0215 */
[----:B------:R-:W-:-:S03]  /*128a0*/  ISETP.NE.AND P6, PT, R79, RZ, PT ;  /* 0x000000ff4f00720c */ /* 0x000fc60003fc5270 */
[----:B------:R-:W0:Y:S01]  /*128b0*/  @!P0 S2R R60, SR_TID.Y ;  /* 0x00000000003c8919 */ /* 0x000e220000002200 */
[----:B------:R-:W1:Y:S01]  /*128c0*/  @!P0 S2R R100, SR_CgaCtaId ;  /* 0x0000000000648919 */ /* 0x000e620000008800 */
[----:B------:R-:W-:Y:S02]  /*128d0*/  ISETP.NE.AND P0, PT, R85, RZ, PT ;  /* 0x000000ff5500720c */ /* 0x000fe40003f05270 */
[----:B------:R-:W-:Y:S02]  /*128e0*/  LOP3.LUT P2, RZ, R0, 0x20, RZ, 0xc0, !PT ;  /* 0x0000002000ff7812 */ /* 0x000fe4000784c0ff */
[----:B------:R-:W-:-:S04]  /*128f0*/  ISETP.NE.AND P3, PT, R72, RZ, PT ;  /* 0x000000ff4800720c */ /* 0x000fc80003f65270 */
[----:B------:R-:W-:Y:S01]  /*12900*/  @!P6 IMAD R113, R113, 0x2, R56 ;  /* 0x000000027171e824 */ /* 0x000fe200078e0238 */
[----:B------:R-:W-:-:S04]  /*12910*/  ISETP.NE.AND P6, PT, R80, RZ, PT ;  /* 0x000000ff5000720c */ /* 0x000fc80003fc5270 */
[----:B----4-:R-:W-:Y:S01]  /*12920*/  @!P0 IMAD R111, R111, 0x2, R66 ;  /* 0x000000026f6f8824 */ /* 0x010fe200078e0242 */
[----:B------:R-:W-:Y:S01]  /*12930*/  ISETP.NE.AND P0, PT, R86, RZ, PT ;  /* 0x000000ff5600720c */ /* 0x000fe20003f05270 */
[----:B------:R-:W4:Y:S01]  /*12940*/  @!P2 S2R R29, SR_CTAID.Z ;  /* 0x00000000001da919 */ /* 0x000f220000002700 */
[----:B------:R-:W-:Y:S01]  /*12950*/  P2R R92, PR, RZ, 0x2 ;  /* 0x00000002ff5c7803 */ /* 0x000fe20000000000 */
[----:B------:R-:W4:Y:S05]  /*12960*/  @!P2 S2R R62, SR_TID.Z ;  /* 0x00000000003ea919 */ /* 0x000f2a0000002300 */
[----:B------:R-:W-:Y:S01]  /*12970*/  @!P6 IMAD R64, R64, 0x2, R23 ;  /* 0x000000024040e824 */ /* 0x000fe200078e0217 */
[----:B------:R-:W0:Y:S01]  /*12980*/  @!P1 S2R R106, SR_CTAID.Z ;  /* 0x00000000006a9919 */ /* 0x000e220000002700 */
[----:B------:R-:W0:Y:S01]  /*12990*/  @!P1 S2R R69, SR_TID.Z ;  /* 0x0000000000459919 */ /* 0x000e220000002300 */
[----:B------:R-:W-:Y:S01]  /*129a0*/  LOP3.LUT P1, RZ, R2, 0x80000, RZ, 0xc0, !PT ;  /* 0x0008000002ff7812 */ /* 0x000fe2000782c0ff */
[----:B------:R-:W3:Y:S01]  /*129b0*/  @!P3 S2R R102, SR_CTAID.Z ;  /* 0x000000000066b919 */ /* 0x000ee20000002700 */
[----:B--2---:R-:W-:Y:S01]  /*129c0*/  @!P0 IMAD R108, R108, 0x2, R61 ;  /* 0x000000026c6c8824 */ /* 0x004fe200078e023d */
[----:B------:R-:W3:Y:S01]  /*129d0*/  @!P3 S2R R71, SR_TID.Z ;  /* 0x000000000047b919 */ /* 0x000ee20000002300 */
[----:B------:R-:W-:-:S02]  /*129e0*/  ISETP.NE.AND P6, PT, R82, RZ, PT ;  /* 0x000000ff5200720c */ /* 0x000fc40003fc5270 */
[----:B------:R-:W-:Y:S02]  /*129f0*/  ISETP.NE.AND P0, PT, R87, RZ, PT ;  /* 0x000000ff5700720c */ /* 0x000fe40003f05270 */
[----:B------:R-:W-:Y:S02]  /*12a00*/  P2R R91, PR, RZ, 0x2 ;  /* 0x00000002ff5b7803 */ /* 0x000fe40000000000 */
[----:B------:R-:W-:Y:S02]  /*12a10*/  LOP3.LUT P1, RZ, R2, 0x800000, RZ, 0xc0, !PT ;  /* 0x0080000002ff7812 */ /* 0x000fe4000782c0ff */
[----:B------:R-:W-:Y:S01]  /*12a20*/  ISETP.NE.AND P2, PT, R74, RZ, PT ;  /* 0x000000ff4a00720c */ /* 0x000fe20003f45270 */
[----:B------:R-:W2:Y:S01]  /*12a30*/  @!P4 S2R R104, SR_CTAID.Z ;  /* 0x000000000068c919 */ /* 0x000ea20000002700 */
[----:B------:R-:W2:Y:S03]  /*12a40*/  @!P4 S2R R73, SR_TID.Z ;  /* 0x000000000049c919 */ /* 0x000ea60000002300 */
[----:B------:R-:W-:Y:S01]  /*12a50*/  @!P6 IMAD R57, R57, 0x2, R58 ;  /* 0x000000023939e824 */ /* 0x000fe200078e023a */
[----:B------:R-:W-:Y:S01]  /*12a60*/  ISETP.NE.AND P6, PT, R83, RZ, PT ;  /* 0x000000ff5300720c */ /* 0x000fe20003fc5270 */
[----:B------:R-:W1:Y:S01]  /*12a70*/  @!P0 S2R R9, SR_TID.Y ;  /* 0x0000000000098919 */ /* 0x000e620000002200 */
[----:B------:R-:W1:Y:S01]  /*12a80*/  @!P0 S2R R99, SR_CgaCtaId ;  /* 0x0000000000638919 */ /* 0x000e620000008800 */
[----:B------:R-:W-:-:S02]  /*12a90*/  ISETP.NE.AND P0, PT, R89, RZ, PT ;  /* 0x000000ff5900720c */ /* 0x000fc40003f05270 */
[----:B------:R-:W0:Y:S01]  /*12aa0*/  @!P1 S2R R8, SR_TID.Y ;  /* 0x0000000000089919 */ /* 0x000e220000002200 */
[----:B------:R-:W1:Y:S01]  /*12ab0*/  @!P1 S2R R28, SR_CgaCtaId ;  /* 0x00000000001c9919 */ /* 0x000e620000008800 */
[----:B------:R-:W-:Y:S02]  /*12ac0*/  @!P1 MOV R137, 0x400 ;  /* 0x0000040000899802 */ /* 0x000fe40000000f00 */
[----:B------:R-:W-:Y:S01]  /*12ad0*/  ISETP.NE.AND P1, PT, R91, RZ, PT ;  /* 0x000000ff5b00720c */ /* 0x000fe20003f25270 */
[----:B------:R-:W1:Y:S01]  /*12ae0*/  @!P5 S2R R101, SR_CTAID.Z ;  /* 0x000000000065d919 */ /* 0x000e620000002700 */
[----:B------:R-:W1:Y:S02]  /*12af0*/  @!P5 S2R R74, SR_TID.Z ;  /* 0x00000000004ad919 */ /* 0x000e640000002300 */
[----:B----4-:R-:W-:Y:S01]  /*12b00*/  @!P6 IMAD R56, R29, 0x2, R62 ;  /* 0x000000021d38e824 */ /* 0x010fe200078e023e */
[----:B------:R-:W4:Y:S02]  /*12b10*/  @!P2 S2R R103, SR_CTAID.Z ;  /* 0x000000000067a919 */ /* 0x000f240000002700 */
[----:B------:R-:W-:Y:S01]  /*12b20*/  @!P0 IMAD R110, R110, 0x2, R65 ;  /* 0x000000026e6e8824 */ /* 0x000fe200078e0241 */
[----:B------:R-:W4:Y:S01]  /*12b30*/  @!P2 S2R R72, SR_TID.Z ;  /* 0x000000000048a919 */ /* 0x000f220000002300 */
[----:B------:R-:W-:Y:S01]  /*12b40*/  P2R R88, PR, RZ, 0x4 ;  /* 0x00000004ff587803 */ /* 0x000fe20000000000 */
[----:B---3--:R-:W-:Y:S01]  /*12b50*/  @!P3 IMAD R102, R102, 0x2, R71 ;  /* 0x000000026666b824 */ /* 0x008fe200078e0247 */
[----:B------:R-:W-:-:S02]  /*12b60*/  ISETP.NE.AND P0, PT, R90, RZ, PT ;  /* 0x000000ff5a00720c */ /* 0x000fc40003f05270 */
[----:B------:R-:W-:Y:S02]  /*12b70*/  P2R R62, PR, RZ, 0x8 ;  /* 0x00000008ff3e7803 */ /* 0x000fe40000000000 */
[----:B------:R-:W-:Y:S02]  /*12b80*/  LOP3.LUT P2, RZ, R0, 0x2, RZ, 0xc0, !PT ;  /* 0x0000000200ff7812 */ /* 0x000fe4000784c0ff */
[----:B------:R-:W-:Y:S02]  /*12b90*/  LOP3.LUT P3, RZ, R2, 0x800000, RZ, 0xc0, !PT ;  /* 0x0080000002ff7812 */ /* 0x000fe4000786c0ff */
[----:B------:R-:W-:Y:S01]  /*12ba0*/  ISETP.NE.AND P6, PT, R84, RZ, PT ;  /* 0x000000ff5400720c */ /* 0x000fe20003fc5270 */
[----:B------:R-:W3:Y:S01]  /*12bb0*/  @!P1 S2R R21, SR_TID.Y ;  /* 0x0000000000159919 */ /* 0x000ee20000002200 */
[----:B------:R-:W3:Y:S01]  /*12bc0*/  @!P1 S2R R96, SR_CgaCtaId ;  /* 0x0000000000609919 */ /* 0x000ee20000008800 */
[----:B------:R-:W-:Y:S02]  /*12bd0*/  ISETP.NE.AND P1, PT, R92, RZ, PT ;  /* 0x000000ff5c00720c */ /* 0x000fe40003f25270 */
[----:B------:R-:W-:Y:S01]  /*12be0*/  @!P0 IMAD R58, R67, 0x2, R70 ;  /* 0x00000002433a8824 */ /* 0x000fe200078e0246 */
[----:B------:R-:W-:-:S03]  /*12bf0*/  P2R R107, PR, RZ, 0x1 ;  /* 0x00000001ff6b7803 */ /* 0x000fc60000000000 */
[----:B------:R-:W-:Y:S01]  /*12c00*/  @!P2 IMAD R61, R63, 0x2, R68 ;  /* 0x000000023f3da824 */ /* 0x000fe200078e0244 */
[----:B------:R-:W-:Y:S01]  /*12c10*/  LOP3.LUT P0, RZ, R2, 0x8000, RZ, 0xc0, !PT ;  /* 0x0000800002ff7812 */ /* 0x000fe2000780c0ff */
[----:B------:R-:W-:Y:S01]  /*12c20*/  @!P3 VIADD R137, R137, 0x4800 ;  /* 0x000048008989b836 */ /* 0x000fe20000000000 */
[----:B------:R-:W-:Y:S01]  /*12c30*/  P2R R20, PR, RZ, 0x40 ;  /* 0x00000040ff147803 */ /* 0x000fe20000000000 */
[----:B------:R-:W-:Y:S01]  /*12c40*/  @!P6 IMAD R112, R112, 0x2, R59 ;  /* 0x000000027070e824 */ /* 0x000fe200078e023b */
[----:B------:R-:W-:Y:S01]  /*12c50*/  ISETP.NE.AND P2, PT, R88, RZ, PT ;  /* 0x000000ff5800720c */ /* 0x000fe20003f45270 */
[----:B--2---:R-:W-:Y:S01]  /*12c60*/  @!P4 IMAD R104, R104, 0x2, R73 ;  /* 0x000000026868c824 */ /* 0x004fe200078e0249 */
[----:B------:R-:W-:Y:S02]  /*12c70*/  LOP3.LUT P6, RZ, R2, 0x100000, RZ, 0xc0, !PT ;  /* 0x0010000002ff7812 */ /* 0x000fe400078cc0ff */
[----:B------:R-:W-:Y:S01]  /*12c80*/  P2R R59, PR, RZ, 0x10 ;  /* 0x00000010ff3b7803 */ /* 0x000fe20000000000 */
[----:B0-----:R-:W-:Y:S01]  /*12c90*/  @!P3 IMAD R13, R13, 0x4, R8 ;  /* 0x000000040d0db824 */ /* 0x001fe200078e0208 */
[----:B------:R-:W-:-:S02]  /*12ca0*/  P2R R65, PR, RZ, 0x1 ;  /* 0x00000001ff417803 */ /* 0x000fc40000000000 */
[C---:B------:R-:W-:Y:S02]  /*12cb0*/  LOP3.LUT P4, RZ, R2.reuse, 0x400000, RZ, 0xc0, !PT ;  /* 0x0040000002ff7812 */ /* 0x040fe4000788c0ff */
[----:B------:R-:W-:Y:S02]  /*12cc0*/  LOP3.LUT P0, RZ, R2, 0x20000, RZ, 0xc0, !PT ;  /* 0x0002000002ff7812 */ /* 0x000fe4000780c0ff */
[----:B-1----:R-:W-:Y:S02]  /*12cd0*/  @!P3 LEA R137, R28, R137, 0x18 ;  /* 0x000000891c89b211 */ /* 0x002fe400078ec0ff */
[----:B------:R-:W-:Y:S01]  /*12ce0*/  LOP3.LUT P3, RZ, R2, 0x2000, RZ, 0xc0, !PT ;  /* 0x0000200002ff7812 */ /* 0x000fe2000786c0ff */
[----:B------:R-:W-:Y:S01]  /*12cf0*/  @!P1 IMAD R106, R106, 0x2, R69 ;  /* 0x000000026a6a9824 */ /* 0x000fe200078e0245 */
[----:B------:R-:W-:Y:S02]  /*12d00*/  P2R R29, PR, RZ, 0x2 ;  /* 0x00000002ff1d7803 */ /* 0x000fe40000000000 */
[----:B------:R-:W-:-:S02]  /*12d10*/  LOP3.LUT P1, RZ, R2, 0x200000, RZ, 0xc0, !PT ;  /* 0x0020000002ff7812 */ /* 0x000fc4000782c0ff */
[----:B------:R-:W-:Y:S02]  /*12d20*/  P2R R67, PR, RZ, 0x8 ;  /* 0x00000008ff437803 */ /* 0x000fe40000000000 */
[C---:B------:R-:W-:Y:S01]  /*12d30*/  LOP3.LUT P3, RZ, R2.reuse, 0x80000, RZ, 0xc0, !PT ;  /* 0x0008000002ff7812 */ /* 0x040fe2000786c0ff */
[----:B------:R-:W-:Y:S01]  /*12d40*/  @!P5 IMAD R101, R101, 0x2, R74 ;  /* 0x000000026565d824 */ /* 0x000fe200078e024a */
[----:B------:R-:W-:Y:S01]  /*12d50*/  P2R R22, PR, RZ, 0x20 ;  /* 0x00000020ff167803 */ /* 0x000fe20000000000 */
[----:B----4-:R-:W-:Y:S01]  /*12d60*/  @!P2 IMAD R103, R103, 0x2, R72 ;  /* 0x000000026767a824 */ /* 0x010fe200078e0248 */
[----:B------:R-:W-:Y:S01]  /*12d70*/  P2R R109, PR, RZ, 0x4 ;  /* 0x00000004ff6d7803 */ /* 0x000fe20000000000 */
[----:B------:R-:W0:Y:S01]  /*12d80*/  @!P6 S2R R66, SR_TID.Y ;  /* 0x000000000042e919 */ /* 0x000e220000002200 */
[C---:B------:R-:W-:Y:S02]  /*12d90*/  LOP3.LUT P5, RZ, R2.reuse, 0x40000, RZ, 0xc0, !PT ;  /* 0x0004000002ff7812 */ /* 0x040fe400078ac0ff */
[----:B------:R-:W-:Y:S01]  /*12da0*/  LOP3.LUT P2, RZ, R2, 0x10000, RZ, 0xc0, !PT ;  /* 0x0001000002ff7812 */ /* 0x000fe2000784c0ff */
[----:B------:R-:W1:Y:S01]  /*12db0*/  @!P6 S2R R98, SR_CgaCtaId ;  /* 0x000000000062e919 */ /* 0x000e620000008800 */
[----:B------:R-:W-:-:S02]  /*12dc0*/  @!P4 IMAD R11, R11, 0x4, R60 ;  /* 0x000000040b0bc824 */ /* 0x000fc400078e023c */
[----:B------:R-:W2:Y:S01]  /*12dd0*/  @!P0 S2R R60, SR_TID.Y ;  /* 0x00000000003c8919 */ /* 0x000ea20000002200 */
[----:B------:R-:W4:Y:S01]  /*12de0*/  @!P0 S2R R63, SR_CgaCtaId ;  /* 0x00000000003f8919 */ /* 0x000f220000008800 */
[----:B------:R-:W-:Y:S01]  /*12df0*/  ISETP.NE.AND P0, PT, R65, RZ, PT ;  /* 0x000000ff4100720c */ /* 0x000fe20003f05270 */
[----:B------:R-:W-:Y:S01]  /*12e00*/  @!P1 IMAD R10, R10, 0x4, R9 ;  /* 0x000000040a0a9824 */ /* 0x000fe200078e0209 */
[----:B------:R-:W-:Y:S02]  /*12e10*/  @!P4 MOV R7, 0x400 ;  /* 0x000004000007c802 */ /* 0x000fe40000000f00 */
[----:B------:R-:W-:Y:S01]  /*12e20*/  @!P3 MOV R9, 0x400 ;  /* 0x000004000009b802 */ /* 0x000fe20000000f00 */
[----:B------:R-:W2:Y:S02]  /*12e30*/  @!P5 S2R R28, SR_CgaCtaId ;  /* 0x00000000001cd919 */ /* 0x000ea40000008800 */
[----:B------:R-:W-:Y:S01]  /*12e40*/  @!P4 VIADD R7, R7, 0x4800 ;  /* 0x000048000707c836 */ /* 0x000fe20000000000 */
[----:B------:R-:W4:Y:S01]  /*12e50*/  @!P2 S2R R68, SR_TID.Y ;  /* 0x000000000044a919 */ /* 0x000f220000002200 */
[----:B------:R-:W-:Y:S01]  /*12e60*/  @!P3 VIADD R9, R9, 0x4800 ;  /* 0x000048000909b836 */ /* 0x000fe20000000000 */
[----:B------:R-:W4:Y:S02]  /*12e70*/  @!P2 S2R R70, SR_CgaCtaId ;  /* 0x000000000046a919 */ /* 0x000f240000008800 */
[----:B------:R-:W-:-:S02]  /*12e80*/  @!P4 LEA R100, R100, R7, 0x18 ;  /* 0x000000076464c211 */ /* 0x000fc400078ec0ff */
[----:B------:R-:W-:Y:S01]  /*12e90*/  P2R R69, PR, RZ, 0x1 ;  /* 0x00000001ff457803 */ /* 0x000fe20000000000 */
[----:B------:R-:W4:Y:S01]  /*12ea0*/  @!P0 S2R R72, SR_TID.Y ;  /* 0x0000000000488919 */ /* 0x000f220000002200 */
[----:B------:R-:W-:Y:S01]  /*12eb0*/  @!P1 MOV R8, 0x400 ;  /* 0x0000040000089802 */ /* 0x000fe20000000f00 */
[----:B---3--:R-:W-:Y:S01]  /*12ec0*/  @!P3 IMAD R16, R16, 0x4, R21 ;  /* 0x000000041010b824 */ /* 0x008fe200078e0215 */
[C---:B------:R-:W-:Y:S01]  /*12ed0*/  LOP3.LUT P4, RZ, R2.reuse, 0x800, RZ, 0xc0, !PT ;  /* 0x0000080002ff7812 */ /* 0x040fe2000788c0ff */
[----:B------:R-:W3:Y:S01]  /*12ee0*/  @!P0 S2R R92, SR_CgaCtaId ;  /* 0x00000000005c8919 */ /* 0x000ee20000008800 */
[----:B------:R-:W-:Y:S02]  /*12ef0*/  LOP3.LUT P0, RZ, R2, 0x1000, RZ, 0xc0, !PT ;  /* 0x0000100002ff7812 */ /* 0x000fe4000780c0ff */
[----:B------:R-:W-:Y:S01]  /*12f00*/  @!P3 LEA R96, R96, R9, 0x18 ;  /* 0x000000096060b211 */ /* 0x000fe200078ec0ff */
[----:B------:R-:W3:Y:S01]  /*12f10*/  @!P5 S2R R23, SR_TID.Y ;  /* 0x000000000017d919 */ /* 0x000ee20000002200 */
[----:B------:R-:W-:Y:S01]  /*12f20*/  ISETP.NE.AND P3, PT, R67, RZ, PT ;  /* 0x000000ff4300720c */ /* 0x000fe20003f65270 */
[----:B------:R-:W-:Y:S01]  /*12f30*/  @!P1 VIADD R8, R8, 0x4800 ;  /* 0x0000480008089836 */ /* 0x000fe20000000000 */
[----:B------:R-:W-:-:S02]  /*12f40*/  P2R R71, PR, RZ, 0x10 ;  /* 0x00000010ff477803 */ /* 0x000fc40000000000 */
[----:B------:R-:W-:Y:S02]  /*12f50*/  @!P6 MOV R7, 0x400 ;  /* 0x000004000007e802 */ /* 0x000fe40000000f00 */
[C---:B------:R-:W-:Y:S02]  /*12f60*/  LOP3.LUT P4, RZ, R2.reuse, 0x20000, RZ, 0xc0, !PT ;  /* 0x0002000002ff7812 */ /* 0x040fe4000788c0ff */
[----:B------:R-:W-:Y:S01]  /*12f70*/  @!P1 LEA R99, R99, R8, 0x18 ;  /* 0x0000000863639211 */ /* 0x000fe200078ec0ff */
[----:B------:R-:W-:Y:S01]  /*12f80*/  @!P6 VIADD R7, R7, 0x4800 ;  /* 0x000048000707e836 */ /* 0x000fe20000000000 */
[----:B------:R-:W-:Y:S01]  /*12f90*/  LOP3.LUT P1, RZ, R2, 0x400, RZ, 0xc0, !PT ;  /* 0x0000040002ff7812 */ /* 0x000fe2000782c0ff */
[----:B------:R-:W3:Y:S01]  /*12fa0*/  @!P0 S2R R65, SR_TID.Y ;  /* 0x0000000000418919 */ /* 0x000ee20000002200 */
[----:B0-----:R-:W-:Y:S01]  /*12fb0*/  @!P6 IMAD R17, R17, 0x4, R66 ;  /* 0x000000041111e824 */ /* 0x001fe200078e0242 */
[----:B------:R-:W0:Y:S01]  /*12fc0*/  @!P0 S2R R76, SR_CgaCtaId ;  /* 0x00000000004c8919 */ /* 0x000e220000008800 */
[----:B------:R-:W-:-:S02]  /*12fd0*/  ISETP.NE.AND P0, PT, R69, RZ, PT ;  /* 0x000000ff4500720c */ /* 0x000fc40003f05270 */
[----:B------:R-:W-:Y:S01]  /*12fe0*/  P2R R73, PR, RZ, 0x2 ;  /* 0x00000002ff497803 */ /* 0x000fe20000000000 */
[----:B------:R-:W0:Y:S01]  /*12ff0*/  @!P3 S2R R66, SR_TID.Y ;  /* 0x000000000042b919 */ /* 0x000e220000002200 */
[----:B-1----:R-:W-:Y:S02]  /*13000*/  @!P6 LEA R98, R98, R7, 0x18 ;  /* 0x000000076262e211 */ /* 0x002fe400078ec0ff */
[----:B------:R-:W-:Y:S01]  /*13010*/  LOP3.LUT P1, RZ, R2, 0x4000, RZ, 0xc0, !PT ;  /* 0x0000400002ff7812 */ /* 0x000fe2000782c0ff */
[----:B------:R-:W1:Y:S01]  /*13020*/  @!P3 S2R R74, SR_CgaCtaId ;  /* 0x00000000004ab919 */ /* 0x000e620000008800 */
[----:B------:R-:W-:Y:S02]  /*13030*/  @!P5 MOV R7, 0x400 ;  /* 0x000004000007d802 */ /* 0x000fe40000000f00 */
[----:B------:R-:W-:Y:S02]  /*13040*/  @!P2 MOV R9, 0x400 ;  /* 0x000004000009a802 */ /* 0x000fe40000000f00 */
[----:B------:R-:W-:Y:S01]  /*13050*/  @!P4 MOV R8, 0x400 ;  /* 0x000004000008c802 */ /* 0x000fe20000000f00 */
[----:B------:R-:W-:-:S02]  /*13060*/  @!P5 VIADD R7, R7, 0x4800 ;  /* 0x000048000707d836 */ /* 0x000fc40000000000 */
[----:B------:R-:W-:Y:S02]  /*13070*/  @!P2 VIADD R9, R9, 0x4800 ;  /* 0x000048000909a836 */ /* 0x000fe40000000000 */
[----:B------:R-:W-:Y:S01]  /*13080*/  @!P4 VIADD R8, R8, 0x4800 ;  /* 0x000048000808c836 */ /* 0x000fe20000000000 */
[----:B--2---:R-:W-:Y:S01]  /*13090*/  @!P5 LEA R95, R28, R7, 0x18 ;  /* 0x000000071c5fd211 */ /* 0x004fe200078ec0ff */
[----:B----4-:R-:W-:Y:S01]  /*130a0*/  @!P2 IMAD R123, R123, 0x4, R68 ;  /* 0x000000047b7ba824 */ /* 0x010fe200078e0244 */
[----:B------:R-:W-:Y:S01]  /*130b0*/  @!P2 LEA R93, R70, R9, 0x18 ;  /* 0x00000009465da211 */ /* 0x000fe200078ec0ff */
[----:B------:R-:W-:Y:S01]  /*130c0*/  @!P4 IMAD R125, R125, 0x4, R60 ;  /* 0x000000047d7dc824 */ /* 0x000fe200078e023c */
[----:B------:R-:W-:Y:S01]  /*130d0*/  @!P0 MOV R7, 0x400 ;  /* 0x0000040000078802 */ /* 0x000fe20000000f00 */
[----:B------:R-:W2:Y:S01]  /*130e0*/  @!P1 S2R R21, SR_TID.Y ;  /* 0x0000000000159919 */ /* 0x000ea20000002200 */
[----:B------:R-:W-:Y:S02]  /*130f0*/  @!P4 LEA R94, R63, R8, 0x18 ;  /* 0x000000083f5ec211 */ /* 0x000fe400078ec0ff */
[----:B------:R-:W-:Y:S01]  /*13100*/  LOP3.LUT P2, RZ, R2, 0x40, RZ, 0xc0, !PT ;  /* 0x0000004002ff7812 */ /* 0x000fe2000784c0ff */
[----:B------:R-:W4:Y:S01]  /*13110*/  @!P1 S2R R91, SR_CgaCtaId ;  /* 0x00000000005b9919 */ /* 0x000f220000008800 */
[----:B------:R-:W-:Y:S01]  /*13120*/  ISETP.NE.AND P4, PT, R71, RZ, PT ;  /* 0x000000ff4700720c */ /* 0x000fe20003f85270 */
[----:B------:R-:W-:Y:S01]  /*13130*/  @!P0 VIADD R7, R7, 0x4800 ;  /* 0x0000480007078836 */ /* 0x000fe20000000000 */
[----:B------:R-:W-:-:S02]  /*13140*/  P2R R71, PR, RZ, 0x4 ;  /* 0x00000004ff477803 */ /* 0x000fc40000000000 */
[----:B------:R-:W-:Y:S01]  /*13150*/  LOP3.LUT P2, RZ, R2, 0x1000, RZ, 0xc0, !PT ;  /* 0x0000100002ff7812 */ /* 0x000fe2000784c0ff */
[----:B---3--:R-:W-:Y:S01]  /*13160*/  @!P5 IMAD R124, R124, 0x4, R23 ;  /* 0x000000047c7cd824 */ /* 0x008fe200078e0217 */
[----:B------:R-:W-:Y:S02]  /*13170*/  LOP3.LUT P5, RZ, R2, 0x80, RZ, 0xc0, !PT ;  /* 0x0000008002ff7812 */ /* 0x000fe400078ac0ff */
[----:B------:R-:W-:Y:S02]  /*13180*/  @!P0 LEA R92, R92, R7, 0x18 ;  /* 0x000000075c5c8211 */ /* 0x000fe400078ec0ff */
[----:B------:R-:W-:Y:S02]  /*13190*/  @!P3 MOV R7, 0x400 ;  /* 0x000004000007b802 */ /* 0x000fe40000000f00 */
[----:B------:R-:W-:Y:S01]  /*131a0*/  P2R R75, PR, RZ, 0x20 ;  /* 0x00000020ff4b7803 */ /* 0x000fe20000000000 */
[----:B------:R-:W3:Y:S01]  /*131b0*/  @!P4 S2R R28, SR_TID.Y ;  /* 0x00000000001cc919 */ /* 0x000ee20000002200 */
[----:B------:R-:W-:Y:S01]  /*131c0*/  LOP3.LUT P5, RZ, R2, 0x100, RZ, 0xc0, !PT ;  /* 0x0000010002ff7812 */ /* 0x000fe200078ac0ff */
[----:B------:R-:W-:Y:S01]  /*131d0*/  @!P3 VIADD R7, R7, 0x4800 ;  /* 0x000048000707b836 */ /* 0x000fe20000000000 */
[----:B------:R-:W-:Y:S01]  /*131e0*/  P2R R67, PR, RZ, 0x10 ;  /* 0x00000010ff437803 */ /* 0x000fe20000000000 */
[----:B------:R-:W3:Y:S01]  /*131f0*/  @!P4 S2R R68, SR_CgaCtaId ;  /* 0x000000000044c919 */ /* 0x000ee20000008800 */
[----:B------:R-:W-:-:S02]  /*13200*/  @!P1 MOV R8, 0x400 ;  /* 0x0000040000089802 */ /* 0x000fc40000000f00 */
[C---:B------:R-:W-:Y:S02]  /*13210*/  LOP3.LUT P4, RZ, R2.reuse, 0x4000, RZ, 0xc0, !PT ;  /* 0x0000400002ff7812 */ /* 0x040fe4000788c0ff */
[----:B------:R-:W-:Y:S02]  /*13220*/  ISETP.NE.AND P1, PT, R73, RZ, PT ;  /* 0x000000ff4900720c */ /* 0x000fe40003f25270 */
[----:B------:R-:W-:Y:S01]  /*13230*/  LOP3.LUT P6, RZ, R2, 0x200, RZ, 0xc0, !PT ;  /* 0x0000020002ff7812 */ /* 0x000fe200078cc0ff */
[----:B0-----:R-:W-:Y:S01]  /*13240*/  @!P3 IMAD R31, R31, 0x4, R66 ;  /* 0x000000041f1fb824 */ /* 0x001fe200078e0242 */
[----:B------:R-:W-:Y:S02]  /*13250*/  @!P2 MOV R9, 0x400 ;  /* 0x000004000009a802 */ /* 0x000fe40000000f00 */
[----:B-1----:R-:W-:Y:S02]  /*13260*/  @!P3 LEA R66, R74, R7, 0x18 ;  /* 0x000000074a42b211 */ /* 0x002fe400078ec0ff */
[C---:B------:R-:W-:Y:S01]  /*13270*/  LOP3.LUT P3, RZ, R2.reuse, 0x4, RZ, 0xc0, !PT ;  /* 0x0000000402ff7812 */ /* 0x040fe2000786c0ff */
[----:B------:R-:W-:Y:S01]  /*13280*/  @!P2 VIADD R9, R9, 0x4800 ;  /* 0x000048000909a836 */ /* 0x000fe20000000000 */
[----:B------:R-:W-:Y:S01]  /*13290*/  ISETP.NE.AND P2, PT, R71, RZ, PT ;  /* 0x000000ff4700720c */ /* 0x000fe20003f45270 */
[----:B------:R-:W-:Y:S01]  /*132a0*/  @!P0 IMAD R121, R121, 0x4, R72 ;  /* 0x0000000479798824 */ /* 0x000fe200078e0248 */
[----:B------:R-:W-:Y:S01]  /*132b0*/  P2R R71, PR, RZ, 0x8 ;  /* 0x00000008ff477803 */ /* 0x000fe20000000000 */
[----:B------:R-:W0:Y:S01]  /*132c0*/  @!P5 S2R R63, SR_TID.Y ;  /* 0x00000000003fd919 */ /* 0x000e220000002200 */
[----:B------:R-:W-:Y:S01]  /*132d0*/  LOP3.LUT P3, RZ, R2, 0x1000, RZ, 0xc0, !PT ;  /* 0x0000100002ff7812 */ /* 0x000fe2000786c0ff */
[----:B------:R-:W-:Y:S01]  /*132e0*/  @!P4 VIADD R8, R8, 0x4800 ;  /* 0x000048000808c836 */ /* 0x000fe20000000000 */
[----:B------:R-:W1:Y:S01]  /*132f0*/  @!P5 S2R R72, SR_CgaCtaId ;  /* 0x000000000048d919 */ /* 0x000e620000008800 */
[----:B------:R-:W-:Y:S01]  /*13300*/  ISETP.NE.AND P5, PT, R75, RZ, PT ;  /* 0x000000ff4b00720c */ /* 0x000fe20003fa5270 */
[----:B------:R-:W0:Y:S01]  /*13310*/  @!P1 S2R R69, SR_CgaCtaId ;  /* 0x0000000000459919 */ /* 0x000e220000008800 */
[----:B--2---:R-:W-:Y:S01]  /*13320*/  @!P4 IMAD R122, R122, 0x4, R21 ;  /* 0x000000047a7ac824 */ /* 0x004fe200078e0215 */
[----:B------:R-:W2:Y:S01]  /*13330*/  @!P6 S2R R60, SR_TID.Y ;  /* 0x00000000003ce919 */ /* 0x000ea20000002200 */
[----:B----4-:R-:W-:Y:S01]  /*13340*/  @!P4 LEA R91, R91, R8, 0x18 ;  /* 0x000000085b5bc211 */ /* 0x010fe200078ec0ff */
[----:B------:R-:W4:Y:S01]  /*13350*/  @!P6 S2R R70, SR_CgaCtaId ;  /* 0x000000000046e919 */ /* 0x000f220000008800 */
[----:B------:R-:W-:-:S04]  /*13360*/  ISETP.NE.AND P4, PT, R67, RZ, PT ;  /* 0x000000ff4300720c */ /* 0x000fc80003f85270 */
[----:B------:R-:W-:-:S03]  /*13370*/  @!P3 IMAD R30, R30, 0x4, R65 ;  /* 0x000000041e1eb824 */ /* 0x000fc600078e0241 */
[----:B------:R-:W1:Y:S01]  /*13380*/  @!P5 S2R R21, SR_TID.Y ;  /* 0x000000000015d919 */ /* 0x000e620000002200 */
[C---:B------:R-:W-:Y:S01]  /*13390*/  LOP3.LUT P0, RZ, R2.reuse, 0x10, RZ, 0xc0, !PT ;  /* 0x0000001002ff7812 */ /* 0x040fe2000780c0ff */
[----:B------:R-:W1:Y:S01]  /*133a0*/  @!P5 S2R R65, SR_CgaCtaId ;  /* 0x000000000041d919 */ /* 0x000e620000008800 */
[----:B------:R-:W-:Y:S01]  /*133b0*/  P2R R75, PR, RZ, 0x4 ;  /* 0x00000004ff4b7803 */ /* 0x000fe20000000000 */
[----:B------:R-:W1:Y:S01]  /*133c0*/  @!P2 S2R R73, SR_TID.Y ;  /* 0x000000000049a919 */ /* 0x000e620000002200 */
[----:B------:R-:W-:Y:S01]  /*133d0*/  P2R R77, PR, RZ, 0x1 ;  /* 0x00000001ff4d7803 */ /* 0x000fe20000000000 */
[----:B------:R-:W1:Y:S01]  /*133e0*/  @!P2 S2R R74, SR_CgaCtaId ;  /* 0x00000000004aa919 */ /* 0x000e620000008800 */
[C---:B------:R-:W-:Y:S02]  /*133f0*/  LOP3.LUT P2, RZ, R2.reuse, 0x100, RZ, 0xc0, !PT ;  /* 0x0000010002ff7812 */ /* 0x040fe4000784c0ff */
[----:B------:R-:W-:Y:S02]  /*13400*/  @!P4 MOV R7, 0x400 ;  /* 0x000004000007c802 */ /* 0x000fe40000000f00 */
[----:B------:R-:W-:-:S02]  /*13410*/  LOP3.LUT P0, RZ, R2, 0x20, RZ, 0xc0, !PT ;  /* 0x0000002002ff7812 */ /* 0x000fc4000780c0ff */
[----:B------:R-:W-:Y:S01]  /*13420*/  @!P3 LEA R67, R76, R9, 0x18 ;  /* 0x000000094c43b211 */ /* 0x000fe200078ec0ff */
[----:B------:R-:W-:Y:S01]  /*13430*/  @!P4 VIADD R7, R7, 0x4800 ;  /* 0x000048000707c836 */ /* 0x000fe20000000000 */
[----:B------:R-:W-:Y:S02]  /*13440*/  @!P1 MOV R8, 0x400 ;  /* 0x0000040000089802 */ /* 0x000fe40000000f00 */
[----:B------:R-:W-:Y:S02]  /*13450*/  @!P6 MOV R9, 0x400 ;  /* 0x000004000009e802 */ /* 0x000fe40000000f00 */
[----:B------:R-:W-:Y:S01]  /*13460*/  LOP3.LUT P3, RZ, R2, 0x8, RZ, 0xc0, !PT ;  /* 0x0000000802ff7812 */ /* 0x000fe2000786c0ff */
[----:B------:R-:W-:Y:S01]  /*13470*/  @!P1 VIADD R8, R8, 0x4800 ;  /* 0x0000480008089836 */ /* 0x000fe20000000000 */
[----:B---3--:R-:W-:Y:S01]  /*13480*/  @!P4 LEA R68, R68, R7, 0x18 ;  /* 0x000000074444c211 */ /* 0x008fe200078ec0ff */
[----:B------:R-:W-:Y:S01]  /*13490*/  @!P6 VIADD R9, R9, 0x4800 ;  /* 0x000048000909e836 */ /* 0x000fe20000000000 */
[----:B------:R-:W-:Y:S01]  /*134a0*/  @!P2 MOV R7, 0x400 ;  /* 0x000004000007a802 */ /* 0x000fe20000000f00 */
[----:B------:R-:W3:Y:S01]  /*134b0*/  @!P0 S2R R76, SR_TID.Y ;  /* 0x00000000004c8919 */ /* 0x000ee20000002200 */
[----:B0-----:R-:W-:Y:S01]  /*134c0*/  @!P1 LEA R69, R69, R8, 0x18 ;  /* 0x0000000845459211 */ /* 0x001fe200078ec0ff */
[----:B--2---:R-:W-:Y:S01]  /*134d0*/  @!P6 IMAD R117, R117, 0x4, R60 ;  /* 0x000000047575e824 */ /* 0x004fe200078e023c */
[----:B----4-:R-:W-:Y:S01]  /*134e0*/  @!P6 LEA R70, R70, R9, 0x18 ;  /* 0x000000094646e211 */ /* 0x010fe200078ec0ff */
[----:B------:R-:W0:Y:S01]  /*134f0*/  @!P0 S2R R78, SR_CgaCtaId ;  /* 0x00000000004e8919 */ /* 0x000e220000008800 */
[----:B------:R-:W-:Y:S01]  /*13500*/  @!P5 MOV R8, 0x400 ;  /* 0x000004000008d802 */ /* 0x000fe20000000f00 */
[----:B------:R-:W-:Y:S01]  /*13510*/  @!P2 VIADD R7, R7, 0x4800 ;  /* 0x000048000707a836 */ /* 0x000fe20000000000 */
[----:B------:R-:W-:Y:S01]  /*13520*/  ISETP.NE.AND P0, PT, R77, RZ, PT ;  /* 0x000000ff4d00720c */ /* 0x000fe20003f05270 */
[----:B------:R-:W-:Y:S01]  /*13530*/  @!P4 IMAD R119, R119, 0x4, R28 ;  /* 0x000000047777c824 */ /* 0x000fe200078e021c */
[----:B------:R-:W-:Y:S01]  /*13540*/  LOP3.LUT P6, RZ, R0, 0x80000000, RZ, 0xc0, !PT ;  /* 0x8000000000ff7812 */ /* 0x000fe200078cc0ff */
[----:B------:R-:W-:Y:S01]  /*13550*/  @!P2 IMAD R118, R118, 0x4, R63 ;  /* 0x000000047676a824 */ /* 0x000fe200078e023f */
[----:B------:R-:W-:Y:S01]  /*13560*/  LOP3.LUT P4, RZ, R2, 0x1, RZ, 0xc0, !PT ;  /* 0x0000000102ff7812 */ /* 0x000fe2000788c0ff */
[----:B------:R-:W2:Y:S01]  /*13570*/  @!P3 S2R R63, SR_TID.Y ;  /* 0x00000000003fb919 */ /* 0x000ea20000002200 */
[----:B------:R-:W-:Y:S01]  /*13580*/  P2R R79, PR, RZ, 0x40 ;  /* 0x00000040ff4f7803 */ /* 0x000fe20000000000 */
[----:B------:R-:W-:Y:S01]  /*13590*/  @!P5 VIADD R8, R8, 0x4800 ;  /* 0x000048000808d836 */ /* 0x000fe20000000000 */
[----:B------:R-:W4:Y:S01]  /*135a0*/  @!P3 S2R R77, SR_CgaCtaId ;  /* 0x00000000004db919 */ /* 0x000f220000008800 */
[----:B------:R-:W-:-:S02]  /*135b0*/  ISETP.NE.AND P3, PT, R71, RZ, PT ;  /* 0x000000ff4700720c */ /* 0x000fc40003f65270 */
[----:B------:R-:W-:Y:S02]  /*135c0*/  LOP3.LUT P6, RZ, R2, 0x2, RZ, 0xc0, !PT ;  /* 0x0000000202ff7812 */ /* 0x000fe400078cc0ff */
[----:B-1----:R-:W-:Y:S02]  /*135d0*/  @!P2 LEA R71, R72, R7, 0x18 ;  /* 0x000000074847a211 */ /* 0x002fe400078ec0ff */
[----:B------:R-:W-:Y:S02]  /*135e0*/  P2R R83, PR, RZ, 0x10 ;  /* 0x00000010ff537803 */ /* 0x000fe40000000000 */
[----:B------:R-:W-:Y:S02]  /*135f0*/  ISETP.NE.AND P2, PT, R75, RZ, PT ;  /* 0x000000ff4b00720c */ /* 0x000fe40003f45270 */
[----:B------:R-:W-:Y:S01]  /*13600*/  LOP3.LUT P4, RZ, R2, 0x20, RZ, 0xc0, !PT ;  /* 0x0000002002ff7812 */ /* 0x000fe2000788c0ff */
[----:B------:R-:W-:Y:S01]  /*13610*/  @!P5 IMAD R116, R116, 0x4, R21 ;  /* 0x000000047474d824 */ /* 0x000fe200078e0215 */
[----:B------:R-:W-:-:S02]  /*13620*/  @!P5 LEA R72, R65, R8, 0x18 ;  /* 0x000000084148d211 */ /* 0x000fc400078ec0ff */
[C---:B------:R-:W-:Y:S01]  /*13630*/  LOP3.LUT P5, RZ, R0.reuse, 0x8000000, RZ, 0xc0, !PT ;  /* 0x0800000000ff7812 */ /* 0x040fe200078ac0ff */
[----:B------:R-:W1:Y:S03]  /*13640*/  @!P0 S2R R28, SR_CgaCtaId ;  /* 0x00000000001c8919 */ /* 0x000e660000008800 */
[----:B------:R-:W-:Y:S02]  /*13650*/  P2R R87, PR, RZ, 0x20 ;  /* 0x00000020ff577803 */ /* 0x000fe40000000000 */
[----:B------:R-:W-:Y:S01]  /*13660*/  LOP3.LUT P5, RZ, R0, 0x10000000, RZ, 0xc0, !PT ;  /* 0x1000000000ff7812 */ /* 0x000fe200078ac0ff */
[----:B------:R-:W4:Y:S01]  /*13670*/  @!P6 S2R R82, SR_TID.Y ;  /* 0x000000000052e919 */ /* 0x000f220000002200 */
[----:B------:R-:W-:Y:S02]  /*13680*/  @!P2 MOV R7, 0x400 ;  /* 0x000004000007a802 */ /* 0x000fe40000000f00 */
[----:B------:R-:W-:Y:S01]  /*13690*/  P2R R85, PR, RZ, 0x20 ;  /* 0x00000020ff557803 */ /* 0x000fe20000000000 */
[----:B------:R-:W4:Y:S01]  /*136a0*/  @!P6 S2R R84, SR_CgaCtaId ;  /* 0x000000000054e919 */ /* 0x000f220000008800 */
[----:B------:R-:W-:-:S02]  /*136b0*/  ISETP.NE.AND P6, PT, R79, RZ, PT ;  /* 0x000000ff4f00720c */ /* 0x000fc40003fc5270 */
[----:B------:R-:W-:Y:S02]  /*136c0*/  @!P4 MOV R9, 0x400 ;  /* 0x000004000009c802 */ /* 0x000fe40000000f00 */
[----:B------:R-:W-:Y:S01]  /*136d0*/  LOP3.LUT P5, RZ, R0, 0x20000000, RZ, 0xc0, !PT ;  /* 0x2000000000ff7812 */ /* 0x000fe200078ac0ff */
[----:B------:R-:W-:Y:S02]  /*136e0*/  @!P2 VIADD R7, R7, 0x4800 ;  /* 0x000048000707a836 */ /* 0x000fe40000000000 */
[----:B------:R-:W-:Y:S01]  /*136f0*/  @!P4 VIADD R9, R9, 0x4800 ;  /* 0x000048000909c836 */ /* 0x000fe20000000000 */
[----:B------:R-:W-:Y:S02]  /*13700*/  P2R R65, PR, RZ, 0x20 ;  /* 0x00000020ff417803 */ /* 0x000fe40000000000 */
[----:B------:R-:W-:Y:S01]  /*13710*/  LOP3.LUT P5, RZ, R2, 0x8, RZ, 0xc0, !PT ;  /* 0x0000000802ff7812 */ /* 0x000fe200078ac0ff */
[----:B------:R-:W-:Y:S01]  /*13720*/  @!P2 IMAD R4, R4, 0x4, R73 ;  /* 0x000000040404a824 */ /* 0x000fe200078e0249 */
[----:B------:R-:W4:Y:S01]  /*13730*/  @!P3 S2R R80, SR_CgaCtaId ;  /* 0x000000000050b919 */ /* 0x000f220000008800 */
[----:B------:R-:W-:Y:S01]  /*13740*/  @!P2 LEA R73, R74, R7, 0x18 ;  /* 0x000000074a49a211 */ /* 0x000fe200078ec0ff */
[----:B---3--:R-:W-:Y:S01]  /*13750*/  @!P4 IMAD R33, R33, 0x4, R76 ;  /* 0x000000042121c824 */ /* 0x008fe200078e024c */
[----:B0-----:R-:W-:Y:S01]  /*13760*/  @!P4 LEA R74, R78, R9, 0x18 ;  /* 0x000000094e4ac211 */ /* 0x001fe200078ec0ff */
[----:B------:R-:W0:Y:S01]  /*13770*/  @!P6 S2R R21, SR_TID.Y ;  /* 0x000000000015e919 */ /* 0x000e220000002200 */
[----:B------:R-:W-:-:S02]  /*13780*/  ISETP.NE.AND P4, PT, R83, RZ, PT ;  /* 0x000000ff5300720c */ /* 0x000fc40003f85270 */
[----:B------:R-:W-:Y:S01]  /*13790*/  P2R R83, PR, RZ, 0x40 ;  /* 0x00000040ff537803 */ /* 0x000fe20000000000 */
[----:B------:R-:W3:Y:S01]  /*137a0*/  @!P6 S2R R88, SR_CgaCtaId ;  /* 0x000000000058e919 */ /* 0x000ee20000008800 */
[----:B------:R-:W-:Y:S02]  /*137b0*/  LOP3.LUT P6, RZ, R2, 0x2, RZ, 0xc0, !PT ;  /* 0x0000000202ff7812 */ /* 0x000fe400078cc0ff */
[----:B------:R-:W-:Y:S02]  /*137c0*/  @!P0 MOV R7, 0x400 ;  /* 0x0000040000078802 */ /* 0x000fe40000000f00 */
[----:B------:R-:W-:-:S03]  /*137d0*/  @!P5 MOV R8, 0x400 ;  /* 0x000004000008d802 */ /* 0x000fc60000000f00 */
[----:B------:R-:W-:Y:S01]  /*137e0*/  @!P0 VIADD R7, R7, 0x4800 ;  /* 0x0000480007078836 */ /* 0x000fe20000000000 */
[----:B------:R-:W0:Y:S01]  /*137f0*/  @!P3 S2R R60, SR_TID.Y ;  /* 0x00000000003cb919 */ /* 0x000e220000002200 */
[----:B------:R-:W-:-:S03]  /*13800*/  @!P5 VIADD R8, R8, 0x4800 ;  /* 0x000048000808d836 */ /* 0x000fc60000000000 */
[----:B-1----:R-:W-:Y:S02]  /*13810*/  @!P0 LEA R75, R28, R7, 0x18 ;  /* 0x000000071c4b8211 */ /* 0x002fe400078ec0ff */
[----:B------:R-:W-:Y:S01]  /*13820*/  @!P6 MOV R7, 0x400 ;  /* 0x000004000007e802 */ /* 0x000fe20000000f00 */
[----:B--2---:R-:W-:Y:S01]  /*13830*/  @!P5 IMAD R34, R34, 0x4, R63 ;  /* 0x000000042222d824 */ /* 0x004fe200078e023f */
[----:B----4-:R-:W-:Y:S02]  /*13840*/  @!P5 LEA R76, R77, R8, 0x18 ;  /* 0x000000084d4cd211 */ /* 0x010fe400078ec0ff */
[----:B------:R-:W-:Y:S01]  /*13850*/  ISETP.NE.AND P5, PT, R65, RZ, PT ;  /* 0x000000ff4100720c */ /* 0x000fe20003fa5270 */
[----:B------:R-:W-:Y:S01]  /*13860*/  @!P6 VIADD R7, R7, 0x4800 ;  /* 0x000048000707e836 */ /* 0x000fe20000000000 */
[----:B------:R-:W-:Y:S01]  /*13870*/  @!P3 MOV R9, 0x400 ;  /* 0x000004000009b802 */ /* 0x000fe20000000f00 */
[----:B------:R-:W-:-:S03]  /*13880*/  @!P6 IMAD R115, R115, 0x4, R82 ;  /* 0x000000047373e824 */ /* 0x000fc600078e0252 */
[----:B------:R-:W-:Y:S01]  /*13890*/  @!P6 LEA R78, R84, R7, 0x18 ;  /* 0x00000007544ee211 */ /* 0x000fe200078ec0ff */
[----:B------:R-:W-:Y:S01]  /*138a0*/  @!P3 VIADD R9, R9, 0x4800 ;  /* 0x000048000909b836 */ /* 0x000fe20000000000 */
[----:B------:R-:W-:Y:S01]  /*138b0*/  ISETP.NE.AND P6, PT, R83, RZ, PT ;  /* 0x000000ff5300720c */ /* 0x000fe20003fc5270 */
[----:B------:R-:W1:Y:S03]  /*138c0*/  @!P4 S2R R86, SR_TID.Y ;  /* 0x000000000056c919 */ /* 0x000e660000002200 */
[----:B------:R-:W-:Y:S01]  /*138d0*/  @!P3 LEA R77, R80, R9, 0x18 ;  /* 0x00000009504db211 */ /* 0x000fe200078ec0ff */
[----:B------:R-:W2:Y:S01]  /*138e0*/  @!P5 S2R R28, SR_CgaCtaId ;  /* 0x00000000001cd919 */ /* 0x000ea20000008800 */
[----:B------:R-:W4:Y:S01]  /*138f0*/  @!P5 S2R R9, SR_TID.Y ;  /* 0x000000000009d919 */ /* 0x000f220000002200 */
[----:B------:R-:W-:Y:S01]  /*13900*/  ISETP.NE.AND P5, PT, R85, RZ, PT ;  /* 0x000000ff5500720c */ /* 0x000fe20003fa5270 */
[----:B------:R-:W2:Y:S05]  /*13910*/  @!P4 S2R R79, SR_CgaCtaId ;  /* 0x00000000004fc919 */ /* 0x000eaa0000008800 */
[----:B------:R-:W-:Y:S01]  /*13920*/  @!P6 MOV R7, 0x400 ;  /* 0x000004000007e802 */ /* 0x000fe20000000f00 */
[----:B------:R-:W4:Y:S01]  /*13930*/  @!P1 S2R R23, SR_TID.Y ;  /* 0x0000000000179919 */ /* 0x000f220000002200 */
[----:B0-----:R-:W-:-:S03]  /*13940*/  @!P3 IMAD R35, R35, 0x4, R60 ;  /* 0x000000042323b824 */ /* 0x001fc600078e023c */
[----:B------:R-:W-:Y:S02]  /*13950*/  @!P6 VIADD R7, R7, 0x4800 ;  /* 0x000048000707e836 */ /* 0x000fe40000000000 */
[----:B------:R-:W0:Y:S01]  /*13960*/  @!P5 S2R R63, SR_TID.Y ;  /* 0x00000000003fd919 */ /* 0x000e220000002200 */
[----:B------:R-:W-:Y:S01]  /*13970*/  LOP3.LUT P2, RZ, R0, 0x4000000, RZ, 0xc0, !PT ;  /* 0x0400000000ff7812 */ /* 0x000fe2000784c0ff */
[----:B------:R-:W0:Y:S01]  /*13980*/  @!P5 S2R R60, SR_CgaCtaId ;  /* 0x00000000003cd919 */ /* 0x000e220000008800 */
[----:B------:R-:W-:Y:S01]  /*13990*/  ISETP.NE.AND P5, PT, R87, RZ, PT ;  /* 0x000000ff5700720c */ /* 0x000fe20003fa5270 */
[----:B------:R-:W-:Y:S01]  /*139a0*/  @!P6 IMAD R114, R114, 0x4, R21 ;  /* 0x000000047272e824 */ /* 0x000fe200078e0215 */
[----:B---3--:R-:W-:Y:S02]  /*139b0*/  @!P6 LEA R80, R88, R7, 0x18 ;  /* 0x000000075850e211 */ /* 0x008fe400078ec0ff */
[----:B------:R-:W-:-:S04]  /*139c0*/  LOP3.LUT P6, RZ, R0, 0x200000, RZ, 0xc0, !PT ;  /* 0x0020000000ff7812 */ /* 0x000fc800078cc0ff */
[----:B------:R-:W-:Y:S02]  /*139d0*/  P2R R87, PR, RZ, 0x40 ;  /* 0x00000040ff577803 */ /* 0x000fe40000000000 */
[C---:B------:R-:W-:Y:S01]  /*139e0*/  LOP3.LUT P6, RZ, R0.reuse, 0x400000, RZ, 0xc0, !PT ;  /* 0x0040000000ff7812 */ /* 0x040fe200078cc0ff */
[----:B-1----:R-:W-:Y:S01]  /*139f0*/  @!P4 IMAD R55, R55, 0x4, R86 ;  /* 0x000000043737c824 */ /* 0x002fe200078e0256 */
[----:B------:R-:W-:Y:S01]  /*13a00*/  @!P4 MOV R8, 0x400 ;  /* 0x000004000008c802 */ /* 0x000fe20000000f00 */
[----:B------:R-:W1:Y:S01]  /*13a10*/  @!P5 S2R R126, SR_TID.Y ;  /* 0x00000000007ed919 */ /* 0x000e620000002200 */
[----:B------:R-:W-:Y:S02]  /*13a20*/  P2R R84, PR, RZ, 0x40 ;  /* 0x00000040ff547803 */ /* 0x000fe40000000000 */
[----:B------:R-:W-:Y:S01]  /*13a30*/  LOP3.LUT P6, RZ, R0, 0x20000000, RZ, 0xc0, !PT ;  /* 0x2000000000ff7812 */ /* 0x000fe200078cc0ff */
[----:B------:R-:W3:Y:S01]  /*13a40*/  @!P5 S2R R128, SR_CgaCtaId ;  /* 0x000000000080d919 */ /* 0x000ee20000008800 */
[----:B------:R-:W-:Y:S01]  /*13a50*/  P2R R85, PR, RZ, 0x4 ;  /* 0x00000004ff557803 */ /* 0x000fe20000000000 */
[----:B------:R-:W3:Y:S01]  /*13a60*/  @!P2 S2R R65, SR_TID.Y ;  /* 0x000000000041a919 */ /* 0x000ee20000002200 */
[----:B------:R-:W-:Y:S01]  /*13a70*/  @!P4 VIADD R8, R8, 0x4800 ;  /* 0x000048000808c836 */ /* 0x000fe20000000000 */
[----:B------:R-:W3:Y:S01]  /*13a80*/  @!P2 S2R R86, SR_CgaCtaId ;  /* 0x000000000056a919 */ /* 0x000ee20000008800 */
[----:B------:R-:W-:-:S03]  /*13a90*/  LOP3.LUT P2, RZ, R0, 0x10000000, RZ, 0xc0, !PT ;  /* 0x1000000000ff7812 */ /* 0x000fc6000784c0ff */
[----:B--2---:R-:W-:Y:S01]  /*13aa0*/  @!P4 LEA R79, R79, R8, 0x18 ;  /* 0x000000084f4fc211 */ /* 0x004fe200078ec0ff */
[----:B----4-:R-:W-:Y:S01]  /*13ab0*/  @!P1 IMAD R120, R120, 0x4, R23 ;  /* 0x0000000478789824 */ /* 0x010fe200078e0217 */
[C---:B------:R-:W-:Y:S02]  /*13ac0*/  LOP3.LUT P4, RZ, R0.reuse, 0x40000, RZ, 0xc0, !PT ;  /* 0x0004000000ff7812 */ /* 0x040fe4000788c0ff */
[C---:B------:R-:W-:Y:S02]  /*13ad0*/  LOP3.LUT P1, RZ, R0.reuse, 0x40000000, RZ, 0xc0, !PT ;  /* 0x4000000000ff7812 */ /* 0x040fe4000782c0ff */
[----:B------:R-:W-:Y:S02]  /*13ae0*/  @!P6 MOV R7, 0x400 ;  /* 0x000004000007e802 */ /* 0x000fe40000000f00 */
[----:B------:R-:W-:Y:S02]  /*13af0*/  P2R R129, PR, RZ, 0x10 ;  /* 0x00000010ff817803 */ /* 0x000fe40000000000 */
[----:B------:R-:W-:-:S02]  /*13b00*/  LOP3.LUT P4, RZ, R0, 0x2000000, RZ, 0xc0, !PT ;  /* 0x0200000000ff7812 */ /* 0x000fc4000788c0ff */
[----:B------:R-:W-:Y:S01]  /*13b10*/  @!P2 MOV R21, 0x400 ;  /* 0x000004000015a802 */ /* 0x000fe20000000f00 */
[----:B------:R-:W-:Y:S01]  /*13b20*/  @!P6 VIADD R7, R7, 0x4800 ;  /* 0x000048000707e836 */ /* 0x000fe20000000000 */
[----:B------:R-:W2:Y:S01]  /*13b30*/  @!P0 S2R R23, SR_TID.Y ;  /* 0x0000000000178919 */ /* 0x000ea20000002200 */
[----:B------:R-:W-:Y:S01]  /*13b40*/  @!P6 IMAD R40, R40, 0x4, R9 ;  /* 0x000000042828e824 */ /* 0x000fe200078e0209 */
[----:B------:R-:W-:Y:S01]  /*13b50*/  @!P5 MOV R9, 0x400 ;  /* 0x000004000009d802 */ /* 0x000fe20000000f00 */
[----:B------:R-:W-:Y:S01]  /*13b60*/  @!P2 VIADD R21, R21, 0x4800 ;  /* 0x000048001515a836 */ /* 0x000fe20000000000 */
[----:B------:R-:W-:Y:S01]  /*13b70*/  @!P6 LEA R83, R28, R7, 0x18 ;  /* 0x000000071c53e211 */ /* 0x000fe200078ec0ff */
[----:B------:R-:W4:Y:S01]  /*13b80*/  @!P1 S2R R90, SR_TID.Y ;  /* 0x00000000005a9919 */ /* 0x000f220000002200 */
[----:B------:R-:W-:Y:S01]  /*13b90*/  ISETP.NE.AND P6, PT, R84, RZ, PT ;  /* 0x000000ff5400720c */ /* 0x000fe20003fc5270 */
[----:B0-----:R-:W-:Y:S01]  /*13ba0*/  @!P2 IMAD R14, R14, 0x4, R63 ;  /* 0x000000040e0ea824 */ /* 0x001fe200078e023f */
[----:B------:R-:W-:Y:S01]  /*13bb0*/  @!P2 LEA R84, R60, R21, 0x18 ;  /* 0x000000153c54a211 */ /* 0x000fe200078ec0ff */
[----:B------:R-:W-:Y:S01]  /*13bc0*/  @!P5 VIADD R9, R9, 0x4800 ;  /* 0x000048000909d836 */ /* 0x000fe20000000000 */
[----:B------:R-:W-:Y:S01]  /*13bd0*/  ISETP.NE.AND P2, PT, R85, RZ, PT ;  /* 0x000000ff5500720c */ /* 0x000fe20003f45270 */
[----:B------:R-:W0:Y:S01]  /*13be0*/  @!P4 S2R R130, SR_TID.Y ;  /* 0x000000000082c919 */ /* 0x000e220000002200 */
[----:B-1----:R-:W-:Y:S01]  /*13bf0*/  @!P5 IMAD R51, R51, 0x4, R126 ;  /* 0x000000043333d824 */ /* 0x002fe200078e027e */
[----:B------:R-:W1:Y:S01]  /*13c00*/  @!P4 S2R R132, SR_CgaCtaId ;  /* 0x000000000084c919 */ /* 0x000e620000008800 */
[----:B---3--:R-:W-:-:S02]  /*13c10*/  @!P5 LEA R85, R128, R9, 0x18 ;  /* 0x000000098055d211 */ /* 0x008fc400078ec0ff */
[----:B------:R-:W-:-:S04]  /*13c20*/  LOP3.LUT P5, RZ, R0, 0x80, RZ, 0xc0, !PT ;  /* 0x0000008000ff7812 */ /* 0x000fc800078ac0ff */
[----:B------:R-:W-:Y:S02]  /*13c30*/  P2R R138, PR, RZ, 0x20 ;  /* 0x00000020ff8a7803 */ /* 0x000fe40000000000 */
[----:B------:R-:W-:Y:S02]  /*13c40*/  LOP3.LUT P5, RZ, R0, 0x2000000, RZ, 0xc0, !PT ;  /* 0x0200000000ff7812 */ /* 0x000fe400078ac0ff */
[----:B------:R-:W-:-:S05]  /*13c50*/  @!P2 MOV R7, 0x400 ;  /* 0x000004000007a802 */ /* 0x000fca0000000f00 */
[----:B------:R-:W-:Y:S02]  /*13c60*/  @!P2 VIADD R7, R7, 0x4800 ;  /* 0x000048000707a836 */ /* 0x000fe40000000000 */
[----:B--2---:R-:W-:-:S03]  /*13c70*/  @!P0 IMAD R32, R32, 0x4, R23 ;  /* 0x0000000420208824 */ /* 0x004fc600078e0217 */
[----:B------:R-:W-:Y:S02]  /*13c80*/  @!P2 LEA R86, R86, R7, 0x18 ;  /* 0x000000075656a211 */ /* 0x000fe400078ec0ff */
[----:B------:R-:W-:Y:S01]  /*13c90*/  @!P5 MOV R7, 0x400 ;  /* 0x000004000007d802 */ /* 0x000fe20000000f00 */
[----:B------:R-:W2:Y:S01]  /*13ca0*/  @!P1 S2R R23, SR_CgaCtaId ;  /* 0x0000000000179919 */ /* 0x000ea20000008800 */
[----:B----4-:R-:W-:-:S03]  /*13cb0*/  @!P1 IMAD R41, R41, 0x4, R90 ;  /* 0x0000000429299824 */ /* 0x010fc600078e025a */
[----:B------:R-:W-:Y:S01]  /*13cc0*/  @!P5 VIADD R7, R7, 0x4800 ;  /* 0x000048000707d836 */ /* 0x000fe20000000000 */
[----:B------:R-:W3:Y:S01]  /*13cd0*/  @!P6 S2R R21, SR_TID.Y ;  /* 0x000000000015e919 */ /* 0x000ee20000002200 */
[----:B0-----:R-:W-:Y:S01]  /*13ce0*/  @!P5 IMAD R37, R37, 0x4, R130 ;  /* 0x000000042525d824 */ /* 0x001fe200078e0282 */
[----:B------:R-:W0:Y:S01]  /*13cf0*/  @!P6 S2R R90, SR_CgaCtaId ;  /* 0x00000000005ae919 */ /* 0x000e220000008800 */
[----:B------:R-:W-:Y:S02]  /*13d00*/  ISETP.NE.AND P6, PT, R87, RZ, PT ;  /* 0x000000ff5700720c */ /* 0x000fe40003fc5270 */
[----:B-1----:R-:W-:Y:S02]  /*13d10*/  @!P5 LEA R87, R132, R7, 0x18 ;  /* 0x000000078457d211 */ /* 0x002fe400078ec0ff */
[----:B------:R-:W-:-:S04]  /*13d20*/  LOP3.LUT P5, RZ, R0, 0x100, RZ, 0xc0, !PT ;  /* 0x0000010000ff7812 */ /* 0x000fc800078ac0ff */
[----:B------:R-:W-:Y:S02]  /*13d30*/  P2R R139, PR, RZ, 0x20 ;  /* 0x00000020ff8b7803 */ /* 0x000fe40000000000 */
[----:B------:R-:W-:-:S04]  /*13d40*/  LOP3.LUT P5, RZ, R0, 0x200, RZ, 0xc0, !PT ;  /* 0x0000020000ff7812 */ /* 0x000fc800078ac0ff */
[----:B------:R-:W-:Y:S02]  /*13d50*/  P2R R132, PR, RZ, 0x20 ;  /* 0x00000020ff847803 */ /* 0x000fe40000000000 */
[C---:B------:R-:W-:Y:S02]  /*13d60*/  LOP3.LUT P5, RZ, R0.reuse, 0x400, RZ, 0xc0, !PT ;  /* 0x0000040000ff7812 */ /* 0x040fe400078ac0ff */
[----:B------:R-:W-:Y:S02]  /*13d70*/  @!P1 MOV R8, 0x400 ;  /* 0x0000040000089802 */ /* 0x000fe40000000f00 */
[----:B------:R-:W-:Y:S02]  /*13d80*/  P2R R60, PR, RZ, 0x20 ;  /* 0x00000020ff3c7803 */ /* 0x000fe40000000000 */
[----:B------:R-:W-:Y:S01]  /*13d90*/  LOP3.LUT P5, RZ, R0, 0x800, RZ, 0xc0, !PT ;  /* 0x0000080000ff7812 */ /* 0x000fe200078ac0ff */
[----:B------:R-:W-:-:S03]  /*13da0*/  @!P1 VIADD R8, R8, 0x4800 ;  /* 0x0000480008089836 */ /* 0x000fc60000000000 */
[----:B------:R-:W-:Y:S02]  /*13db0*/  P2R R28, PR, RZ, 0x20 ;  /* 0x00000020ff1c7803 */ /* 0x000fe40000000000 */
[C---:B------:R-:W-:Y:S02]  /*13dc0*/  LOP3.LUT P5, RZ, R0.reuse, 0x1000, RZ, 0xc0, !PT ;  /* 0x0000100000ff7812 */ /* 0x040fe400078ac0ff */
[----:B--2---:R-:W-:Y:S02]  /*13dd0*/  @!P1 LEA R82, R23, R8, 0x18 ;  /* 0x0000000817529211 */ /* 0x004fe400078ec0ff */
[----:B------:R-:W-:Y:S02]  /*13de0*/  P2R R23, PR, RZ, 0x20 ;  /* 0x00000020ff177803 */ /* 0x000fe40000000000 */
[C---:B------:R-:W-:Y:S02]  /*13df0*/  LOP3.LUT P0, RZ, R0.reuse, 0x1000000, RZ, 0xc0, !PT ;  /* 0x0100000000ff7812 */ /* 0x040fe4000780c0ff */
[----:B------:R-:W-:-:S04]  /*13e00*/  LOP3.LUT P5, RZ, R0, 0x2000, RZ, 0xc0, !PT ;  /* 0x0000200000ff7812 */ /* 0x000fc800078ac0ff */
[----:B------:R-:W-:Y:S02]  /*13e10*/  P2R R7, PR, RZ, 0x20 ;  /* 0x00000020ff077803 */ /* 0x000fe40000000000 */
[----:B------:R-:W-:-:S05]  /*13e20*/  LOP3.LUT P5, RZ, R0, 0x4000, RZ, 0xc0, !PT ;  /* 0x0000400000ff7812 */ /* 0x000fca00078ac0ff */
[----:B------:R-:W1:Y:S08]  /*13e30*/  @!P0 S2R R127, SR_TID.Y ;  /* 0x00000000007f8919 */ /* 0x000e700000002200 */
[----:B------:R-:W2:Y:S01]  /*13e40*/  @!P5 S2R R63, SR_TID.Y ;  /* 0x00000000003fd919 */ /* 0x000ea20000002200 */
[----:B------:R-:W-:-:S13]  /*13e50*/  ISETP.NE.AND P5, PT, R7, RZ, PT ;  /* 0x000000ff0700720c */ /* 0x000fda0003fa5270 */
[----:B------:R-:W4:Y:S01]  /*13e60*/  @!P5 S2R R128, SR_TID.Y ;  /* 0x000000000080d919 */ /* 0x000f220000002200 */
[----:B------:R-:W-:Y:S02]  /*13e70*/  ISETP.NE.AND P5, PT, R23, RZ, PT ;  /* 0x000000ff1700720c */ /* 0x000fe40003fa5270 */
[----:B------:R-:W-:Y:S01]  /*13e80*/  LOP3.LUT P3, RZ, R0, 0x800000, RZ, 0xc0, !PT ;  /* 0x0080000000ff7812 */ /* 0x000fe2000786c0ff */
[----:B-1----:R-:W-:-:S10]  /*13e90*/  @!P0 IMAD R36, R36, 0x4, R127 ;  /* 0x0000000424248824 */ /* 0x002fd400078e027f */
[----:B------:R-:W1:Y:S01]  /*13ea0*/  @!P5 S2R R127, SR_TID.Y ;  /* 0x00000000007fd919 */ /* 0x000e620000002200 */
[----:B------:R-:W-:Y:S02]  /*13eb0*/  ISETP.NE.AND P5, PT, R28, RZ, PT ;  /* 0x000000ff1c00720c */ /* 0x000fe40003fa5270 */
[----:B------:R-:W-:Y:S01]  /*13ec0*/  LOP3.LUT P1, RZ, R0, 0x10000, RZ, 0xc0, !PT ;  /* 0x0001000000ff7812 */ /* 0x000fe2000782c0ff */
[----:B------:R-:W3:Y:S10]  /*13ed0*/  @!P3 S2R R8, SR_TID.Y ;  /* 0x000000000008b919 */ /* 0x000ef40000002200 */
[----:B------:R-:W2:Y:S01]  /*13ee0*/  @!P5 S2R R28, SR_TID.Y ;  /* 0x00000000001cd919 */ /* 0x000ea20000002200 */
[----:B------:R-:W-:Y:S01]  /*13ef0*/  ISETP.NE.AND P5, PT, R60, RZ, PT ;  /* 0x000000ff3c00720c */ /* 0x000fe20003fa5270 */
[----:B------:R-:W-:Y:S01]  /*13f00*/  @!P2 IMAD R18, R18, 0x4, R65 ;  /* 0x000000041212a824 */ /* 0x000fe200078e0241 */
[----:B------:R-:W-:Y:S01]  /*13f10*/  P2R R144, PR, RZ, 0x2 ;  /* 0x00000002ff907803 */ /* 0x000fe20000000000 */
[----:B------:R-:W4:Y:S01]  /*13f20*/  @!P1 S2R R131, SR_TID.Y ;  /* 0x0000000000839919 */ /* 0x000f220000002200 */
[----:B------:R-:W-:-:S02]  /*13f30*/  P2R R134, PR, RZ, 0x40 ;  /* 0x00000040ff867803 */ /* 0x000fc40000000000 */
[C---:B------:R-:W-:Y:S01]  /*13f40*/  LOP3.LUT P1, RZ, R0.reuse, 0x8, RZ, 0xc0, !PT ;  /* 0x0000000800ff7812 */ /* 0x040fe2000782c0ff */
[----:B------:R-:W2:Y:S01]  /*13f50*/  @!P6 S2R R65, SR_TID.Y ;  /* 0x000000000041e919 */ /* 0x000ea20000002200 */
[----:B------:R-:W-:Y:S02]  /*13f60*/  LOP3.LUT P6, RZ, R0, 0x80000, RZ, 0xc0, !PT ;  /* 0x0008000000ff7812 */ /* 0x000fe400078cc0ff */
[----:B------:R-:W-:-:S03]  /*13f70*/  P2R R143, PR, RZ, 0x2 ;  /* 0x00000002ff8f7803 */ /* 0x000fc60000000000 */
[----:B------:R-:W4:Y:S01]  /*13f80*/  @!P5 S2R R23, SR_TID.Y ;  /* 0x000000000017d919 */ /* 0x000f220000002200 */
[----:B------:R-:W-:Y:S02]  /*13f90*/  ISETP.NE.AND P5, PT, R132, RZ, PT ;  /* 0x000000ff8400720c */ /* 0x000fe40003fa5270 */
[C---:B------:R-:W-:Y:S01]  /*13fa0*/  LOP3.LUT P1, RZ, R0.reuse, 0x100000, RZ, 0xc0, !PT ;  /* 0x0010000000ff7812 */ /* 0x040fe2000782c0ff */
[----:B------:R-:W0:Y:S03]  /*13fb0*/  @!P0 S2R R88, SR_CgaCtaId ;  /* 0x0000000000588919 */ /* 0x000e260000008800 */
[----:B------:R-:W-:Y:S02]  /*13fc0*/  P2R R140, PR, RZ, 0x2 ;  /* 0x00000002ff8c7803 */ /* 0x000fe40000000000 */
[C---:B------:R-:W-:Y:S01]  /*13fd0*/  LOP3.LUT P1, RZ, R0.reuse, 0x800000, RZ, 0xc0, !PT ;  /* 0x0080000000ff7812 */ /* 0x040fe2000782c0ff */
[----:B------:R-:W1:Y:S01]  /*13fe0*/  @!P3 S2R R89, SR_CgaCtaId ;  /* 0x000000000059b919 */ /* 0x000e620000008800 */
[C---:B------:R-:W-:Y:S01]  /*13ff0*/  LOP3.LUT P3, RZ, R0.reuse, 0x20000, RZ, 0xc0, !PT ;  /* 0x0002000000ff7812 */ /* 0x040fe2000786c0ff */
[----:B------:R-:W4:Y:S01]  /*14000*/  @!P6 S2R R135, SR_TID.Y ;  /* 0x000000000087e919 */ /* 0x000f220000002200 */
[----:B------:R-:W-:Y:S01]  /*14010*/  LOP3.LUT P6, RZ, R0, 0x20, RZ, 0xc0, !PT ;  /* 0x0000002000ff7812 */ /* 0x000fe200078cc0ff */
[----:B------:R-:W4:Y:S01]  /*14020*/  @!P5 S2R R7, SR_TID.Y ;  /* 0x000000000007d919 */ /* 0x000f220000002200 */
[----:B------:R-:W-:-:S02]  /*14030*/  ISETP.NE.AND P5, PT, R139, RZ, PT ;  /* 0x000000ff8b00720c */ /* 0x000fc40003fa5270 */
[----:B------:R-:W-:Y:S02]  /*14040*/  P2R R142, PR, RZ, 0x40 ;  /* 0x00000040ff8e7803 */ /* 0x000fe40000000000 */
[----:B------:R-:W-:-:S03]  /*14050*/  LOP3.LUT P6, RZ, R0, 0x40, RZ, 0xc0, !PT ;  /* 0x0000004000ff7812 */ /* 0x000fc600078cc0ff */
[----:B---3--:R-:W-:Y:S01]  /*14060*/  @!P1 IMAD R43, R43, 0x4, R8 ;  /* 0x000000042b2b9824 */ /* 0x008fe200078e0208 */
[----:B------:R-:W-:Y:S02]  /*14070*/  @!P1 MOV R8, 0x400 ;  /* 0x0000040000089802 */ /* 0x000fe40000000f00 */
[----:B------:R-:W-:Y:S01]  /*14080*/  P2R R141, PR, RZ, 0x40 ;  /* 0x00000040ff8d7803 */ /* 0x000fe20000000000 */
[----:B------:R-:W3:Y:S01]  /*14090*/  @!P3 S2R R130, SR_TID.Y ;  /* 0x000000000082b919 */ /* 0x000ee20000002200 */
[----:B------:R-:W-:Y:S02]  /*140a0*/  LOP3.LUT P6, RZ, R0, 0x400000, RZ, 0xc0, !PT ;  /* 0x0040000000ff7812 */ /* 0x000fe400078cc0ff */
[----:B------:R-:W-:Y:S01]  /*140b0*/  @!P0 MOV R9, 0x400 ;  /* 0x0000040000098802 */ /* 0x000fe20000000f00 */
[----:B------:R-:W-:Y:S02]  /*140c0*/  @!P1 VIADD R60, R8, 0x4800 ;  /* 0x00004800083c9836 */ /* 0x000fe40000000000 */
[----:B------:R-:W4:Y:S01]  /*140d0*/  @!P5 S2R R8, SR_TID.Y ;  /* 0x000000000008d919 */ /* 0x000f220000002200 */
[----:B------:R-:W-:Y:S01]  /*140e0*/  ISETP.NE.AND P5, PT, R138, RZ, PT ;  /* 0x000000ff8a00720c */ /* 0x000fe20003fa5270 */
[----:B------:R-:W-:-:S05]  /*140f0*/  @!P0 VIADD R9, R9, 0x4800 ;  /* 0x0000480009098836 */ /* 0x000fca0000000000 */
[----:B0-----:R-:W-:Y:S02]  /*14100*/  @!P0 LEA R88, R88, R9, 0x18 ;  /* 0x0000000958588211 */ /* 0x001fe400078ec0ff */
[----:B------:R-:W-:Y:S02]  /*14110*/  @!P6 MOV R9, 0x400 ;  /* 0x000004000009e802 */ /* 0x000fe40000000f00 */
[----:B------:R-:W-:-:S03]  /*14120*/  P2R R132, PR, RZ, 0x20 ;  /* 0x00000020ff847803 */ /* 0x000fc60000000000 */
[----:B------:R-:W-:Y:S02]  /*14130*/  @!P6 VIADD R139, R9, 0x4800 ;  /* 0x00004800098be836 */ /* 0x000fe40000000000 */
[----:B------:R-:W0:Y:S01]  /*14140*/  @!P5 S2R R9, SR_TID.Y ;  /* 0x000000000009d919 */ /* 0x000e220000002200 */
[----:B------:R-:W-:Y:S01]  /*14150*/  LOP3.LUT P5, RZ, R0, 0x20000, RZ, 0xc0, !PT ;  /* 0x0002000000ff7812 */ /* 0x000fe200078ac0ff */
[----:B------:R-:W-:Y:S01]  /*14160*/  @!P6 IMAD R42, R42, 0x4, R21 ;  /* 0x000000042a2ae824 */ /* 0x000fe200078e0215 */
[----:B------:R-:W-:Y:S02]  /*14170*/  @!P6 LEA R90, R90, R139, 0x18 ;  /* 0x0000008b5a5ae211 */ /* 0x000fe400078ec0ff */
[----:B------:R-:W-:-:S09]  /*14180*/  ISETP.NE.AND P6, PT, R141, RZ, PT ;  /* 0x000000ff8d00720c */ /* 0x000fd20003fc5270 */
[----:B---3--:R-:W-:Y:S01]  /*14190*/  @!P5 IMAD R45, R45, 0x4, R130 ;  /* 0x000000042d2dd824 */ /* 0x008fe200078e0282 */
[----:B------:R-:W-:-:S04]  /*141a0*/  LOP3.LUT P5, RZ, R0, 0x100, RZ, 0xc0, !PT ;  /* 0x0000010000ff7812 */ /* 0x000fc800078ac0ff */
[----:B------:R-:W-:Y:S02]  /*141b0*/  P2R R141, PR, RZ, 0x20 ;  /* 0x00000020ff8d7803 */ /* 0x000fe40000000000 */
[----:B------:R-:W-:Y:S02]  /*141c0*/  LOP3.LUT P5, RZ, R0, 0x200, RZ, 0xc0, !PT ;  /* 0x0000020000ff7812 */ /* 0x000fe400078ac0ff */
[----:B-1----:R-:W-:Y:S02]  /*141d0*/  @!P1 LEA R89, R89, R60, 0x18 ;  /* 0x0000003c59599211 */ /* 0x002fe400078ec0ff */
[----:B------:R-:W-:Y:S02]  /*141e0*/  ISETP.NE.AND P1, PT, R140, RZ, PT ;  /* 0x000000ff8c00720c */ /* 0x000fe40003f25270 */
[----:B------:R-:W-:Y:S02]  /*141f0*/  P2R R140, PR, RZ, 0x20 ;  /* 0x00000020ff8c7803 */ /* 0x000fe40000000000 */
[----:B------:R-:W-:Y:S01]  /*14200*/  LOP3.LUT P5, RZ, R0, 0x400, RZ, 0xc0, !PT ;  /* 0x0000040000ff7812 */ /* 0x000fe200078ac0ff */
[----:B------:R-:W1:Y:S01]  /*14210*/  @!P6 S2R R60, SR_TID.Y ;  /* 0x00000000003ce919 */ /* 0x000e620000002200 */
[----:B------:R-:W-:-:S02]  /*14220*/  ISETP.NE.AND P6, PT, R142, RZ, PT ;  /* 0x000000ff8e00720c */ /* 0x000fc40003fc5270 */
[----:B------:R-:W-:Y:S02]  /*14230*/  P2R R139, PR, RZ, 0x20 ;  /* 0x00000020ff8b7803 */ /* 0x000fe40000000000 */
[C---:B------:R-:W-:Y:S02]  /*14240*/  LOP3.LUT P5, RZ, R0.reuse, 0x800, RZ, 0xc0, !PT ;  /* 0x0000080000ff7812 */ /* 0x040fe400078ac0ff */
[C---:B------:R-:W-:Y:S02]  /*14250*/  LOP3.LUT P4, RZ, R0.reuse, 0x100000, RZ, 0xc0, !PT ;  /* 0x0010000000ff7812 */ /* 0x040fe4000788c0ff */
[----:B------:R-:W-:Y:S02]  /*14260*/  P2R R138, PR, RZ, 0x20 ;  /* 0x00000020ff8a7803 */ /* 0x000fe40000000000 */
[C---:B------:R-:W-:Y:S02]  /*14270*/  LOP3.LUT P5, RZ, R0.reuse, 0x1000, RZ, 0xc0, !PT ;  /* 0x0000100000ff7812 */ /* 0x040fe400078ac0ff */
[----:B------:R-:W-:Y:S01]  /*14280*/  LOP3.LUT P2, RZ, R0, 0x8000, RZ, 0xc0, !PT ;  /* 0x0000800000ff7812 */ /* 0x000fe2000784c0ff */
[----:B------:R-:W3:Y:S01]  /*14290*/  @!P6 S2R R21, SR_TID.Y ;  /* 0x000000000015e919 */ /* 0x000ee20000002200 */
[----:B------:R-:W-:-:S05]  /*142a0*/  ISETP.NE.AND P6, PT, R134, RZ, PT ;  /* 0x000000ff8600720c */ /* 0x000fca0003fc5270 */
[----:B------:R-:W0:Y:S01]  /*142b0*/  @!P4 S2R R133, SR_TID.Y ;  /* 0x000000000085c919 */ /* 0x000e220000002200 */
[----:B------:R-:W-:-:S03]  /*142c0*/  ISETP.NE.AND P4, PT, R129, RZ, PT ;  /* 0x000000ff8100720c */ /* 0x000fc60003f85270 */
[----:B------:R-:W-:Y:S01]  /*142d0*/  @!P5 IMAD R48, R48, 0x4, R127 ;  /* 0x000000043030d824 */ /* 0x000fe200078e027f */
[----:B------:R-:W-:Y:S01]  /*142e0*/  ISETP.NE.AND P5, PT, R138, RZ, PT ;  /* 0x000000ff8a00720c */ /* 0x000fe20003fa5270 */
[----:B------:R-:W1:Y:S02]  /*142f0*/  @!P2 S2R R129, SR_TID.Y ;  /* 0x000000000081a919 */ /* 0x000e640000002200 */
[----:B--2---:R-:W-:Y:S01]  /*14300*/  @!P6 IMAD R24, R24, 0x4, R65 ;  /* 0x000000041818e824 */ /* 0x004fe200078e0241 */
[----:B------:R-:W-:-:S09]  /*14310*/  ISETP.NE.AND P6, PT, R20, RZ, PT ;  /* 0x000000ff1400720c */ /* 0x000fd20003fc5270 */
[----:B------:R-:W-:Y:S01]  /*14320*/  @!P5 IMAD R53, R53, 0x4, R28 ;  /* 0x000000043535d824 */ /* 0x000fe200078e021c */
[----:B------:R-:W-:Y:S02]  /*14330*/  ISETP.NE.AND P5, PT, R139, RZ, PT ;  /* 0x000000ff8b00720c */ /* 0x000fe40003fa5270 */
[----:B------:R-:W-:Y:S01]  /*14340*/  P2R R134, PR, RZ, 0x40 ;  /* 0x00000040ff867803 */ /* 0x000fe20000000000 */
[----:B------:R-:W2:Y:S01]  /*14350*/  @!P6 S2R R65, SR_TID.Y ;  /* 0x000000000041e919 */ /* 0x000ea20000002200 */
[----:B------:R-:W-:-:S09]  /*14360*/  LOP3.LUT P6, RZ, R0, 0x8000, RZ, 0xc0, !PT ;  /* 0x0000800000ff7812 */ /* 0x000fd200078cc0ff */
[----:B----4-:R-:W-:Y:S01]  /*14370*/  @!P5 IMAD R52, R52, 0x4, R23 ;  /* 0x000000043434d824 */ /* 0x010fe200078e0217 */
[----:B------:R-:W-:Y:S02]  /*14380*/  ISETP.NE.AND P5, PT, R140, RZ, PT ;  /* 0x000000ff8c00720c */ /* 0x000fe40003fa5270 */
[----:B------:R-:W4:Y:S01]  /*14390*/  LDL R140, [R1+0xf4] ;  /* 0x0000f400018c7983 */ /* 0x000f220000100800 */
[----:B-1----:R-:W-:Y:S01]  /*143a0*/  @!P6 IMAD R46, R46, 0x4, R129 ;  /* 0x000000042e2ee824 */ /* 0x002fe200078e0281 */
[----:B------:R-:W-:-:S04]  /*143b0*/  LOP3.LUT P6, RZ, R0, 0x20, RZ, 0xc0, !PT ;  /* 0x0000002000ff7812 */ /* 0x000fc800078cc0ff */
[----:B------:R-:W-:Y:S02]  /*143c0*/  P2R R142, PR, RZ, 0x40 ;  /* 0x00000040ff8e7803 */ /* 0x000fe40000000000 */
[----:B------:R-:W-:-:S13]  /*143d0*/  LOP3.LUT P6, RZ, R0, 0x40, RZ, 0xc0, !PT ;  /* 0x0000004000ff7812 */ /* 0x000fda00078cc0ff */
[----:B------:R-:W-:Y:S01]  /*143e0*/  @!P6 IMAD R57, R57, 0x4, R60 ;  /* 0x000000043939e824 */ /* 0x000fe200078e023c */
[----:B------:R-:W-:Y:S02]  /*143f0*/  ISETP.NE.AND P6, PT, R142, RZ, PT ;  /* 0x000000ff8e00720c */ /* 0x000fe40003fc5270 */
[----:B------:R-:W4:Y:S11]  /*14400*/  LDL R142, [R1+0xe4] ;  /* 0x0000e400018e7983 */ /* 0x000f360000100800 */
[----:B---3--:R-:W-:Y:S01]  /*14410*/  @!P6 IMAD R56, R56, 0x4, R21 ;  /* 0x000000043838e824 */ /* 0x008fe200078e0215 */
[----:B------:R-:W-:-:S02]  /*14420*/  ISETP.NE.AND P6, PT, R134, RZ, PT ;  /* 0x000000ff8600720c */ /* 0x000fc40003fc5270 */
[----:B------:R-:W3:Y:S01]  /*14430*/  LDL R134, [R1+0xf0] ;  /* 0x0000f00001867983 */ /* 0x000ee20000100800 */
[----:B------:R-:W1:Y:S01]  /*14440*/  @!P4 S2R R126, SR_TID.Y ;  /* 0x00000000007ec919 */ /* 0x000e620000002200 */
[----:B------:R-:W-:Y:S02]  /*14450*/  P2R R136, PR, RZ, 0x10 ;  /* 0x00000010ff887803 */ /* 0x000fe40000000000 */
[----:B------:R-:W-:Y:S01]  /*14460*/  LOP3.LUT P4, RZ, R0, 0x80000, RZ, 0xc0, !PT ;  /* 0x0008000000ff7812 */ /* 0x000fe2000788c0ff */
[----:B0-----:R-:W-:Y:S01]  /*14470*/  @!P1 IMAD R50, R50, 0x4, R133 ;  /* 0x0000000432329824 */ /* 0x001fe200078e0285 */
[----:B------:R-:W-:Y:S02]  /*14480*/  ISETP.NE.AND P1, PT, R143, RZ, PT ;  /* 0x000000ff8f00720c */ /* 0x000fe40003f25270 */
[C---:B------:R-:W-:Y:S02]  /*14490*/  LOP3.LUT P3, RZ, R0.reuse, 0x4, RZ, 0xc0, !PT ;  /* 0x0000000400ff7812 */ /* 0x040fe4000786c0ff */
[----:B------:R-:W-:-:S07]  /*144a0*/  LOP3.LUT P2, RZ, R0, 0x2, RZ, 0xc0, !PT ;  /* 0x0000000200ff7812 */ /* 0x000fce000784c0ff */
[----:B------:R-:W-:Y:S01]  /*144b0*/  @!P4 IMAD R26, R26, 0x4, R135 ;  /* 0x000000041a1ac824 */ /* 0x000fe200078e0287 */
[----:B------:R-:W-:Y:S01]  /*144c0*/  ISETP.NE.AND P4, PT, R136, RZ, PT ;  /* 0x000000ff8800720c */ /* 0x000fe20003f85270 */
[----:B------:R-:W0:Y:S01]  /*144d0*/  @!P1 S2R R20, SR_TID.Y ;  /* 0x0000000000149919 */ /* 0x000e220000002200 */
[----:B------:R-:W-:Y:S02]  /*144e0*/  LOP3.LUT P0, RZ, R0, 0x1, RZ, 0xc0, !PT ;  /* 0x0000000100ff7812 */ /* 0x000fe4000780c0ff */
[----:B------:R-:W-:Y:S01]  /*144f0*/  ISETP.NE.AND P1, PT, R144, RZ, PT ;  /* 0x000000ff9000720c */ /* 0x000fe20003f25270 */
[----:B------:R-:W-:-:S08]  /*14500*/  @!P5 IMAD R38, R38, 0x4, R7 ;  /* 0x000000042626d824 */ /* 0x000fd000078e0207 */
[----:B-1----:R-:W-:Y:S01]  /*14510*/  @!P4 IMAD R47, R47, 0x4, R126 ;  /* 0x000000042f2fc824 */ /* 0x002fe200078e027e */
[----:B------:R-:W-:Y:S02]  /*14520*/  ISETP.NE.AND P4, PT, R59, RZ, PT ;  /* 0x000000ff3b00720c */ /* 0x000fe40003f85270 */
[----:B------:R-:W-:Y:S01]  /*14530*/  LOP3.LUT R6, R6, 0xffff, RZ, 0xc0, !PT ;  /* 0x0000ffff06067812 */ /* 0x000fe200078ec0ff */
[----:B------:R-:W1:Y:S01]  /*14540*/  @!P3 S2R R59, SR_TID.Y ;  /* 0x00000000003bb919 */ /* 0x000e620000002200 */
[----:B------:R-:W-:Y:S01]  /*14550*/  ISETP.NE.AND P3, PT, R62, RZ, PT ;  /* 0x000000ff3e00720c */ /* 0x000fe20003f65270 */
[----:B------:R-:W-:Y:S01]  /*14560*/  @!P1 IMAD R44, R44, 0x4, R131 ;  /* 0x000000042c2c9824 */ /* 0x000fe200078e0283 */
[----:B------:R-:W1:Y:S01]  /*14570*/  @!P2 S2R R62, SR_TID.Y ;  /* 0x00000000003ea919 */ /* 0x000e620000002200 */
[----:B------:R-:W-:Y:S02]  /*14580*/  ISETP.NE.AND P2, PT, R109, RZ, PT ;  /* 0x000000ff6d00720c */ /* 0x000fe40003f45270 */
[----:B------:R-:W-:Y:S01]  /*14590*/  ISETP.NE.AND P1, PT, R29, RZ, PT ;  /* 0x000000ff1d00720c */ /* 0x000fe20003f25270 */
[----:B------:R-:W1:Y:S01]  /*145a0*/  @!P0 S2R R109, SR_TID.Y ;  /* 0x00000000006d8919 */ /* 0x000e620000002200 */
[----:B------:R-:W-:-:S02]  /*145b0*/  ISETP.NE.AND P0, PT, R107, RZ, PT ;  /* 0x000000ff6b00720c */ /* 0x000fc40003f05270 */
[----:B------:R-:W-:Y:S01]  /*145c0*/  ISETP.NE.AND P5, PT, R141, RZ, PT ;  /* 0x000000ff8d00720c */ /* 0x000fe20003fa5270 */
[----:B--2---:R-:W-:Y:S01]  /*145d0*/  @!P6 IMAD R112, R112, 0x4, R65 ;  /* 0x000000047070e824 */ /* 0x004fe200078e0241 */
[----:B------:R-:W-:Y:S01]  /*145e0*/  P2R R133, PR, RZ, 0x1 ;  /* 0x00000001ff857803 */ /* 0x000fe20000000000 */
[----:B------:R-:W2:Y:S01]  /*145f0*/  LDL R144, [R1+0xc4] ;  /* 0x0000c40001907983 */ /* 0x000ea20000100800 */
[----:B------:R-:W-:Y:S02]  /*14600*/  P2R R130, PR, RZ, 0x2 ;  /* 0x00000002ff827803 */ /* 0x000fe40000000000 */
[----:B------:R-:W-:Y:S01]  /*14610*/  SHF.R.U32.HI R6, RZ, 0x4, R6 ;  /* 0x00000004ff067819 */ /* 0x000fe20000011606 */
[----:B------:R-:W1:Y:S04]  /*14620*/  @!P3 S2R R29, SR_TID.Y ;  /* 0x00000000001db919 */ /* 0x000e680000002200 */
[----:B------:R-:W1:Y:S01]  /*14630*/  @!P0 S2R R107, SR_TID.Y ;  /* 0x00000000006b8919 */ /* 0x000e620000002200 */
[C---:B------:R-:W-:Y:S01]  /*14640*/  LOP3.LUT P0, RZ, R0.reuse, 0x4000, RZ, 0xc0, !PT ;  /* 0x0000400000ff7812 */ /* 0x040fe2000780c0ff */
[----:B------:R-:W1:Y:S01]  /*14650*/  @!P1 S2R R129, SR_TID.Y ;  /* 0x0000000000819919 */ /* 0x000e620000002200 */
[----:B------:R-:W-:Y:S01]  /*14660*/  LOP3.LUT P1, RZ, R0, 0x2000, RZ, 0xc0, !PT ;  /* 0x0000200000ff7812 */ /* 0x000fe2000782c0ff */
[----:B------:R-:W-:Y:S01]  /*14670*/  @!P5 IMAD R113, R113, 0x4, R8 ;  /* 0x000000047171d824 */ /* 0x000fe200078e0208 */
[----:B------:R-:W-:-:S02]  /*14680*/  ISETP.NE.AND P5, PT, R132, RZ, PT ;  /* 0x000000ff8400720c */ /* 0x000fc40003fa5270 */
[----:B------:R-:W-:Y:S01]  /*14690*/  P2R R135, PR, RZ, 0x8 ;  /* 0x00000008ff877803 */ /* 0x000fe20000000000 */
[----:B------:R-:W1:Y:S01]  /*146a0*/  @!P2 S2R R126, SR_TID.Y ;  /* 0x00000000007ea919 */ /* 0x000e620000002200 */
[----:B------:R-:W-:Y:S02]  /*146b0*/  LOP3.LUT R6, R6, 0xffff, RZ, 0xc0, !PT ;  /* 0x0000ffff06067812 */ /* 0x000fe400078ec0ff */
[----:B------:R-:W-:-:S03]  /*146c0*/  LOP3.LUT P3, RZ, R0, 0x4, RZ, 0xc0, !PT ;  /* 0x0000000400ff7812 */ /* 0x000fc6000786c0ff */
[----:B------:R-:W-:Y:S01]  /*146d0*/  @!P0 IMAD R54, R54, 0x4, R63 ;  /* 0x0000000436368824 */ /* 0x000fe200078e023f */
[----:B------:R-:W-:Y:S01]  /*146e0*/  P2R R131, PR, RZ, 0x4 ;  /* 0x00000004ff837803 */ /* 0x000fe20000000000 */
[----:B------:R-:W1:Y:S01]  /*146f0*/  @!P4 S2R R63, SR_TID.Y ;  /* 0x00000000003fc919 */ /* 0x000e620000002200 */
[----:B------:R-:W-:Y:S01]  /*14700*/  @!P1 IMAD R49, R49, 0x4, R128 ;  /* 0x0000000431319824 */ /* 0x000fe200078e0280 */
[----:B------:R-:W-:Y:S01]  /*14710*/  P2R R128, PR, RZ, 0x10 ;  /* 0x00000010ff807803 */ /* 0x000fe20000000000 */
[----:B------:R-:W2:Y:S01]  /*14720*/  LDL R141, [R1+0xe0] ;  /* 0x0000e000018d7983 */ /* 0x000ea20000100800 */
[----:B------:R-:W-:Y:S01]  /*14730*/  LOP3.LUT P4, RZ, R2, 0x800000, RZ, 0xc0, !PT ;  /* 0x0080000002ff7812 */ /* 0x000fe2000788c0ff */
[----:B------:R-:W-:Y:S01]  /*14740*/  IMAD R21, R6, 0x12f7, RZ ;  /* 0x000012f706157824 */ /* 0x000fe200078e02ff */
[----:B------:R-:W-:Y:S02]  /*14750*/  P2R R136, PR, RZ, 0x8 ;  /* 0x00000008ff887803 */ /* 0x000fe40000000000 */
[----:B------:R-:W-:Y:S01]  /*14760*/  LOP3.LUT P3, RZ, R2, 0x200000, RZ, 0xc0, !PT ;  /* 0x0020000002ff7812 */ /* 0x000fe2000786c0ff */
[----:B------:R-:W-:Y:S01]  /*14770*/  @!P5 IMAD R64, R64, 0x4, R9 ;  /* 0x000000044040d824 */ /* 0x000fe200078e0209 */
[----:B------:R-:W-:-:S02]  /*14780*/  SHF.R.U32.HI R21, RZ, 0x11, R21 ;  /* 0x00000011ff157819 */ /* 0x000fc40000011615 */
[----:B------:R-:W-:Y:S02]  /*14790*/  P2R R143, PR, RZ, 0x8 ;  /* 0x00000008ff8f7803 */ /* 0x000fe40000000000 */
[C---:B------:R-:W-:Y:S02]  /*147a0*/  LOP3.LUT P3, RZ, R0.reuse, 0x8, RZ, 0xc0, !PT ;  /* 0x0000000800ff7812 */ /* 0x040fe4000786c0ff */
[C---:B------:R-:W-:Y:S02]  /*147b0*/  LOP3.LUT P2, RZ, R0.reuse, 0x2, RZ, 0xc0, !PT ;  /* 0x0000000200ff7812 */ /* 0x040fe4000784c0ff */
[----:B------:R-:W-:Y:S01]  /*147c0*/  LOP3.LUT P0, RZ, R0, 0x1, RZ, 0xc0, !PT ;  /* 0x0000000100ff7812 */ /* 0x000fe2000780c0ff */
[----:B------:R-:W-:Y:S01]  /*147d0*/  @!P4 IMAD R13, R13, 0x8, R167 ;  /* 0x000000080d0dc824 */ /* 0x000fe200078e02a7 */
[----:B------:R-:W-:Y:S01]  /*147e0*/  ISETP.NE.AND P5, PT, R22, RZ, PT ;  /* 0x000000ff1600720c */ /* 0x000fe20003fa5270 */
[----:B------:R-:W-:Y:S01]  /*147f0*/  IMAD R12, R21, 0x6c0, R12 ;  /* 0x000006c0150c7824 */ /* 0x000fe200078e020c */
[----:B------:R-:W1:Y:S03]  /*14800*/  @!P4 LDC.64 R138, c[0x0][0x388] ;  /* 0x0000e200ff8acb82 */ /* 0x000e660000000a00 */
[----:B------:R-:W-:Y:S01]  /*14810*/  @!P4 IMAD R13, R13, 0x1b0, R12 ;  /* 0x000001b00d0dc824 */ /* 0x000fe200078e020c */
[----:B------:R-:W-:Y:S01]  /*14820*/  ISETP.NE.AND P4, PT, R128, RZ, PT ;  /* 0x000000ff8000720c */ /* 0x000fe20003f85270 */
[----:B0-----:R-:W-:Y:S01]  /*14830*/  @!P3 IMAD R111, R111, 0x4, R20 ;  /* 0x000000046f6fb824 */ /* 0x001fe200078e0214 */
[----:B------:R-:W-:Y:S01]  /*14840*/  P2R R127, PR, RZ, 0x20 ;  /* 0x00000020ff7f7803 */ /* 0x000fe20000000000 */
[----:B-1----:R-:W-:Y:S01]  /*14850*/  @!P2 IMAD R61, R61, 0x4, R62 ;  /* 0x000000043d3da824 */ /* 0x002fe200078e023e */
[----:B------:R-:W-:Y:S01]  /*14860*/  ISETP.NE.AND P3, PT, R143, RZ, PT ;  /* 0x000000ff8f00720c */ /* 0x000fe20003f65270 */
[----:B------:R-:W-:Y:S01]  /*14870*/  @!P0 IMAD R110, R110, 0x4, R109 ;  /* 0x000000046e6e8824 */ /* 0x000fe200078e026d */
[----:B------:R-:W-:Y:S01]  /*14880*/  ISETP.NE.AND P2, PT, R131, RZ, PT ;  /* 0x000000ff8300720c */ /* 0x000fe20003f45270 */
[----:B------:R-:W0:Y:S01]  /*14890*/  @!P5 S2R R28, SR_TID.Y ;  /* 0x00000000001cd919 */ /* 0x000e220000002200 */
[----:B------:R-:W-:-:S02]  /*148a0*/  LOP3.LUT P5, RZ, R2, 0x400000, RZ, 0xc0, !PT ;  /* 0x0040000002ff7812 */ /* 0x000fc400078ac0ff */
[----:B------:R-:W-:Y:S01]  /*148b0*/  ISETP.NE.AND P0, PT, R133, RZ, PT ;  /* 0x000000ff8500720c */ /* 0x000fe20003f05270 */
[----:B------:R-:W2:Y:S02]  /*148c0*/  LDL R143, [R1+0xb8] ;  /* 0x0000b800018f7983 */ /* 0x000ea40000100800 */
[----:B------:R-:W-:Y:S01]  /*148d0*/  @!P4 IMAD R104, R104, 0x4, R63 ;  /* 0x000000046868c824 */ /* 0x000fe200078e023f */
[----:B------:R-:W-:Y:S01]  /*148e0*/  P2R R63, PR, RZ, 0x10 ;  /* 0x00000010ff3f7803 */ /* 0x000fe20000000000 */
[----:B------:R-:W2:Y:S01]  /*148f0*/  LDL R133, [R1+0xec] ;  /* 0x0000ec0001857983 */ /* 0x000ea20000100800 */
[----:B------:R-:W-:Y:S01]  /*14900*/  LOP3.LUT P4, RZ, R2, 0x2000, RZ, 0xc0, !PT ;  /* 0x0000200002ff7812 */ /* 0x000fe2000788c0ff */
[----:B------:R-:W1:Y:S02]  /*14910*/  @!P3 LDC.64 R6, c[0x0][0x388] ;  /* 0x0000e200ff06bb82 */ /* 0x000e640000000a00 */
[----:B------:R-:W-:Y:S01]  /*14920*/  @!P2 IMAD R103, R103, 0x4, R126 ;  /* 0x000000046767a824 */ /* 0x000fe200078e027e */
[----:B------:R-:W-:-:S02]  /*14930*/  P2R R126, PR, RZ, 0x10 ;  /* 0x00000010ff7e7803 */ /* 0x000fc40000000000 */
[----:B------:R-:W-:Y:S01]  /*14940*/  P2R R62, PR, RZ, 0x1 ;  /* 0x00000001ff3e7803 */ /* 0x000fe20000000000 */
[----:B------:R-:W-:Y:S02]  /*14950*/  @!P0 IMAD R58, R58, 0x4, R107 ;  /* 0x000000043a3a8824 */ /* 0x000fe400078e026b */
[----:B------:R-:W0:Y:S01]  /*14960*/  @!P5 LDC.64 R8, c[0x0][0x388] ;  /* 0x0000e200ff08db82 */ /* 0x000e220000000a00 */
[C---:B------:R-:W-:Y:S02]  /*14970*/  LOP3.LUT P5, RZ, R2.reuse, 0x80000, RZ, 0xc0, !PT ;  /* 0x0008000002ff7812 */ /* 0x040fe400078ac0ff */
[C---:B------:R-:W-:Y:S02]  /*14980*/  LOP3.LUT P4, RZ, R2.reuse, 0x800000, RZ, 0xc0, !PT ;  /* 0x0080000002ff7812 */ /* 0x040fe4000788c0ff */
[C---:B------:R-:W-:Y:S02]  /*14990*/  LOP3.LUT P0, RZ, R2.reuse, 0x200000, RZ, 0xc0, !PT ;  /* 0x0020000002ff7812 */ /* 0x040fe4000780c0ff */
[----:B------:R-:W-:-:S02]  /*149a0*/  LOP3.LUT P1, RZ, R2, 0x100000, RZ, 0xc0, !PT ;  /* 0x0010000002ff7812 */ /* 0x000fc4000782c0ff */
[----:B------:R-:W-:-:S05]  /*149b0*/  ISETP.NE.AND P3, PT, R136, RZ, PT ;  /* 0x000000ff8800720c */ /* 0x000fca0003f65270 */
[----:B------:R-:W3:Y:S01]  /*149c0*/  @!P5 LDC.64 R20, c[0x0][0x388] ;  /* 0x0000e200ff14db82 */ /* 0x000ee20000000a00 */
[----:B------:R-:W-:Y:S01]  /*149d0*/  ISETP.NE.AND P5, PT, R127, RZ, PT ;  /* 0x000000ff7f00720c */ /* 0x000fe20003fa5270 */
[----:B------:R-:W-:-:S04]  /*149e0*/  @!P4 IMAD.WIDE.U32 R138, R13, 0x4, R138 ;  /* 0x000000040d8ac825 */ /* 0x000fc800078e008a */
[----:B------:R-:W-:Y:S02]  /*149f0*/  @!P0 IMAD R127, R10, 0x8, R167 ;  /* 0x000000080a7f8824 */ /* 0x000fe400078e02a7 */
[----:B------:R-:W4:Y:S01]  /*14a00*/  @!P1 LDC.64 R22, c[0x0][0x388] ;  /* 0x0000e200ff169b82 */ /* 0x000f220000000a00 */
[----:B------:R-:W-:Y:S01]  /*14a10*/  ISETP.NE.AND P1, PT, R130, RZ, PT ;  /* 0x000000ff8200720c */ /* 0x000fe20003f25270 */
[----:B------:R-:W-:Y:S01]  /*14a20*/  @!P0 IMAD R127, R127, 0x1b0, R146 ;  /* 0x000001b07f7f8824 */ /* 0x000fe200078e0292 */
[----:B------:R-:W5:Y:S03]  /*14a30*/  @!P4 LDG.E.CONSTANT R138, desc[UR6][R138.64] ;  /* 0x000000068a8ac981 */ /* 0x000f66000c1e9900 */
[----:B-1----:R-:W-:Y:S01]  /*14a40*/  @!P0 IMAD.WIDE.U32 R6, R127, 0x4, R6 ;  /* 0x000000047f068825 */ /* 0x002fe200078e0006 */
[----:B------:R-:W2:Y:S03]  /*14a50*/  LDL R139, [R1+0xe8] ;  /* 0x0000e800018b7983 */ /* 0x000ea60000100800 */
[----:B------:R-:W-:Y:S01]  /*14a60*/  @!P3 IMAD R108, R108, 0x4, R59 ;  /* 0x000000046c6cb824 */ /* 0x000fe200078e023b */
[----:B------:R-:W-:-:S02]  /*14a70*/  ISETP.NE.AND P3, PT, R135, RZ, PT ;  /* 0x000000ff8700720c */ /* 0x000fc40003f65270 */
[----:B------:R1:W5:Y:S01]  /*14a80*/  @!P0 LDG.E.CONSTANT R135, desc[UR6][R6.64] ;  /* 0x0000000606878981 */ /* 0x000362000c1e9900 */
[----:B------:R-:W-:Y:S01]  /*14a90*/  LOP3.LUT P0, RZ, R2, 0x400, RZ, 0xc0, !PT ;  /* 0x0000040002ff7812 */ /* 0x000fe2000780c0ff */
[----:B------:R-:W-:Y:S01]  /*14aa0*/  @!P1 IMAD R106, R106, 0x4, R129 ;  /* 0x000000046a6a9824 */ /* 0x000fe200078e0281 */
[----:B------:R-:W-:Y:S02]  /*14ab0*/  P2R R60, PR, RZ, 0x2 ;  /* 0x00000002ff3c7803 */ /* 0x000fe40000000000 */
[C---:B------:R-:W-:Y:S02]  /*14ac0*/  LOP3.LUT P1, RZ, R2.reuse, 0x400000, RZ, 0xc0, !PT ;  /* 0x0040000002ff7812 */ /* 0x040fe4000782c0ff */
[----:B------:R-:W-:Y:S02]  /*14ad0*/  P2R R132, PR, RZ, 0x1 ;  /* 0x00000001ff847803 */ /* 0x000fe40000000000 */
[----:B------:R-:W-:-:S04]  /*14ae0*/  LOP3.LUT P0, RZ, R2, 0x1000, RZ, 0xc0, !PT ;  /* 0x0000100002ff7812 */ /* 0x000fc8000780c0ff */
[----:B------:R-:W-:Y:S02]  /*14af0*/  P2R R131, PR, RZ, 0x1 ;  /* 0x00000001ff837803 */ /* 0x000fe40000000000 */
[C---:B------:R-:W-:Y:S02]  /*14b00*/  LOP3.LUT P0, RZ, R2.reuse, 0x80000, RZ, 0xc0, !PT ;  /* 0x0008000002ff7812 */ /* 0x040fe4000780c0ff */
[----:B------:R-:W-:Y:S02]  /*14b10*/  P2R R65, PR, RZ, 0x40 ;  /* 0x00000040ff417803 */ /* 0x000fe40000000000 */
[----:B------:R-:W-:Y:S01]  /*14b20*/  LOP3.LUT P6, RZ, R2, 0x20000, RZ, 0xc0, !PT ;  /* 0x0002000002ff7812 */ /* 0x000fe200078cc0ff */
[----:B------:R-:W-:Y:S02]  /*14b30*/  @!P1 IMAD R11, R11, 0x8, R167 ;  /* 0x000000080b0b9824 */ /* 0x000fe400078e02a7 */
[----:B------:R-:W-:Y:S01]  /*14b40*/  @!P3 IMAD R102, R102, 0x4, R29 ;  /* 0x000000046666b824 */ /* 0x000fe200078e021d */
[----:B------:R-:W-:Y:S01]  /*14b50*/  ISETP.NE.AND P4, PT, R126, RZ, PT ;  /* 0x000000ff7e00720c */ /* 0x000fe20003f85270 */
[----:B------:R-:W-:Y:S01]  /*14b60*/  @!P1 IMAD R29, R11, 0x1b0, R147 ;  /* 0x000001b00b1d9824 */ /* 0x000fe200078e0293 */
[----:B------:R-:W-:-:S03]  /*14b70*/  P2R R59, PR, RZ, 0x4 ;  /* 0x00000004ff3b7803 */ /* 0x000fc60000000000 */
[----:B------:R-:W-:Y:S01]  /*14b80*/  @!P0 IMAD R126, R16, 0x8, R167 ;  /* 0x00000008107e8824 */ /* 0x000fe200078e02a7 */
[C---:B------:R-:W-:Y:S01]  /*14b90*/  LOP3.LUT P2, RZ, R2.reuse, 0x4000, RZ, 0xc0, !PT ;  /* 0x0000400002ff7812 */ /* 0x040fe2000784c0ff */
[----:B0-----:R-:W-:Y:S01]  /*14ba0*/  @!P1 IMAD.WIDE.U32 R8, R29, 0x4, R8 ;  /* 0x000000041d089825 */ /* 0x001fe200078e0008 */
[----:B------:R-:W-:Y:S01]  /*14bb0*/  P2R R109, PR, RZ, 0x8 ;  /* 0x00000008ff6d7803 */ /* 0x000fe20000000000 */
[----:B------:R-:W0:Y:S02]  /*14bc0*/  @!P6 LDC.64 R10, c[0x0][0x388] ;  /* 0x0000e200ff0aeb82 */ /* 0x000e240000000a00 */
[----:B------:R-:W-:Y:S01]  /*14bd0*/  @!P6 IMAD R128, R125, 0x8, R167 ;  /* 0x000000087d80e824 */ /* 0x000fe200078e02a7 */
[----:B------:R-:W-:Y:S01]  /*14be0*/  P2R R130, PR, RZ, 0x4 ;  /* 0x00000004ff827803 */ /* 0x000fe20000000000 */
[----:B------:R4:W5:Y:S01]  /*14bf0*/  @!P1 LDG.E.CONSTANT R136, desc[UR6][R8.64] ;  /* 0x0000000608889981 */ /* 0x000962000c1e9900 */
[C---:B------:R-:W-:Y:S02]  /*14c00*/  LOP3.LUT P2, RZ, R2.reuse, 0x100000, RZ, 0xc0, !PT ;  /* 0x0010000002ff7812 */ /* 0x040fe4000784c0ff */
[----:B------:R-:W-:Y:S01]  /*14c10*/  LOP3.LUT P1, RZ, R2, 0x800, RZ, 0xc0, !PT ;  /* 0x0000080002ff7812 */ /* 0x000fe2000782c0ff */
[----:B------:R-:W-:Y:S01]  /*14c20*/  @!P5 IMAD R101, R101, 0x4, R28 ;  /* 0x000000046565d824 */ /* 0x000fe200078e021c */
[----:B------:R-:W-:Y:S01]  /*14c30*/  P2R R107, PR, RZ, 0x20 ;  /* 0x00000020ff6b7803 */ /* 0x000fe20000000000 */
[----:B-1----:R-:W1:Y:S01]  /*14c40*/  @!P4 LDC.64 R6, c[0x0][0x388] ;  /* 0x0000e200ff06cb82 */ /* 0x002e620000000a00 */
[----:B------:R-:W-:-:S02]  /*14c50*/  P2R R129, PR, RZ, 0x2 ;  /* 0x00000002ff817803 */ /* 0x000fc40000000000 */
[----:B------:R-:W-:-:S05]  /*14c60*/  LOP3.LUT P1, RZ, R2, 0x10000, RZ, 0xc0, !PT ;  /* 0x0001000002ff7812 */ /* 0x000fca000782c0ff */
[----:B------:R-:W-:Y:S01]  /*14c70*/  @!P2 IMAD R17, R17, 0x8, R167 ;  /* 0x000000081111a824 */ /* 0x000fe200078e02a7 */
[----:B------:R-:W-:-:S03]  /*14c80*/  LOP3.LUT P3, RZ, R2, 0x40000, RZ, 0xc0, !PT ;  /* 0x0004000002ff7812 */ /* 0x000fc6000786c0ff */
[----:B------:R-:W-:Y:S01]  /*14c90*/  @!P2 IMAD R17, R17, 0x1b0, R145 ;  /* 0x000001b01111a824 */ /* 0x000fe200078e0291 */
[----:B------:R-:W-:Y:S02]  /*14ca0*/  ISETP.NE.AND P2, PT, R130, RZ, PT ;  /* 0x000000ff8200720c */ /* 0x000fe40003f45270 */
[----:B------:R-:W-:Y:S01]  /*14cb0*/  P2R R130, PR, RZ, 0x2 ;  /* 0x00000002ff827803 */ /* 0x000fe20000000000 */
[----:B------:R-:W1:Y:S01]  /*14cc0*/  @!P1 LDC.64 R28, c[0x0][0x388] ;  /* 0x0000e200ff1c9b82 */ /* 0x000e620000000a00 */
[C---:B------:R-:W-:Y:S02]  /*14cd0*/  LOP3.LUT P1, RZ, R2.reuse, 0x100000, RZ, 0xc0, !PT ;  /* 0x0010000002ff7812 */ /* 0x040fe4000782c0ff */
[----:B------:R-:W-:Y:S01]  /*14ce0*/  LOP3.LUT P5, RZ, R2, 0x8000, RZ, 0xc0, !PT ;  /* 0x0000800002ff7812 */ /* 0x000fe200078ac0ff */
[----:B----4-:R-:W-:-:S04]  /*14cf0*/  @!P0 IMAD R125, R126, 0x1b0, R140 ;  /* 0x000001b07e7d8824 */ /* 0x010fc800078e028c */
[----:B------:R-:W4:Y:S01]  /*14d00*/  @!P3 LDC.64 R12, c[0x0][0x388] ;  /* 0x0000e200ff0cbb82 */ /* 0x000f220000000a00 */
[----:B------:R-:W2:Y:S05]  /*14d10*/  LDL R140, [R1+0xdc] ;  /* 0x0000dc00018c7983 */ /* 0x000eaa0000100800 */
[----:B------:R-:W-:-:S04]  /*14d20*/  @!P1 IMAD.WIDE.U32 R22, R17, 0x4, R22 ;  /* 0x0000000411169825 */ /* 0x000fc800078e0016 */
[--C-:B------:R-:W-:Y:S02]  /*14d30*/  @!P3 IMAD R124, R124, 0x8, R167.reuse ;  /* 0x000000087c7cb824 */ /* 0x100fe400078e02a7 */
[--C-:B------:R-:W-:Y:S01]  /*14d40*/  @!P5 IMAD R121, R121, 0x8, R167.reuse ;  /* 0x000000087979d824 */ /* 0x100fe200078e02a7 */
[----:B------:R-:W0:Y:S01]  /*14d50*/  @!P5 LDC.64 R16, c[0x0][0x388] ;  /* 0x0000e200ff10db82 */ /* 0x000e220000000a00 */
[----:B------:R-:W-:-:S07]  /*14d60*/  @!P2 IMAD R122, R122, 0x8, R167 ;  /* 0x000000087a7aa824 */ /* 0x000fce00078e02a7 */
[----:B------:R-:W1:Y:S01]  /*14d70*/  @!P2 LDC.64 R8, c[0x0][0x388] ;  /* 0x0000e200ff08ab82 */ /* 0x000e620000000a00 */
[----:B---3--:R-:W-:Y:S02]  /*14d80*/  @!P3 IMAD R127, R124, 0x1b0, R134 ;  /* 0x000001b07c7fb824 */ /* 0x008fe400078e0286 */
[----:B------:R3:W5:Y:S02]  /*14d90*/  @!P1 LDG.E.CONSTANT R134, desc[UR6][R22.64] ;  /* 0x0000000616869981 */ /* 0x000764000c1e9900 */
[----:B---3--:R-:W-:Y:S02]  /*14da0*/  @!P5 IMAD R23, R121, 0x1b0, R142 ;  /* 0x000001b07917d824 */ /* 0x008fe400078e028e */
[----:B------:R-:W3:Y:S01]  /*14db0*/  LDL R142, [R1+0xd4] ;  /* 0x0000d400018e7983 */ /* 0x000ee20000100800 */
[----:B------:R-:W-:Y:S01]  /*14dc0*/  ISETP.NE.AND P1, PT, R130, RZ, PT ;  /* 0x000000ff8200720c */ /* 0x000fe20003f25270 */
[----:B------:R-:W-:-:S12]  /*14dd0*/  @!P0 IMAD.WIDE.U32 R20, R125, 0x4, R20 ;  /* 0x000000047d148825 */ /* 0x000fd800078e0014 */
[----:B------:R-:W-:Y:S02]  /*14de0*/  @!P1 IMAD R123, R123, 0x8, R167 ;  /* 0x000000087b7b9824 */ /* 0x000fe400078e02a7 */
[----:B----4-:R-:W-:Y:S02]  /*14df0*/  @!P3 IMAD.WIDE.U32 R12, R127, 0x4, R12 ;  /* 0x000000047f0cb825 */ /* 0x010fe400078e000c */
[----:B------:R-:W4:Y:S02]  /*14e00*/  LDL R127, [R1+0xd8] ;  /* 0x0000d800017f7983 */ /* 0x000f240000100800 */
[----:B------:R-:W-:Y:S02]  /*14e10*/  @!P4 IMAD R22, R31, 0x8, R167 ;  /* 0x000000081f16c824 */ /* 0x000fe400078e02a7 */
[----:B0-----:R-:W-:-:S04]  /*14e20*/  @!P5 IMAD.WIDE.U32 R16, R23, 0x4, R16 ;  /* 0x000000041710d825 */ /* 0x001fc800078e0010 */
[----:B--2---:R-:W-:Y:S02]  /*14e30*/  @!P6 IMAD R125, R128, 0x1b0, R133 ;  /* 0x000001b0807de824 */ /* 0x004fe400078e0285 */
[----:B------:R0:W5:Y:S01]  /*14e40*/  @!P0 LDG.E.CONSTANT R133, desc[UR6][R20.64] ;  /* 0x0000000614858981 */ /* 0x000162000c1e9900 */
[----:B------:R-:W-:Y:S01]  /*14e50*/  ISETP.NE.AND P0, PT, R131, RZ, PT ;  /* 0x000000ff8300720c */ /* 0x000fe20003f05270 */
[----:B------:R-:W-:-:S04]  /*14e60*/  @!P6 IMAD.WIDE.U32 R10, R125, 0x4, R10 ;  /* 0x000000047d0ae825 */ /* 0x000fc800078e000a */
[----:B------:R-:W-:-:S08]  /*14e70*/  @!P1 IMAD R123, R123, 0x1b0, R139 ;  /* 0x000001b07b7b9824 */ /* 0x000fd000078e028b */
[----:B0-----:R-:W0:Y:S01]  /*14e80*/  @!P0 LDC.64 R20, c[0x0][0x388] ;  /* 0x0000e200ff148b82 */ /* 0x001e220000000a00 */
[----:B------:R-:W-:Y:S01]  /*14e90*/  @!P2 IMAD R31, R122, 0x1b0, R141 ;  /* 0x000001b07a1fa824 */ /* 0x000fe200078e028d */
[----:B------:R-:W5:Y:S01]  /*14ea0*/  @!P6 LDG.E.CONSTANT R131, desc[UR6][R10.64] ;  /* 0x000000060a83e981 */ /* 0x000f62000c1e9900 */
[----:B-1----:R-:W-:Y:S01]  /*14eb0*/  @!P1 IMAD.WIDE.U32 R28, R123, 0x4, R28 ;  /* 0x000000047b1c9825 */ /* 0x002fe200078e001c */
[----:B------:R-:W-:Y:S02]  /*14ec0*/  ISETP.NE.AND P1, PT, R129, RZ, PT ;  /* 0x000000ff8100720c */ /* 0x000fe40003f25270 */
[----:B------:R-:W-:Y:S01]  /*14ed0*/  ISETP.NE.AND P0, PT, R132, RZ, PT ;  /* 0x000000ff8400720c */ /* 0x000fe20003f05270 */
[----:B------:R-:W2:Y:S01]  /*14ee0*/  LDL R141, [R1+0xd0] ;  /* 0x0000d000018d7983 */ /* 0x000ea20000100800 */
[----:B------:R-:W-:-:S03]  /*14ef0*/  P2R R125, PR, RZ, 0x2 ;  /* 0x00000002ff7d7803 */ /* 0x000fc60000000000 */
[----:B------:R1:W5:Y:S01]  /*14f00*/  @!P3 LDG.E.CONSTANT R132, desc[UR6][R12.64] ;  /* 0x000000060c84b981 */ /* 0x000362000c1e9900 */
[----:B------:R-:W-:-:S05]  /*14f10*/  @!P4 IMAD R121, R22, 0x1b0, R140 ;  /* 0x000001b01679c824 */ /* 0x000fca00078e028c */
[----:B-1----:R-:W1:Y:S01]  /*14f20*/  @!P1 LDC.64 R12, c[0x0][0x388] ;  /* 0x0000e200ff0c9b82 */ /* 0x002e620000000a00 */
[C---:B------:R-:W-:Y:S01]  /*14f30*/  LOP3.LUT P1, RZ, R2.reuse, 0x10000, RZ, 0xc0, !PT ;  /* 0x0001000002ff7812 */ /* 0x040fe2000782c0ff */
[----:B------:R-:W2:Y:S03]  /*14f40*/  LDL R140, [R1+0xcc] ;  /* 0x0000cc00018c7983 */ /* 0x000ea60000100800 */
[----:B------:R-:W-:Y:S01]  /*14f50*/  P2R R123, PR, RZ, 0x2 ;  /* 0x00000002ff7b7803 */ /* 0x000fe20000000000 */
[----:B------:R-:W-:Y:S01]  /*14f60*/  @!P2 IMAD.WIDE.U32 R8, R31, 0x4, R8 ;  /* 0x000000041f08a825 */ /* 0x000fe200078e0008 */
[C---:B------:R-:W-:Y:S01]  /*14f70*/  LOP3.LUT P1, RZ, R2.reuse, 0x100, RZ, 0xc0, !PT ;  /* 0x0000010002ff7812 */ /* 0x040fe2000782c0ff */
[----:B------:R-:W2:Y:S01]  /*14f80*/  @!P0 LDC.64 R10, c[0x0][0x388] ;  /* 0x0000e200ff0a8b82 */ /* 0x000ea20000000a00 */
[C---:B------:R-:W-:Y:S01]  /*14f90*/  LOP3.LUT P3, RZ, R2.reuse, 0x20, RZ, 0xc0, !PT ;  /* 0x0000002002ff7812 */ /* 0x040fe2000786c0ff */
[----:B------:R-:W-:Y:S01]  /*14fa0*/  @!P4 IMAD.WIDE.U32 R6, R121, 0x4, R6 ;  /* 0x000000047906c825 */ /* 0x000fe200078e0006 */
[----:B------:R-:W-:Y:S01]  /*14fb0*/  LOP3.LUT P6, RZ, R2, 0x10, RZ, 0xc0, !PT ;  /* 0x0000001002ff7812 */ /* 0x000fe200078cc0ff */
[----:B------:R-:W5:Y:S04]  /*14fc0*/  @!P2 LDG.E.CONSTANT R128, desc[UR6][R8.64] ;  /* 0x000000060880a981 */ /* 0x000f68000c1e9900 */
[----:B------:R-:W5:Y:S04]  /*14fd0*/  @!P5 LDG.E.CONSTANT R129, desc[UR6][R16.64] ;  /* 0x000000061081d981 */ /* 0x000f68000c1e9900 */
[----:B------:R-:W2:Y:S01]  /*14fe0*/  @!P1 LDC.64 R22, c[0x0][0x388] ;  /* 0x0000e200ff169b82 */ /* 0x000ea20000000a00 */
[----:B------:R-:W-:-:S13]  /*14ff0*/  ISETP.NE.AND P1, PT, R123, RZ, PT ;  /* 0x000000ff7b00720c */ /* 0x000fda0003f25270 */
[----:B------:R3:W5:Y:S01]  /*15000*/  @!P1 LDG.E.CONSTANT R130, desc[UR6][R28.64] ;  /* 0x000000061c829981 */ /* 0x000762000c1e9900 */
[----:B------:R-:W-:-:S03]  /*15010*/  ISETP.NE.AND P1, PT, R125, RZ, PT ;  /* 0x000000ff7d00720c */ /* 0x000fc60003f25270 */
[----:B------:R-:W2:Y:S10]  /*15020*/  LDL R125, [R1+0xc8] ;  /* 0x0000c800017d7983 */ /* 0x000eb40000100800 */
[----:B------:R-:W-:-:S04]  /*15030*/  @!P1 IMAD R119, R119, 0x8, R167 ;  /* 0x0000000877779824 */ /* 0x000fc800078e02a7 */
[----:B---3--:R-:W-:Y:S02]  /*15040*/  @!P1 IMAD R29, R119, 0x1b0, R142 ;  /* 0x000001b0771d9824 */ /* 0x008fe400078e028e */
[----:B------:R-:W3:Y:S01]  /*15050*/  LDL R142, [R1+0xc0] ;  /* 0x0000c000018e7983 */ /* 0x000ee20000100800 */
[----:B------:R-:W-:Y:S02]  /*15060*/  P2R R124, PR, RZ, 0x8 ;  /* 0x00000008ff7c7803 */ /* 0x000fe40000000000 */
[----:B------:R-:W-:-:S04]  /*15070*/  LOP3.LUT P3, RZ, R2, 0x40, RZ, 0xc0, !PT ;  /* 0x0000004002ff7812 */ /* 0x000fc8000786c0ff */
[----:B------:R-:W-:Y:S02]  /*15080*/  P2R R126, PR, RZ, 0x8 ;  /* 0x00000008ff7e7803 */ /* 0x000fe40000000000 */
[C---:B------:R-:W-:Y:S02]  /*15090*/  LOP3.LUT P3, RZ, R2.reuse, 0x1000, RZ, 0xc0, !PT ;  /* 0x0000100002ff7812 */ /* 0x040fe4000786c0ff */
[----:B------:R-:W-:Y:S02]  /*150a0*/  LOP3.LUT P2, RZ, R2, 0x2, RZ, 0xc0, !PT ;  /* 0x0000000202ff7812 */ /* 0x000fe4000784c0ff */
[----:B------:R-:W-:-:S09]  /*150b0*/  P2R R139, PR, RZ, 0x40 ;  /* 0x00000040ff8b7803 */ /* 0x000fd20000000000 */
[----:B------:R-:W-:-:S04]  /*150c0*/  @!P3 IMAD R122, R30, 0x8, R167 ;  /* 0x000000081e7ab824 */ /* 0x000fc800078e02a7 */
[----:B----4-:R-:W-:Y:S02]  /*150d0*/  @!P3 IMAD R121, R122, 0x1b0, R127 ;  /* 0x000001b07a79b824 */ /* 0x010fe400078e027f */
[----:B------:R4:W5:Y:S01]  /*150e0*/  @!P4 LDG.E.CONSTANT R127, desc[UR6][R6.64] ;  /* 0x00000006067fc981 */ /* 0x000962000c1e9900 */
[----:B------:R-:W-:Y:S02]  /*150f0*/  LOP3.LUT P4, RZ, R0, 0x80000000, RZ, 0xc0, !PT ;  /* 0x8000000000ff7812 */ /* 0x000fe4000788c0ff */
[----:B------:R-:W-:Y:S01]  /*15100*/  ISETP.NE.AND P3, PT, R126, RZ, PT ;  /* 0x000000ff7e00720c */ /* 0x000fe20003f65270 */
[----:B------:R-:W-:Y:S01]  /*15110*/  @!P0 IMAD R120, R120, 0x8, R167 ;  /* 0x0000000878788824 */ /* 0x000fe200078e02a7 */
[C---:B------:R-:W-:Y:S02]  /*15120*/  LOP3.LUT P6, RZ, R2.reuse, 0x200, RZ, 0xc0, !PT ;  /* 0x0000020002ff7812 */ /* 0x040fe400078cc0ff */
[----:B------:R-:W-:Y:S02]  /*15130*/  P2R R28, PR, RZ, 0x4 ;  /* 0x00000004ff1c7803 */ /* 0x000fe40000000000 */
[----:B------:R-:W-:-:S02]  /*15140*/  LOP3.LUT P2, RZ, R2, 0x100, RZ, 0xc0, !PT ;  /* 0x0000010002ff7812 */ /* 0x000fc4000784c0ff */
[----:B------:R-:W-:Y:S02]  /*15150*/  P2R R122, PR, RZ, 0x10 ;  /* 0x00000010ff7a7803 */ /* 0x000fe40000000000 */
[C---:B------:R-:W-:Y:S02]  /*15160*/  LOP3.LUT P4, RZ, R2.reuse, 0x1000, RZ, 0xc0, !PT ;  /* 0x0000100002ff7812 */ /* 0x040fe4000788c0ff */
[C---:B------:R-:W-:Y:S01]  /*15170*/  LOP3.LUT P5, RZ, R2.reuse, 0x4, RZ, 0xc0, !PT ;  /* 0x0000000402ff7812 */ /* 0x040fe200078ac0ff */
[----:B------:R-:W3:Y:S03]  /*15180*/  @!P3 LDC.64 R16, c[0x0][0x388] ;  /* 0x0000e200ff10bb82 */ /* 0x000ee60000000a00 */
[----:B------:R-:W-:Y:S02]  /*15190*/  P2R R123, PR, RZ, 0x20 ;  /* 0x00000020ff7b7803 */ /* 0x000fe40000000000 */
[----:B------:R-:W-:Y:S01]  /*151a0*/  LOP3.LUT P5, RZ, R2, 0x80, RZ, 0xc0, !PT ;  /* 0x0000008002ff7812 */ /* 0x000fe200078ac0ff */
[--C-:B------:R-:W-:Y:S01]  /*151b0*/  @!P6 IMAD R117, R117, 0x8, R167.reuse ;  /* 0x000000087575e824 */ /* 0x100fe200078e02a7 */
[----:B------:R-:W-:Y:S01]  /*151c0*/  ISETP.NE.AND P3, PT, R124, RZ, PT ;  /* 0x000000ff7c00720c */ /* 0x000fe20003f65270 */
[----:B------:R-:W-:Y:S01]  /*151d0*/  @!P2 IMAD R118, R118, 0x8, R167 ;  /* 0x000000087676a824 */ /* 0x000fe200078e02a7 */
[----:B------:R-:W3:Y:S01]  /*151e0*/  @!P6 LDC.64 R30, c[0x0][0x388] ;  /* 0x0000e200ff1eeb82 */ /* 0x000ee20000000a00 */
[----:B0-----:R-:W-:-:S02]  /*151f0*/  @!P4 IMAD.WIDE.U32 R20, R121, 0x4, R20 ;  /* 0x000000047914c825 */ /* 0x001fc400078e0014 */
[----:B------:R-:W3:Y:S02]  /*15200*/  LDL R121, [R1+0xbc] ;  /* 0x0000bc0001797983 */ /* 0x000ee40000100800 */
[----:B-1----:R-:W-:Y:S02]  /*15210*/  @!P1 IMAD.WIDE.U32 R12, R29, 0x4, R12 ;  /* 0x000000041d0c9825 */ /* 0x002fe400078e000c */
[----:B------:R-:W5:Y:S01]  /*15220*/  @!P4 LDG.E.CONSTANT R126, desc[UR6][R20.64] ;  /* 0x00000006147ec981 */ /* 0x000f62000c1e9900 */
[C---:B------:R-:W-:Y:S01]  /*15230*/  LOP3.LUT P4, RZ, R2.reuse, 0x1, RZ, 0xc0, !PT ;  /* 0x0000000102ff7812 */ /* 0x040fe2000788c0ff */
[----:B----4-:R-:W0:Y:S08]  /*15240*/  @!P5 LDC.64 R6, c[0x0][0x388] ;  /* 0x0000e200ff06db82 */ /* 0x010e300000000a00 */
[----:B------:R-:W-:Y:S01]  /*15250*/  BAR.SYNC.DEFER_BLOCKING 0x0 ;  /* 0x0000000000007b1d */ /* 0x000fe20000010000 */
[----:B------:R-:W-:-:S07]  /*15260*/  LOP3.LUT P5, RZ, R2, 0x8, RZ, 0xc0, !PT ;  /* 0x0000000802ff7812 */ /* 0x000fce00078ac0ff */
[----:B------:R-:W1:Y:S01]  /*15270*/  @!P3 LDC.64 R8, c[0x0][0x388] ;  /* 0x0000e200ff08bb82 */ /* 0x000e620000000a00 */
[----:B--2---:R-:W-:-:S04]  /*15280*/  @!P0 IMAD R119, R120, 0x1b0, R141 ;  /* 0x000001b078778824 */ /* 0x004fc800078e028d */
[----:B------:R-:W-:-:S05]  /*15290*/  @!P0 IMAD.WIDE.U32 R10, R119, 0x4, R10 ;  /* 0x00000004770a8825 */ /* 0x000fca00078e000a */
[----:B------:R2:W5:Y:S01]  /*152a0*/  @!P0 LDG.E.CONSTANT R124, desc[UR6][R10.64] ;  /* 0x000000060a7c8981 */ /* 0x000562000c1e9900 */
[----:B------:R-:W-:Y:S02]  /*152b0*/  LOP3.LUT P0, RZ, R0, 0x20000000, RZ, 0xc0, !PT ;  /* 0x2000000000ff7812 */ /* 0x000fe4000780c0ff */
[----:B------:R-:W-:Y:S02]  /*152c0*/  P2R R120, PR, RZ, 0x10 ;  /* 0x00000010ff787803 */ /* 0x000fe40000000000 */
[----:B------:R-:W-:Y:S01]  /*152d0*/  LOP3.LUT P4, RZ, R2, 0x40, RZ, 0xc0, !PT ;  /* 0x0000004002ff7812 */ /* 0x000fe2000788c0ff */
[--C-:B------:R-:W-:Y:S01]  /*152e0*/  @!P3 IMAD R119, R33, 0x8, R167.reuse ;  /* 0x000000082177b824 */ /* 0x100fe200078e02a7 */
[----:B--2---:R-:W2:Y:S11]  /*152f0*/  @!P5 LDC.64 R10, c[0x0][0x388] ;  /* 0x0000e200ff0adb82 */ /* 0x004eb60000000a00 */
[----:B------:R-:W-:Y:S01]  /*15300*/  @!P4 IMAD R4, R4, 0x8, R167 ;  /* 0x000000080404c824 */ /* 0x000fe200078e02a7 */
[----:B------:R-:W-:-:S02]  /*15310*/  ISETP.NE.AND P5, PT, R123, RZ, PT ;  /* 0x000000ff7b00720c */ /* 0x000fc40003fa5270 */
[----:B------:R-:W4:Y:S01]  /*15320*/  LDL R123, [R1+0xb0] ;  /* 0x0000b000017b7983 */ /* 0x000f220000100800 */
[----:B------:R-:W-:-:S10]  /*15330*/  @!P6 IMAD R29, R117, 0x1b0, R140 ;  /* 0x000001b0751de824 */ /* 0x000fd400078e028c */
[----:B------:R-:W2:Y:S01]  /*15340*/  @!P5 LDC.64 R20, c[0x0][0x388] ;  /* 0x0000e200ff14db82 */ /* 0x000ea20000000a00 */
[----:B------:R-:W-:Y:S01]  /*15350*/  @!P2 IMAD R117, R118, 0x1b0, R125 ;  /* 0x000001b07675a824 */ /* 0x000fe200078e027d */
[----:B------:R-:W-:Y:S01]  /*15360*/  P2R R118, PR, RZ, 0x1 ;  /* 0x00000001ff767803 */ /* 0x000fe20000000000 */
[----:B------:R1:W5:Y:S01]  /*15370*/  @!P1 LDG.E.CONSTANT R125, desc[UR6][R12.64] ;  /* 0x000000060c7d9981 */ /* 0x000362000c1e9900 */
[C---:B------:R-:W-:Y:S02]  /*15380*/  LOP3.LUT P0, RZ, R0.reuse, 0x40000000, RZ, 0xc0, !PT ;  /* 0x4000000000ff7812 */ /* 0x040fe4000780c0ff */
[----:B------:R-:W-:Y:S02]  /*15390*/  LOP3.LUT P1, RZ, R0, 0x10000000, RZ, 0xc0, !PT ;  /* 0x1000000000ff7812 */ /* 0x000fe4000782c0ff */
[----:B------:R-:W-:Y:S02]  /*153a0*/  P2R R141, PR, RZ, 0x1 ;  /* 0x00000001ff8d7803 */ /* 0x000fe40000000000 */
[----:B------:R-:W-:-:S02]  /*153b0*/  LOP3.LUT P0, RZ, R2, 0x80, RZ, 0xc0, !PT ;  /* 0x0000008002ff7812 */ /* 0x000fc4000780c0ff */
[----:B------:R-:W-:Y:S02]  /*153c0*/  P2R R140, PR, RZ, 0x2 ;  /* 0x00000002ff8c7803 */ /* 0x000fe40000000000 */
[----:B------:R-:W-:-:S09]  /*153d0*/  LOP3.LUT P1, RZ, R2, 0x100, RZ, 0xc0, !PT ;  /* 0x0000010002ff7812 */ /* 0x000fd2000782c0ff */
[----:B------:R-:W-:-:S04]  /*153e0*/  @!P0 IMAD R116, R116, 0x8, R167 ;  /* 0x0000000874748824 */ /* 0x000fc800078e02a7 */
[----:B------:R-:W-:Y:S02]  /*153f0*/  @!P0 IMAD R33, R116, 0x1b0, R144 ;  /* 0x000001b074218824 */ /* 0x000fe400078e0290 */
[----:B------:R-:W-:Y:S01]  /*15400*/  @!P1 IMAD.WIDE.U32 R22, R117, 0x4, R22 ;  /* 0x0000000475169825 */ /* 0x000fe200078e0016 */
[----:B------:R-:W2:Y:S03]  /*15410*/  LDL R116, [R1+0xac] ;  /* 0x0000ac0001747983 */ /* 0x000ea60000100800 */
[----:B---3--:R-:W-:Y:S02]  /*15420*/  @!P4 IMAD R117, R4, 0x1b0, R142 ;  /* 0x000001b00475c824 */ /* 0x008fe400078e028e */
[----:B0-----:R-:W-:Y:S01]  /*15430*/  @!P0 IMAD.WIDE.U32 R6, R33, 0x4, R6 ;  /* 0x0000000421068825 */ /* 0x001fe200078e0006 */
[----:B------:R-:W3:Y:S03]  /*15440*/  LDL R142, [R1+0xb4] ;  /* 0x0000b400018e7983 */ /* 0x000ee60000100800 */
[----:B------:R-:W-:-:S02]  /*15450*/  @!P4 IMAD.WIDE.U32 R16, R117, 0x4, R16 ;  /* 0x000000047510c825 */ /* 0x000fc400078e0010 */
[----:B------:R-:W5:Y:S02]  /*15460*/  @!P0 LDG.E.CONSTANT R6, desc[UR6][R6.64] ;  /* 0x0000000606068981 */ /* 0x000f64000c1e9900 */
[----:B------:R-:W-:Y:S01]  /*15470*/  @!P6 IMAD.WIDE.U32 R30, R29, 0x4, R30 ;  /* 0x000000041d1ee825 */ /* 0x000fe200078e001e */
[----:B------:R-:W-:Y:S01]  /*15480*/  ISETP.NE.AND P6, PT, R139, RZ, PT ;  /* 0x000000ff8b00720c */ /* 0x000fe20003fc5270 */
[----:B------:R0:W5:Y:S01]  /*15490*/  @!P4 LDG.E.CONSTANT R7, desc[UR6][R16.64] ;  /* 0x000000061007c981 */ /* 0x000162000c1e9900 */
[----:B------:R-:W-:Y:S02]  /*154a0*/  ISETP.NE.AND P4, PT, R120, RZ, PT ;  /* 0x000000ff7800720c */ /* 0x000fe40003f85270 */
[----:B------:R-:W-:Y:S01]  /*154b0*/  ISETP.NE.AND P2, PT, R28, RZ, PT ;  /* 0x000000ff1c00720c */ /* 0x000fe20003f45270 */
[----:B------:R-:W2:Y:S08]  /*154c0*/  LDL R120, [R1+0x98] ;  /* 0x0000980001787983 */ /* 0x000eb00000100800 */
[----:B------:R-:W-:Y:S01]  /*154d0*/  @!P6 IMAD R117, R32, 0x8, R167 ;  /* 0x000000082075e824 */ /* 0x000fe200078e02a7 */
[----:B------:R-:W0:Y:S08]  /*154e0*/  @!P6 LDC.64 R28, c[0x0][0x388] ;  /* 0x0000e200ff1ceb82 */ /* 0x000e300000000a00 */
[----:B------:R-:W2:Y:S01]  /*154f0*/  @!P4 LDC.64 R32, c[0x0][0x388] ;  /* 0x0000e200ff20cb82 */ /* 0x000ea20000000a00 */
[----:B------:R-:W-:-:S02]  /*15500*/  ISETP.NE.AND P4, PT, R122, RZ, PT ;  /* 0x000000ff7a00720c */ /* 0x000fc40003f85270 */
[----:B------:R-:W2:Y:S01]  /*15510*/  LDL R122, [R1+0xa4] ;  /* 0x0000a400017a7983 */ /* 0x000ea20000100800 */
[----:B------:R-:W-:Y:S02]  /*15520*/  P2R R139, PR, RZ, 0x2 ;  /* 0x00000002ff8b7803 */ /* 0x000fe40000000000 */
[----:B------:R-:W-:Y:S01]  /*15530*/  LOP3.LUT P1, RZ, R2, 0x200, RZ, 0xc0, !PT ;  /* 0x0000020002ff7812 */ /* 0x000fe2000782c0ff */
[----:B------:R-:W-:Y:S01]  /*15540*/  @!P3 IMAD R119, R119, 0x1b0, R121 ;  /* 0x000001b07777b824 */ /* 0x000fe200078e0279 */
[----:B------:R-:W-:Y:S01]  /*15550*/  ISETP.NE.AND P0, PT, R141, RZ, PT ;  /* 0x000000ff8d00720c */ /* 0x000fe20003f05270 */
[----:B------:R-:W-:Y:S01]  /*15560*/  @!P6 IMAD R117, R117, 0x1b0, R143 ;  /* 0x000001b07575e824 */ /* 0x000fe200078e028f */
[----:B-1----:R-:W1:Y:S01]  /*15570*/  @!P2 LDC.64 R12, c[0x0][0x388] ;  /* 0x0000e200ff0cab82 */ /* 0x002e620000000a00 */
[----:B------:R-:W-:Y:S01]  /*15580*/  @!P3 IMAD.WIDE.U32 R8, R119, 0x4, R8 ;  /* 0x000000047708b825 */ /* 0x000fe200078e0008 */
[----:B------:R-:W2:Y:S07]  /*15590*/  LDL R141, [R1+0x54] ;  /* 0x00005400018d7983 */ /* 0x000eae0000100800 */
[----:B------:R0:W5:Y:S01]  /*155a0*/  @!P1 LDG.E.CONSTANT R121, desc[UR6][R30.64] ;  /* 0x000000061e799981 */ /* 0x000162000c1e9900 */
[----:B------:R-:W-:Y:S01]  /*155b0*/  ISETP.NE.AND P1, PT, R139, RZ, PT ;  /* 0x000000ff8b00720c */ /* 0x000fe20003f25270 */
[----:B0-----:R-:W0:Y:S02]  /*155c0*/  @!P0 LDC.64 R16, c[0x0][0x388] ;  /* 0x0000e200ff108b82 */ /* 0x001e240000000a00 */
[----:B------:R-:W2:Y:S01]  /*155d0*/  LDL R139, [R1+0xa0] ;  /* 0x0000a000018b7983 */ /* 0x000ea20000100800 */
[----:B------:R-:W-:-:S03]  /*155e0*/  @!P6 IMAD.WIDE.U32 R28, R117, 0x4, R28 ;  /* 0x00000004751ce825 */ /* 0x000fc600078e001c */
[----:B------:R-:W5:Y:S01]  /*155f0*/  @!P3 LDG.E.CONSTANT R8, desc[UR6][R8.64] ;  /* 0x000000060808b981 */ /* 0x000f62000c1e9900 */
[----:B------:R-:W-:-:S04]  /*15600*/  LOP3.LUT P3, RZ, R0, 0x4000000, RZ, 0xc0, !PT ;  /* 0x0400000000ff7812 */ /* 0x000fc8000786c0ff */
[----:B------:R-:W-:Y:S01]  /*15610*/  P2R R30, PR, RZ, 0x8 ;  /* 0x00000008ff1e7803 */ /* 0x000fe20000000000 */
[--C-:B------:R-:W-:Y:S01]  /*15620*/  @!P5 IMAD R35, R35, 0x8, R167.reuse ;  /* 0x000000082323d824 */ /* 0x100fe200078e02a7 */
[----:B------:R-:W-:Y:S01]  /*15630*/  LOP3.LUT P3, RZ, R2, 0x8, RZ, 0xc0, !PT ;  /* 0x0000000802ff7812 */ /* 0x000fe2000786c0ff */
[----:B------:R-:W-:Y:S01]  /*15640*/  @!P2 IMAD R115, R115, 0x8, R167 ;  /* 0x000000087373a824 */ /* 0x000fe200078e02a7 */
[----:B------:R1:W5:Y:S04]  /*15650*/  @!P1 LDG.E.CONSTANT R4, desc[UR6][R22.64] ;  /* 0x0000000616049981 */ /* 0x000368000c1e9900 */
[----:B------:R0:W5:Y:S01]  /*15660*/  @!P6 LDG.E.CONSTANT R9, desc[UR6][R28.64] ;  /* 0x000000061c09e981 */ /* 0x000162000c1e9900 */
[----:B------:R-:W-:-:S04]  /*15670*/  LOP3.LUT P6, RZ, R0, 0x800000, RZ, 0xc0, !PT ;  /* 0x0080000000ff7812 */ /* 0x000fc800078cc0ff */
[----:B------:R-:W-:Y:S01]  /*15680*/  P2R R117, PR, RZ, 0x40 ;  /* 0x00000040ff757803 */ /* 0x000fe20000000000 */
[----:B-1----:R-:W1:Y:S01]  /*15690*/  @!P4 LDC.64 R22, c[0x0][0x388] ;  /* 0x0000e200ff16cb82 */ /* 0x002e620000000a00 */
[----:B------:R-:W-:Y:S02]  /*156a0*/  LOP3.LUT P6, RZ, R0, 0x2000000, RZ, 0xc0, !PT ;  /* 0x0200000000ff7812 */ /* 0x000fe400078cc0ff */
[----:B------:R-:W-:Y:S02]  /*156b0*/  ISETP.NE.AND P0, PT, R118, RZ, PT ;  /* 0x000000ff7600720c */ /* 0x000fe40003f05270 */
[----:B------:R-:W-:Y:S02]  /*156c0*/  P2R R118, PR, RZ, 0x40 ;  /* 0x00000040ff767803 */ /* 0x000fe40000000000 */
[----:B------:R-:W-:Y:S01]  /*156d0*/  LOP3.LUT P6, RZ, R2, 0x1, RZ, 0xc0, !PT ;  /* 0x0000000102ff7812 */ /* 0x000fe200078cc0ff */
[----:B------:R-:W-:Y:S02]  /*156e0*/  @!P3 IMAD R31, R34, 0x8, R167 ;  /* 0x00000008221fb824 */ /* 0x000fe400078e02a7 */
[----:B----4-:R-:W-:-:S02]  /*156f0*/  @!P5 IMAD R35, R35, 0x1b0, R123 ;  /* 0x000001b02323d824 */ /* 0x010fc400078e027b */
[----:B------:R-:W4:Y:S01]  /*15700*/  LDL R123, [R1+0x9c] ;  /* 0x00009c00017b7983 */ /* 0x000f220000100800 */
[----:B---3--:R-:W-:-:S04]  /*15710*/  @!P3 IMAD R31, R31, 0x1b0, R142 ;  /* 0x000001b01f1fb824 */ /* 0x008fc800078e028e */
[----:B--2---:R-:W-:-:S04]  /*15720*/  @!P3 IMAD.WIDE.U32 R10, R31, 0x4, R10 ;  /* 0x000000041f0ab825 */ /* 0x004fc800078e000a */
[--C-:B------:R-:W-:Y:S02]  /*15730*/  @!P6 IMAD R31, R55, 0x8, R167.reuse ;  /* 0x00000008371fe824 */ /* 0x100fe400078e02a7 */
[----:B------:R-:W-:Y:S02]  /*15740*/  @!P4 IMAD R55, R114, 0x8, R167 ;  /* 0x000000087237c824 */ /* 0x000fe400078e02a7 */
[----:B------:R-:W-:Y:S01]  /*15750*/  @!P2 IMAD R115, R115, 0x1b0, R116 ;  /* 0x000001b07373a824 */ /* 0x000fe200078e0274 */
[----:B------:R-:W-:Y:S01]  /*15760*/  ISETP.NE.AND P1, PT, R140, RZ, PT ;  /* 0x000000ff8c00720c */ /* 0x000fe20003f25270 */
[----:B------:R-:W-:Y:S01]  /*15770*/  @!P5 IMAD.WIDE.U32 R20, R35, 0x4, R20 ;  /* 0x000000042314d825 */ /* 0x000fe200078e0014 */
[----:B------:R-:W2:Y:S01]  /*15780*/  LDL R140, [R1+0xa8] ;  /* 0x0000a800018c7983 */ /* 0x000ea20000100800 */
[----:B------:R-:W3:Y:S03]  /*15790*/  @!P0 LDC.64 R34, c[0x0][0x388] ;  /* 0x0000e200ff228b82 */ /* 0x000ee60000000a00 */
[----:B------:R-:W5:Y:S01]  /*157a0*/  @!P3 LDG.E.CONSTANT R10, desc[UR6][R10.64] ;  /* 0x000000060a0ab981 */ /* 0x000f62000c1e9900 */
[----:B------:R-:W-:-:S03]  /*157b0*/  @!P4 IMAD R55, R55, 0x1b0, R122 ;  /* 0x000001b03737c824 */ /* 0x000fc600078e027a */
[----:B------:R1:W5:Y:S01]  /*157c0*/  @!P5 LDG.E.CONSTANT R11, desc[UR6][R20.64] ;  /* 0x00000006140bd981 */ /* 0x000362000c1e9900 */
[----:B------:R-:W-:Y:S02]  /*157d0*/  @!P2 IMAD.WIDE.U32 R12, R115, 0x4, R12 ;  /* 0x00000004730ca825 */ /* 0x000fe400078e000c */
[----:B0-----:R-:W0:Y:S01]  /*157e0*/  @!P1 LDC.64 R28, c[0x0][0x388] ;  /* 0x0000e200ff1c9b82 */ /* 0x001e220000000a00 */
[----:B------:R-:W3:Y:S04]  /*157f0*/  LDL R122, [R1+0x94] ;  /* 0x00009400017a7983 */ /* 0x000ee80000100800 */
[----:B------:R-:W5:Y:S01]  /*15800*/  @!P2 LDG.E.CONSTANT R12, desc[UR6][R12.64] ;  /* 0x000000060c0ca981 */ /* 0x000f62000c1e9900 */
[----:B------:R-:W-:-:S04]  /*15810*/  LOP3.LUT P2, RZ, R0, 0x100000, RZ, 0xc0, !PT ;  /* 0x0010000000ff7812 */ /* 0x000fc8000784c0ff */
[----:B------:R-:W-:Y:S02]  /*15820*/  P2R R119, PR, RZ, 0x4 ;  /* 0x00000004ff777803 */ /* 0x000fe40000000000 */
[----:B------:R-:W-:Y:S01]  /*15830*/  LOP3.LUT P2, RZ, R0, 0x40000000, RZ, 0xc0, !PT ;  /* 0x4000000000ff7812 */ /* 0x000fe2000784c0ff */
[----:B------:R-:W-:-:S12]  /*15840*/  @!P1 IMAD R115, R14, 0x8, R167 ;  /* 0x000000080e739824 */ /* 0x000fd800078e02a7 */
[----:B------:R-:W-:-:S04]  /*15850*/  @!P2 IMAD R41, R41, 0x8, R167 ;  /* 0x000000082929a824 */ /* 0x000fc800078e02a7 */
[----:B------:R-:W-:Y:S02]  /*15860*/  @!P2 IMAD R41, R41, 0x1b0, R139 ;  /* 0x000001b02929a824 */ /* 0x000fe400078e028b */
[----:B------:R-:W2:Y:S01]  /*15870*/  LDL R139, [R1+0x90] ;  /* 0x00009000018b7983 */ /* 0x000ea20000100800 */
[----:B------:R-:W-:-:S03]  /*15880*/  @!P1 IMAD R115, R115, 0x1b0, R120 ;  /* 0x000001b073739824 */ /* 0x000fc600078e0278 */
[----:B------:R-:W2:Y:S01]  /*15890*/  LDL R120, [R1+0x88] ;  /* 0x0000880001787983 */ /* 0x000ea20000100800 */
[----:B------:R-:W-:-:S04]  /*158a0*/  LOP3.LUT P5, RZ, R0, 0x200000, RZ, 0xc0, !PT ;  /* 0x0020000000ff7812 */ /* 0x000fc800078ac0ff */
[----:B------:R-:W-:Y:S02]  /*158b0*/  P2R R116, PR, RZ, 0x20 ;  /* 0x00000020ff747803 */ /* 0x000fe40000000000 */
[----:B------:R-:W-:Y:S01]  /*158c0*/  LOP3.LUT P5, RZ, R0, 0x8000000, RZ, 0xc0, !PT ;  /* 0x0800000000ff7812 */ /* 0x000fe200078ac0ff */
[----:B------:R-:W-:Y:S02]  /*158d0*/  @!P0 IMAD R40, R40, 0x8, R167 ;  /* 0x0000000828288824 */ /* 0x000fe400078e02a7 */
[----:B-1----:R-:W-:Y:S01]  /*158e0*/  @!P4 IMAD.WIDE.U32 R22, R55, 0x4, R22 ;  /* 0x000000043716c825 */ /* 0x002fe200078e0016 */
[----:B------:R-:W-:-:S04]  /*158f0*/  ISETP.NE.AND P3, PT, R30, RZ, PT ;  /* 0x000000ff1e00720c */ /* 0x000fc80003f65270 */
[----:B------:R1:W5:Y:S05]  /*15900*/  @!P4 LDG.E.CONSTANT R14, desc[UR6][R22.64] ;  /* 0x00000006160ec981 */ /* 0x00036a000c1e9900 */
[----:B------:R-:W-:Y:S01]  /*15910*/  @!P5 IMAD R51, R51, 0x8, R167 ;  /* 0x000000083333d824 */ /* 0x000fe200078e02a7 */
[----:B------:R-:W0:Y:S01]  /*15920*/  @!P5 LDC.64 R20, c[0x0][0x388] ;  /* 0x0000e200ff14db82 */ /* 0x000e220000000a00 */
[----:B----4-:R-:W-:Y:S02]  /*15930*/  @!P0 IMAD R55, R40, 0x1b0, R123 ;  /* 0x000001b028378824 */ /* 0x010fe400078e027b */
[----:B------:R-:W4:Y:S01]  /*15940*/  LDL R123, [R1+0x8c] ;  /* 0x00008c00017b7983 */ /* 0x000f220000100800 */
[----:B---3--:R-:W-:-:S03]  /*15950*/  @!P5 IMAD R51, R51, 0x1b0, R122 ;  /* 0x000001b03333d824 */ /* 0x008fc600078e027a */
[----:B------:R-:W3:Y:S01]  /*15960*/  LDL R122, [R1+0x84] ;  /* 0x00008400017a7983 */ /* 0x000ee20000100800 */
[----:B--2---:R-:W-:Y:S01]  /*15970*/  @!P6 IMAD R31, R31, 0x1b0, R140 ;  /* 0x000001b01f1fe824 */ /* 0x004fe200078e028c */
[----:B------:R-:W-:Y:S01]  /*15980*/  LOP3.LUT P4, RZ, R0, 0x40000, RZ, 0xc0, !PT ;  /* 0x0004000000ff7812 */ /* 0x000fe2000788c0ff */
[----:B------:R-:W-:Y:S01]  /*15990*/  @!P0 IMAD.WIDE.U32 R34, R55, 0x4, R34 ;  /* 0x0000000437228825 */ /* 0x000fe200078e0022 */
[----:B------:R-:W2:Y:S03]  /*159a0*/  LDL R140, [R1+0x50] ;  /* 0x00005000018c7983 */ /* 0x000ea60000100800 */
[----:B------:R-:W-:Y:S02]  /*159b0*/  @!P6 IMAD.WIDE.U32 R32, R31, 0x4, R32 ;  /* 0x000000041f20e825 */ /* 0x000fe400078e0020 */
[----:B------:R-:W0:Y:S03]  /*159c0*/  @!P3 LDC.64 R30, c[0x0][0x388] ;  /* 0x0000e200ff1ebb82 */ /* 0x000e260000000a00 */
[----:B------:R0:W5:Y:S01]  /*159d0*/  @!P6 LDG.E.CONSTANT R13, desc[UR6][R32.64] ;  /* 0x00000006200de981 */ /* 0x000162000c1e9900 */
[----:B------:R-:W-:-:S02]  /*159e0*/  ISETP.NE.AND P6, PT, R118, RZ, PT ;  /* 0x000000ff7600720c */ /* 0x000fc40003fc5270 */
[----:B------:R-:W-:Y:S02]  /*159f0*/  P2R R114, PR, RZ, 0x10 ;  /* 0x00000010ff727803 */ /* 0x000fe40000000000 */
[----:B------:R-:W-:Y:S01]  /*15a00*/  LOP3.LUT P4, RZ, R0, 0x1000000, RZ, 0xc0, !PT ;  /* 0x0100000000ff7812 */ /* 0x000fe2000788c0ff */
[----:B------:R-:W-:-:S08]  /*15a10*/  @!P3 IMAD R55, R18, 0x8, R167 ;  /* 0x000000081237b824 */ /* 0x000fd000078e02a7 */
[----:B-1----:R-:W1:Y:S01]  /*15a20*/  @!P6 LDC.64 R22, c[0x0][0x388] ;  /* 0x0000e200ff16eb82 */ /* 0x002e620000000a00 */
[----:B------:R-:W-:Y:S01]  /*15a30*/  ISETP.NE.AND P6, PT, R117, RZ, PT ;  /* 0x000000ff7500720c */ /* 0x000fe20003fc5270 */
[----:B------:R-:W-:Y:S02]  /*15a40*/  @!P3 IMAD R55, R55, 0x1b0, R139 ;  /* 0x000001b03737b824 */ /* 0x000fe400078e028b */
[----:B------:R-:W2:Y:S01]  /*15a50*/  LDL R139, [R1+0x80] ;  /* 0x00008000018b7983 */ /* 0x000ea20000100800 */
[----:B0-----:R-:W-:Y:S01]  /*15a60*/  @!P5 IMAD.WIDE.U32 R20, R51, 0x4, R20 ;  /* 0x000000043314d825 */ /* 0x001fe200078e0014 */
[----:B------:R-:W-:-:S03]  /*15a70*/  ISETP.NE.AND P5, PT, R116, RZ, PT ;  /* 0x000000ff7400720c */ /* 0x000fc60003fa5270 */
[----:B------:R-:W-:-:S04]  /*15a80*/  @!P3 IMAD.WIDE.U32 R30, R55, 0x4, R30 ;  /* 0x00000004371eb825 */ /* 0x000fc800078e001e */
[----:B------:R-:W-:Y:S01]  /*15a90*/  @!P4 IMAD R55, R36, 0x8, R167 ;  /* 0x000000082437c824 */ /* 0x000fe200078e02a7 */
[----:B------:R-:W0:Y:S01]  /*15aa0*/  @!P6 LDC.64 R32, c[0x0][0x388] ;  /* 0x0000e200ff20eb82 */ /* 0x000e220000000a00 */
[----:B------:R-:W-:-:S04]  /*15ab0*/  @!P2 IMAD.WIDE.U32 R16, R41, 0x4, R16 ;  /* 0x000000042910a825 */ /* 0x000fc800078e0010 */
[----:B------:R-:W-:Y:S02]  /*15ac0*/  @!P6 IMAD R116, R43, 0x8, R167 ;  /* 0x000000082b74e824 */ /* 0x000fe400078e02a7 */
[----:B------:R-:W-:Y:S01]  /*15ad0*/  @!P4 IMAD R43, R55, 0x1b0, R120 ;  /* 0x000001b0372bc824 */ /* 0x000fe200078e0278 */
[----:B------:R-:W5:Y:S01]  /*15ae0*/  @!P2 LDG.E.CONSTANT R16, desc[UR6][R16.64] ;  /* 0x000000061010a981 */ /* 0x000f62000c1e9900 */
[----:B------:R-:W1:Y:S03]  /*15af0*/  @!P4 LDC.64 R40, c[0x0][0x388] ;  /* 0x0000e200ff28cb82 */ /* 0x000e660000000a00 */
[----:B------:R-:W2:Y:S01]  /*15b00*/  LDL R120, [R1+0x7c] ;  /* 0x00007c0001787983 */ /* 0x000ea20000100800 */
[----:B------:R-:W-:-:S03]  /*15b10*/  ISETP.NE.AND P2, PT, R119, RZ, PT ;  /* 0x000000ff7700720c */ /* 0x000fc60003f45270 */
[----:B------:R-:W5:Y:S01]  /*15b20*/  @!P0 LDG.E.CONSTANT R17, desc[UR6][R34.64] ;  /* 0x0000000622118981 */ /* 0x000f62000c1e9900 */
[----:B------:R-:W-:-:S04]  /*15b30*/  LOP3.LUT P0, RZ, R0, 0x20000, RZ, 0xc0, !PT ;  /* 0x0002000000ff7812 */ /* 0x000fc8000780c0ff */
[----:B------:R-:W-:Y:S02]  /*15b40*/  P2R R119, PR, RZ, 0x1 ;  /* 0x00000001ff777803 */ /* 0x000fe40000000000 */
[----:B------:R-:W-:-:S13]  /*15b50*/  LOP3.LUT P0, RZ, R0, 0x2000000, RZ, 0xc0, !PT ;  /* 0x0200000000ff7812 */ /* 0x000fda000780c0ff */
[----:B------:R-:W-:Y:S02]  /*15b60*/  @!P0 IMAD R51, R37, 0x8, R167 ;  /* 0x0000000825338824 */ /* 0x000fe400078e02a7 */
[----:B-1----:R-:W-:Y:S01]  /*15b70*/  @!P4 IMAD.WIDE.U32 R40, R43, 0x4, R40 ;  /* 0x000000042b28c825 */ /* 0x002fe200078e0028 */
[----:B------:R-:W1:Y:S03]  /*15b80*/  @!P2 LDC.64 R36, c[0x0][0x388] ;  /* 0x0000e200ff24ab82 */ /* 0x000e660000000a00 */
[----:B----4-:R-:W-:Y:S02]  /*15b90*/  @!P0 IMAD R51, R51, 0x1b0, R123 ;  /* 0x000001b033338824 */ /* 0x010fe400078e027b */
[----:B------:R-:W4:Y:S01]  /*15ba0*/  LDL R123, [R1+0x78] ;  /* 0x00007800017b7983 */ /* 0x000f220000100800 */
[----:B---3--:R-:W-:-:S03]  /*15bb0*/  @!P6 IMAD R43, R116, 0x1b0, R122 ;  /* 0x000001b0742be824 */ /* 0x008fc600078e027a */
[----:B------:R-:W3:Y:S01]  /*15bc0*/  LDL R122, [R1+0x74] ;  /* 0x00007400017a7983 */ /* 0x000ee20000100800 */
[----:B------:R-:W-:-:S05]  /*15bd0*/  @!P1 IMAD.WIDE.U32 R28, R115, 0x4, R28 ;  /* 0x00000004731c9825 */ /* 0x000fca00078e001c */
[----:B------:R0:W5:Y:S01]  /*15be0*/  @!P1 LDG.E.CONSTANT R18, desc[UR6][R28.64] ;  /* 0x000000061c129981 */ /* 0x000162000c1e9900 */
[----:B------:R-:W-:-:S04]  /*15bf0*/  LOP3.LUT P1, RZ, R0, 0x8000, RZ, 0xc0, !PT ;  /* 0x0000800000ff7812 */ /* 0x000fc8000782c0ff */
[----:B------:R-:W-:Y:S02]  /*15c00*/  P2R R115, PR, RZ, 0x2 ;  /* 0x00000002ff737803 */ /* 0x000fe40000000000 */
[----:B------:R-:W-:Y:S01]  /*15c10*/  LOP3.LUT P1, RZ, R0, 0x400000, RZ, 0xc0, !PT ;  /* 0x0040000000ff7812 */ /* 0x000fe2000782c0ff */
[----:B------:R-:W-:Y:S01]  /*15c20*/  @!P0 IMAD.WIDE.U32 R22, R51, 0x4, R22 ;  /* 0x0000000433168825 */ /* 0x000fe200078e0016 */
[----:B0-----:R-:W0:Y:S02]  /*15c30*/  @!P5 LDC.64 R28, c[0x0][0x388] ;  /* 0x0000e200ff1cdb82 */ /* 0x001e240000000a00 */
[----:B------:R-:W-:Y:S01]  /*15c40*/  P2R R118, PR, RZ, 0x2 ;  /* 0x00000002ff767803 */ /* 0x000fe20000000000 */
[----:B------:R-:W-:Y:S02]  /*15c50*/  @!P5 IMAD R55, R24, 0x8, R167 ;  /* 0x000000081837d824 */ /* 0x000fe400078e02a7 */
[----:B------:R-:W5:Y:S06]  /*15c60*/  @!P0 LDG.E.CONSTANT R22, desc[UR6][R22.64] ;  /* 0x0000000616168981 */ /* 0x000f6c000c1e9900 */
[----:B------:R-:W1:Y:S01]  /*15c70*/  @!P1 LDC.64 R34, c[0x0][0x388] ;  /* 0x0000e200ff229b82 */ /* 0x000e620000000a00 */
[----:B------:R-:W-:Y:S01]  /*15c80*/  LOP3.LUT P1, RZ, R0, 0x80000, RZ, 0xc0, !PT ;  /* 0x0008000000ff7812 */ /* 0x000fe2000782c0ff */
[----:B------:R-:W5:Y:S03]  /*15c90*/  @!P4 LDG.E.CONSTANT R23, desc[UR6][R40.64] ;  /* 0x000000062817c981 */ /* 0x000f66000c1e9900 */
[----:B------:R-:W-:-:S02]  /*15ca0*/  P2R R117, PR, RZ, 0x2 ;  /* 0x00000002ff757803 */ /* 0x000fc40000000000 */
[----:B------:R-:W-:-:S13]  /*15cb0*/  LOP3.LUT P1, RZ, R0, 0x8000000, RZ, 0xc0, !PT ;  /* 0x0800000000ff7812 */ /* 0x000fda000782c0ff */
[----:B------:R-:W5:Y:S01]  /*15cc0*/  @!P1 LDG.E.CONSTANT R20, desc[UR6][R20.64] ;  /* 0x0000000614149981 */ /* 0x000f62000c1e9900 */
[----:B------:R-:W-:-:S03]  /*15cd0*/  ISETP.NE.AND P1, PT, R117, RZ, PT ;  /* 0x000000ff7500720c */ /* 0x000fc60003f25270 */
[----:B------:R0:W5:Y:S10]  /*15ce0*/  @!P3 LDG.E.CONSTANT R21, desc[UR6][R30.64] ;  /* 0x000000061e15b981 */ /* 0x000174000c1e9900 */
[----:B0-----:R-:W0:Y:S01]  /*15cf0*/  @!P1 LDC.64 R30, c[0x0][0x388] ;  /* 0x0000e200ff1e9b82 */ /* 0x001e220000000a00 */
[----:B------:R-:W-:-:S02]  /*15d00*/  ISETP.NE.AND P1, PT, R118, RZ, PT ;  /* 0x000000ff7600720c */ /* 0x000fc40003f25270 */
[----:B------:R-:W-:Y:S02]  /*15d10*/  ISETP.NE.AND P4, PT, R114, RZ, PT ;  /* 0x000000ff7200720c */ /* 0x000fe40003f85270 */
[----:B------:R-:W3:Y:S09]  /*15d20*/  LDL R114, [R1+0x70] ;  /* 0x0000700001727983 */ /* 0x000ef20000100800 */
[----:B------:R-:W-:-:S04]  /*15d30*/  @!P1 IMAD R51, R42, 0x8, R167 ;  /* 0x000000082a339824 */ /* 0x000fc800078e02a7 */
[----:B--2---:R-:W-:Y:S02]  /*15d40*/  @!P1 IMAD R51, R51, 0x1b0, R139 ;  /* 0x000001b033339824 */ /* 0x004fe400078e028b */
[----:B------:R-:W-:Y:S01]  /*15d50*/  @!P6 IMAD.WIDE.U32 R32, R43, 0x4, R32 ;  /* 0x000000042b20e825 */ /* 0x000fe200078e0020 */
[----:B------:R-:W-:Y:S01]  /*15d60*/  ISETP.NE.AND P0, PT, R119, RZ, PT ;  /* 0x000000ff7700720c */ /* 0x000fe20003f05270 */
[----:B------:R-:W2:Y:S02]  /*15d70*/  LDL R139, [R1+0x64] ;  /* 0x00006400018b7983 */ /* 0x000ea40000100800 */
[----:B------:R-:W-:Y:S01]  /*15d80*/  @!P2 IMAD R50, R50, 0x8, R167 ;  /* 0x000000083232a824 */ /* 0x000fe200078e02a7 */
[C---:B------:R-:W-:Y:S01]  /*15d90*/  LOP3.LUT P3, RZ, R0.reuse, 0x4000, RZ, 0xc0, !PT ;  /* 0x0000400000ff7812 */ /* 0x040fe2000786c0ff */
[----:B-1----:R-:W-:Y:S01]  /*15da0*/  @!P1 IMAD.WIDE.U32 R34, R51, 0x4, R34 ;  /* 0x0000000433229825 */ /* 0x002fe200078e0022 */
[----:B------:R1:W5:Y:S01]  /*15db0*/  @!P6 LDG.E.CONSTANT R24, desc[UR6][R32.64] ;  /* 0x000000062018e981 */ /* 0x000362000c1e9900 */
[----:B------:R-:W0:Y:S02]  /*15dc0*/  @!P4 LDC.64 R42, c[0x0][0x388] ;  /* 0x0000e200ff2acb82 */ /* 0x000e240000000a00 */
[----:B------:R-:W-:Y:S01]  /*15dd0*/  @!P5 IMAD R51, R55, 0x1b0, R120 ;  /* 0x000001b03733d824 */ /* 0x000fe200078e0278 */
[----:B------:R-:W2:Y:S04]  /*15de0*/  LDL R119, [R1+0x68] ;  /* 0x0000680001777983 */ /* 0x000ea80000100800 */
[----:B------:R-:W2:Y:S01]  /*15df0*/  LDL R120, [R1+0x6c] ;  /* 0x00006c0001787983 */ /* 0x000ea20000100800 */
[----:B------:R-:W-:Y:S01]  /*15e00*/  LOP3.LUT P6, RZ, R0, 0x800, RZ, 0xc0, !PT ;  /* 0x0000080000ff7812 */ /* 0x000fe200078cc0ff */
[----:B-1----:R-:W1:Y:S03]  /*15e10*/  @!P0 LDC.64 R32, c[0x0][0x388] ;  /* 0x0000e200ff208b82 */ /* 0x002e660000000a00 */
[----:B------:R-:W-:-:S02]  /*15e20*/  P2R R116, PR, RZ, 0x40 ;  /* 0x00000040ff747803 */ /* 0x000fc40000000000 */
[----:B------:R-:W-:Y:S01]  /*15e30*/  LOP3.LUT P6, RZ, R0, 0x80000, RZ, 0xc0, !PT ;  /* 0x0008000000ff7812 */ /* 0x000fe200078cc0ff */
[----:B------:R-:W-:Y:S01]  /*15e40*/  @!P5 IMAD.WIDE.U32 R28, R51, 0x4, R28 ;  /* 0x00000004331cd825 */ /* 0x000fe200078e001c */
[----:B------:R-:W-:-:S03]  /*15e50*/  P2R R117, PR, RZ, 0x8 ;  /* 0x00000008ff757803 */ /* 0x000fc60000000000 */
[----:B----4-:R-:W-:Y:S02]  /*15e60*/  @!P2 IMAD R55, R50, 0x1b0, R123 ;  /* 0x000001b03237a824 */ /* 0x010fe400078e027b */
[----:B------:R-:W5:Y:S06]  /*15e70*/  @!P5 LDG.E.CONSTANT R28, desc[UR6][R28.64] ;  /* 0x000000061c1cd981 */ /* 0x000f6c000c1e9900 */
[----:B------:R-:W-:Y:S01]  /*15e80*/  @!P6 IMAD R50, R26, 0x8, R167 ;  /* 0x000000081a32e824 */ /* 0x000fe200078e02a7 */
[----:B------:R-:W4:Y:S01]  /*15e90*/  LDL R123, [R1+0x60] ;  /* 0x00006000017b7983 */ /* 0x000f220000100800 */
[----:B------:R-:W-:-:S03]  /*15ea0*/  LOP3.LUT P3, RZ, R0, 0x10000, RZ, 0xc0, !PT ;  /* 0x0001000000ff7812 */ /* 0x000fc6000786c0ff */
[----:B------:R0:W5:Y:S01]  /*15eb0*/  @!P1 LDG.E.CONSTANT R26, desc[UR6][R34.64] ;  /* 0x00000006221a9981 */ /* 0x000162000c1e9900 */
[----:B---3--:R-:W-:-:S09]  /*15ec0*/  @!P6 IMAD R51, R50, 0x1b0, R122 ;  /* 0x000001b03233e824 */ /* 0x008fd200078e027a */
[----:B------:R-:W3:Y:S01]  /*15ed0*/  @!P3 LDC.64 R40, c[0x0][0x388] ;  /* 0x0000e200ff28bb82 */ /* 0x000ee20000000a00 */
[----:B------:R-:W4:Y:S01]  /*15ee0*/  LDL R122, [R1+0x5c] ;  /* 0x00005c00017a7983 */ /* 0x000f220000100800 */
[----:B------:R-:W-:Y:S02]  /*15ef0*/  ISETP.NE.AND P1, PT, R115, RZ, PT ;  /* 0x000000ff7300720c */ /* 0x000fe40003f25270 */
[----:B------:R-:W-:Y:S02]  /*15f00*/  ISETP.NE.AND P3, PT, R117, RZ, PT ;  /* 0x000000ff7500720c */ /* 0x000fe40003f65270 */
[----:B------:R-:W-:-:S09]  /*15f10*/  P2R R117, PR, RZ, 0x2 ;  /* 0x00000002ff757803 */ /* 0x000fd20000000000 */
[----:B0-----:R-:W0:Y:S01]  /*15f20*/  @!P1 LDC.64 R34, c[0x0][0x388] ;  /* 0x0000e200ff229b82 */ /* 0x001e220000000a00 */
[----:B------:R-:W-:-:S04]  /*15f30*/  LOP3.LUT P1, RZ, R0, 0x1000, RZ, 0xc0, !PT ;  /* 0x0000100000ff7812 */ /* 0x000fc8000782c0ff */
[----:B------:R-:W-:Y:S02]  /*15f40*/  P2R R115, PR, RZ, 0x2 ;  /* 0x00000002ff737803 */ /* 0x000fe40000000000 */
[C---:B------:R-:W-:Y:S01]  /*15f50*/  LOP3.LUT P1, RZ, R0.reuse, 0x2000, RZ, 0xc0, !PT ;  /* 0x0000200000ff7812 */ /* 0x040fe2000782c0ff */
[----:B------:R-:W-:Y:S01]  /*15f60*/  @!P2 IMAD.WIDE.U32 R36, R55, 0x4, R36 ;  /* 0x000000043724a825 */ /* 0x000fe200078e0024 */
[----:B------:R-:W-:-:S04]  /*15f70*/  LOP3.LUT P5, RZ, R0, 0x400, RZ, 0xc0, !PT ;  /* 0x0000040000ff7812 */ /* 0x000fc800078ac0ff */
[----:B------:R-:W-:Y:S01]  /*15f80*/  P2R R118, PR, RZ, 0x20 ;  /* 0x00000020ff767803 */ /* 0x000fe20000000000 */
[----:B------:R1:W5:Y:S01]  /*15f90*/  @!P2 LDG.E.CONSTANT R29, desc[UR6][R36.64] ;  /* 0x00000006241da981 */ /* 0x000362000c1e9900 */
[----:B------:R-:W-:Y:S01]  /*15fa0*/  LOP3.LUT P5, RZ, R0, 0x10000, RZ, 0xc0, !PT ;  /* 0x0001000000ff7812 */ /* 0x000fe200078ac0ff */
[--C-:B------:R-:W-:Y:S02]  /*15fb0*/  @!P4 IMAD R47, R47, 0x8, R167.reuse ;  /* 0x000000082f2fc824 */ /* 0x100fe400078e02a7 */
[--C-:B------:R-:W-:Y:S02]  /*15fc0*/  @!P0 IMAD R55, R45, 0x8, R167.reuse ;  /* 0x000000082d378824 */ /* 0x100fe400078e02a7 */
[----:B-1----:R-:W1:Y:S01]  /*15fd0*/  @!P1 LDC.64 R36, c[0x0][0x388] ;  /* 0x0000e200ff249b82 */ /* 0x002e620000000a00 */
[----:B------:R-:W-:Y:S01]  /*15fe0*/  ISETP.NE.AND P1, PT, R115, RZ, PT ;  /* 0x000000ff7300720c */ /* 0x000fe20003f25270 */
[----:B------:R-:W-:Y:S02]  /*15ff0*/  @!P3 IMAD R54, R54, 0x8, R167 ;  /* 0x000000083636b824 */ /* 0x000fe400078e02a7 */
[----:B------:R-:W-:Y:S01]  /*16000*/  @!P6 IMAD.WIDE.U32 R30, R51, 0x4, R30 ;  /* 0x00000004331ee825 */ /* 0x000fe200078e001e */
[----:B------:R-:W-:-:S03]  /*16010*/  LOP3.LUT P2, RZ, R0, 0x200, RZ, 0xc0, !PT ;  /* 0x0000020000ff7812 */ /* 0x000fc6000784c0ff */
[----:B------:R-:W1:Y:S02]  /*16020*/  @!P3 LDC.64 R50, c[0x0][0x388] ;  /* 0x0000e200ff32bb82 */ /* 0x000e640000000a00 */
[----:B------:R-:W5:Y:S01]  /*16030*/  @!P6 LDG.E.CONSTANT R30, desc[UR6][R30.64] ;  /* 0x000000061e1ee981 */ /* 0x000f62000c1e9900 */
[----:B------:R-:W-:Y:S02]  /*16040*/  @!P4 IMAD R45, R47, 0x1b0, R114 ;  /* 0x000001b02f2dc824 */ /* 0x000fe400078e0272 */
[----:B------:R-:W-:Y:S02]  /*16050*/  @!P5 IMAD R114, R44, 0x8, R167 ;  /* 0x000000082c72d824 */ /* 0x000fe400078e02a7 */
[----:B------:R-:W-:Y:S02]  /*16060*/  @!P4 IMAD.WIDE.U32 R42, R45, 0x4, R42 ;  /* 0x000000042d2ac825 */ /* 0x000fe400078e002a */
[----:B------:R-:W1:Y:S01]  /*16070*/  @!P1 LDC.64 R44, c[0x0][0x388] ;  /* 0x0000e200ff2c9b82 */ /* 0x000e620000000a00 */
[----:B------:R-:W-:-:S02]  /*16080*/  ISETP.NE.AND P1, PT, R117, RZ, PT ;  /* 0x000000ff7500720c */ /* 0x000fc40003f25270 */
[----:B------:R1:W5:Y:S04]  /*16090*/  @!P4 LDG.E.CONSTANT R31, desc[UR6][R42.64] ;  /* 0x000000062a1fc981 */ /* 0x000368000c1e9900 */
[----:B------:R-:W4:Y:S01]  /*160a0*/  LDL R42, [R1+0x58] ;  /* 0x00005800012a7983 */ /* 0x000f220000100800 */
[----:B--2---:R-:W-:-:S04]  /*160b0*/  @!P0 IMAD R47, R55, 0x1b0, R120 ;  /* 0x000001b0372f8824 */ /* 0x004fc800078e0278 */
[----:B------:R-:W-:-:S06]  /*160c0*/  @!P0 IMAD.WIDE.U32 R32, R47, 0x4, R32 ;  /* 0x000000042f208825 */ /* 0x000fcc00078e0020 */
[----:B------:R-:W5:Y:S01]  /*160d0*/  @!P0 LDG.E.CONSTANT R32, desc[UR6][R32.64] ;  /* 0x0000000620208981 */ /* 0x000f62000c1e9900 */
[----:B------:R-:W-:Y:S01]  /*160e0*/  LOP3.LUT P0, RZ, R0, 0x20, RZ, 0xc0, !PT ;  /* 0x0000002000ff7812 */ /* 0x000fe2000780c0ff */
[----:B------:R-:W-:-:S03]  /*160f0*/  @!P5 IMAD R55, R114, 0x1b0, R119 ;  /* 0x000001b07237d824 */ /* 0x000fc600078e0277 */
[----:B------:R-:W-:Y:S02]  /*16100*/  P2R R119, PR, RZ, 0x1 ;  /* 0x00000001ff777803 */ /* 0x000fe40000000000 */
[----:B------:R-:W-:Y:S01]  /*16110*/  LOP3.LUT P0, RZ, R0, 0x2000, RZ, 0xc0, !PT ;  /* 0x0000200000ff7812 */ /* 0x000fe2000780c0ff */
[----:B------:R-:W-:Y:S02]  /*16120*/  @!P1 IMAD R46, R46, 0x8, R167 ;  /* 0x000000082e2e9824 */ /* 0x000fe400078e02a7 */
[----:B---3--:R-:W-:-:S04]  /*16130*/  @!P5 IMAD.WIDE.U32 R40, R55, 0x4, R40 ;  /* 0x000000043728d825 */ /* 0x008fc800078e0028 */
[----:B------:R-:W-:Y:S01]  /*16140*/  @!P1 IMAD R55, R46, 0x1b0, R139 ;  /* 0x000001b02e379824 */ /* 0x000fe200078e028b */
[----:B------:R-:W-:Y:S01]  /*16150*/  LOP3.LUT P4, RZ, R0, 0x40, RZ, 0xc0, !PT ;  /* 0x0000004000ff7812 */ /* 0x000fe2000788c0ff */
[----:B------:R-:W2:Y:S02]  /*16160*/  LDL R139, [R1+0x44] ;  /* 0x00004400018b7983 */ /* 0x000ea40000100800 */
[----:B0-----:R-:W-:-:S04]  /*16170*/  @!P1 IMAD.WIDE.U32 R34, R55, 0x4, R34 ;  /* 0x0000000437229825 */ /* 0x001fc800078e0022 */
[----:B------:R-:W-:Y:S01]  /*16180*/  @!P0 IMAD R114, R49, 0x8, R167 ;  /* 0x0000000831728824 */ /* 0x000fe200078e02a7 */
[----:B------:R-:W-:Y:S01]  /*16190*/  P2R R120, PR, RZ, 0x10 ;  /* 0x00000010ff787803 */ /* 0x000fe20000000000 */
[----:B------:R0:W5:Y:S01]  /*161a0*/  @!P5 LDG.E.CONSTANT R33, desc[UR6][R40.64] ;  /* 0x000000062821d981 */ /* 0x000162000c1e9900 */
[----:B----4-:R-:W-:-:S03]  /*161b0*/  @!P3 IMAD R55, R54, 0x1b0, R123 ;  /* 0x000001b03637b824 */ /* 0x010fc600078e027b */
[----:B------:R-:W3:Y:S01]  /*161c0*/  LDL R123, [R1+0x4c] ;  /* 0x00004c00017b7983 */ /* 0x000ee20000100800 */
[----:B------:R-:W-:-:S03]  /*161d0*/  ISETP.NE.AND P6, PT, R116, RZ, PT ;  /* 0x000000ff7400720c */ /* 0x000fc60003fc5270 */
[----:B------:R-:W5:Y:S01]  /*161e0*/  @!P1 LDG.E.CONSTANT R34, desc[UR6][R34.64] ;  /* 0x0000000622229981 */ /* 0x000f62000c1e9900 */
[----:B-1----:R-:W-:Y:S01]  /*161f0*/  @!P0 IMAD R43, R114, 0x1b0, R122 ;  /* 0x000001b0722b8824 */ /* 0x002fe200078e027a */
[----:B------:R-:W-:Y:S02]  /*16200*/  LOP3.LUT P4, RZ, R0, 0x1000, RZ, 0xc0, !PT ;  /* 0x0000100000ff7812 */ /* 0x000fe4000788c0ff */
[----:B------:R-:W4:Y:S01]  /*16210*/  LDL R122, [R1+0x48] ;  /* 0x00004800017a7983 */ /* 0x000f220000100800 */
[----:B------:R-:W-:Y:S01]  /*16220*/  ISETP.NE.AND P5, PT, R118, RZ, PT ;  /* 0x000000ff7600720c */ /* 0x000fe20003fa5270 */
[----:B------:R-:W-:Y:S01]  /*16230*/  @!P0 IMAD.WIDE.U32 R36, R43, 0x4, R36 ;  /* 0x000000042b248825 */ /* 0x000fe200078e0024 */
[----:B------:R-:W-:-:S03]  /*16240*/  LOP3.LUT P3, RZ, R0, 0x1, RZ, 0xc0, !PT ;  /* 0x0000000100ff7812 */ /* 0x000fc6000786c0ff */
[----:B------:R-:W1:Y:S02]  /*16250*/  @!P6 LDC.64 R46, c[0x0][0x388] ;  /* 0x0000e200ff2eeb82 */ /* 0x000e640000000a00 */
[----:B------:R-:W5:Y:S01]  /*16260*/  @!P0 LDG.E.CONSTANT R36, desc[UR6][R36.64] ;  /* 0x0000000624248981 */ /* 0x000f62000c1e9900 */
[----:B------:R-:W-:-:S03]  /*16270*/  ISETP.NE.AND P0, PT, R119, RZ, PT ;  /* 0x000000ff7700720c */ /* 0x000fc60003f05270 */
[----:B------:R-:W2:Y:S01]  /*16280*/  LDL R119, [R1+0x40] ;  /* 0x0000400001777983 */ /* 0x000ea20000100800 */
[----:B------:R-:W-:Y:S01]  /*16290*/  @!P4 IMAD R115, R48, 0x8, R167 ;  /* 0x000000083073c824 */ /* 0x000fe200078e02a7 */
[C---:B------:R-:W-:Y:S01]  /*162a0*/  LOP3.LUT P1, RZ, R0.reuse, 0x4, RZ, 0xc0, !PT ;  /* 0x0000000400ff7812 */ /* 0x040fe2000782c0ff */
[----:B------:R-:W3:Y:S01]  /*162b0*/  @!P2 LDC.64 R48, c[0x0][0x388] ;  /* 0x0000e200ff30ab82 */ /* 0x000ee20000000a00 */
[----:B------:R-:W-:-:S04]  /*162c0*/  LOP3.LUT P2, RZ, R0, 0x8, RZ, 0xc0, !PT ;  /* 0x0000000800ff7812 */ /* 0x000fc8000784c0ff */
[----:B------:R-:W-:Y:S02]  /*162d0*/  P2R R116, PR, RZ, 0x4 ;  /* 0x00000004ff747803 */ /* 0x000fe40000000000 */
[C---:B------:R-:W-:Y:S01]  /*162e0*/  LOP3.LUT P2, RZ, R0.reuse, 0x80, RZ, 0xc0, !PT ;  /* 0x0000008000ff7812 */ /* 0x040fe2000784c0ff */
[----:B0-----:R-:W0:Y:S03]  /*162f0*/  @!P5 LDC.64 R40, c[0x0][0x388] ;  /* 0x0000e200ff28db82 */ /* 0x001e260000000a00 */
[----:B------:R-:W-:Y:S02]  /*16300*/  P2R R54, PR, RZ, 0x4 ;  /* 0x00000004ff367803 */ /* 0x000fe40000000000 */
[----:B------:R-:W-:Y:S02]  /*16310*/  LOP3.LUT P2, RZ, R0, 0x4000, RZ, 0xc0, !PT ;  /* 0x0000400000ff7812 */ /* 0x000fe4000784c0ff */
[----:B------:R-:W-:-:S02]  /*16320*/  P2R R117, PR, RZ, 0x2 ;  /* 0x00000002ff757803 */ /* 0x000fc40000000000 */
[C---:B------:R-:W-:Y:S02]  /*16330*/  LOP3.LUT P1, RZ, R0.reuse, 0x200, RZ, 0xc0, !PT ;  /* 0x0000020000ff7812 */ /* 0x040fe4000782c0ff */
[----:B------:R-:W-:Y:S02]  /*16340*/  P2R R114, PR, RZ, 0x8 ;  /* 0x00000008ff727803 */ /* 0x000fe40000000000 */
[----:B------:R-:W-:-:S05]  /*16350*/  LOP3.LUT P3, RZ, R0, 0x100, RZ, 0xc0, !PT ;  /* 0x0000010000ff7812 */ /* 0x000fca000786c0ff */
[----:B------:R-:W-:Y:S01]  /*16360*/  @!P2 IMAD.WIDE.U32 R50, R55, 0x4, R50 ;  /* 0x000000043732a825 */ /* 0x000fe200078e0032 */
[----:B------:R-:W-:-:S04]  /*16370*/  LOP3.LUT P5, RZ, R0, 0x2, RZ, 0xc0, !PT ;  /* 0x0000000200ff7812 */ /* 0x000fc800078ac0ff */
[----:B------:R3:W5:Y:S01]  /*16380*/  @!P2 LDG.E.CONSTANT R35, desc[UR6][R50.64] ;  /* 0x000000063223a981 */ /* 0x000762000c1e9900 */
[----:B------:R-:W-:Y:S01]  /*16390*/  ISETP.NE.AND P2, PT, R54, RZ, PT ;  /* 0x000000ff3600720c */ /* 0x000fe20003f45270 */
[--C-:B------:R-:W-:Y:S01]  /*163a0*/  @!P1 IMAD R38, R38, 0x8, R167.reuse ;  /* 0x0000000826269824 */ /* 0x100fe200078e02a7 */
[----:B------:R-:W-:Y:S02]  /*163b0*/  P2R R118, PR, RZ, 0x20 ;  /* 0x00000020ff767803 */ /* 0x000fe40000000000 */
[----:B------:R-:W-:Y:S01]  /*163c0*/  LOP3.LUT P5, RZ, R0, 0x400, RZ, 0xc0, !PT ;  /* 0x0000040000ff7812 */ /* 0x000fe200078ac0ff */
[--C-:B------:R-:W-:Y:S02]  /*163d0*/  @!P3 IMAD R113, R113, 0x8, R167.reuse ;  /* 0x000000087171b824 */ /* 0x100fe400078e02a7 */
[----:B------:R-:W-:-:S06]  /*163e0*/  @!P6 IMAD R53, R53, 0x8, R167 ;  /* 0x000000083535e824 */ /* 0x000fcc00078e02a7 */
[----:B------:R-:W-:Y:S02]  /*163f0*/  @!P2 IMAD R64, R64, 0x8, R167 ;  /* 0x000000084040a824 */ /* 0x000fe400078e02a7 */
[----:B------:R-:W-:-:S04]  /*16400*/  @!P6 IMAD R53, R53, 0x1b0, R141 ;  /* 0x000001b03535e824 */ /* 0x000fc800078e028d */
[----:B-1----:R-:W-:-:S04]  /*16410*/  @!P6 IMAD.WIDE.U32 R46, R53, 0x4, R46 ;  /* 0x00000004352ee825 */ /* 0x002fc800078e002e */
[----:B------:R-:W-:Y:S02]  /*16420*/  @!P4 IMAD R55, R115, 0x1b0, R42 ;  /* 0x000001b07337c824 */ /* 0x000fe400078e022a */
[----:B------:R-:W-:Y:S01]  /*16430*/  @!P5 IMAD R115, R52, 0x8, R167 ;  /* 0x000000083473d824 */ /* 0x000fe200078e02a7 */
[----:B------:R-:W1:Y:S01]  /*16440*/  @!P3 LDC.64 R42, c[0x0][0x388] ;  /* 0x0000e200ff2abb82 */ /* 0x000e620000000a00 */
[----:B------:R-:W-:-:S04]  /*16450*/  @!P4 IMAD.WIDE.U32 R44, R55, 0x4, R44 ;  /* 0x00000004372cc825 */ /* 0x000fc800078e002c */
[----:B------:R-:W-:Y:S01]  /*16460*/  @!P5 IMAD R115, R115, 0x1b0, R140 ;  /* 0x000001b07373d824 */ /* 0x000fe200078e028c */
[----:B------:R3:W5:Y:S02]  /*16470*/  @!P4 LDG.E.CONSTANT R37, desc[UR6][R44.64] ;  /* 0x000000062c25c981 */ /* 0x000764000c1e9900 */
[----:B------:R-:W1:Y:S01]  /*16480*/  @!P2 LDC.64 R54, c[0x0][0x388] ;  /* 0x0000e200ff36ab82 */ /* 0x000e620000000a00 */
[----:B0-----:R-:W-:Y:S01]  /*16490*/  @!P5 IMAD.WIDE.U32 R40, R115, 0x4, R40 ;  /* 0x000000047328d825 */ /* 0x001fe200078e0028 */
[----:B------:R-:W-:Y:S02]  /*164a0*/  ISETP.NE.AND P4, PT, R120, RZ, PT ;  /* 0x000000ff7800720c */ /* 0x000fe40003f85270 */
[----:B------:R-:W2:Y:S04]  /*164b0*/  LDL R120, [R1+0x34] ;  /* 0x0000340001787983 */ /* 0x000ea80000100800 */
[----:B------:R-:W5:Y:S01]  /*164c0*/  @!P5 LDG.E.CONSTANT R40, desc[UR6][R40.64] ;  /* 0x000000062828d981 */ /* 0x000f62000c1e9900 */
[----:B------:R-:W-:Y:S01]  /*164d0*/  ISETP.NE.AND P5, PT, R118, RZ, PT ;  /* 0x000000ff7600720c */ /* 0x000fe20003fa5270 */
[----:B------:R-:W0:Y:S02]  /*164e0*/  @!P0 LDC.64 R52, c[0x0][0x388] ;  /* 0x0000e200ff348b82 */ /* 0x000e240000000a00 */
[----:B------:R-:W2:Y:S01]  /*164f0*/  LDL R118, [R1+0x2c] ;  /* 0x00002c0001767983 */ /* 0x000ea20000100800 */
[----:B---3--:R-:W-:-:S05]  /*16500*/  @!P1 IMAD R51, R38, 0x1b0, R123 ;  /* 0x000001b026339824 */ /* 0x008fca00078e027b */
[----:B------:R-:W3:Y:S01]  /*16510*/  @!P4 LDC.64 R44, c[0x0][0x388] ;  /* 0x0000e200ff2ccb82 */ /* 0x000ee20000000a00 */
[----:B------:R1:W5:Y:S01]  /*16520*/  @!P6 LDG.E.CONSTANT R38, desc[UR6][R46.64] ;  /* 0x000000062e26e981 */ /* 0x000362000c1e9900 */
[----:B------:R-:W-:Y:S01]  /*16530*/  @!P1 IMAD.WIDE.U32 R48, R51, 0x4, R48 ;  /* 0x0000000433309825 */ /* 0x000fe200078e0030 */
[----:B------:R-:W-:Y:S02]  /*16540*/  ISETP.NE.AND P6, PT, R65, RZ, PT ;  /* 0x000000ff4100720c */ /* 0x000fe40003fc5270 */
[----:B------:R-:W3:Y:S04]  /*16550*/  LDL R123, [R1+0x3c] ;  /* 0x00003c00017b7983 */ /* 0x000ee80000100800 */
[----:B------:R0:W5:Y:S01]  /*16560*/  @!P1 LDG.E.CONSTANT R41, desc[UR6][R48.64] ;  /* 0x0000000630299981 */ /* 0x000162000c1e9900 */
[----:B------:R-:W-:-:S03]  /*16570*/  ISETP.NE.AND P1, PT, R117, RZ, PT ;  /* 0x000000ff7500720c */ /* 0x000fc60003f25270 */
[----:B------:R-:W3:Y:S01]  /*16580*/  LDL R117, [R1+0x28] ;  /* 0x0000280001757983 */ /* 0x000ee20000100800 */
[----:B------:R-:W-:Y:S02]  /*16590*/  @!P4 IMAD R50, R57, 0x8, R167 ;  /* 0x000000083932c824 */ /* 0x000fe400078e02a7 */
[----:B-1----:R-:W1:Y:S01]  /*165a0*/  @!P6 LDC.64 R46, c[0x0][0x388] ;  /* 0x0000e200ff2eeb82 */ /* 0x002e620000000a00 */
[----:B----4-:R-:W-:-:S07]  /*165b0*/  @!P3 IMAD R51, R113, 0x1b0, R122 ;  /* 0x000001b07133b824 */ /* 0x010fce00078e027a */
[----:B0-----:R-:W0:Y:S01]  /*165c0*/  @!P1 LDC.64 R48, c[0x0][0x388] ;  /* 0x0000e200ff309b82 */ /* 0x001e220000000a00 */
[----:B------:R-:W4:Y:S01]  /*165d0*/  LDL R122, [R1+0x38] ;  /* 0x00003800017a7983 */ /* 0x000f220000100800 */
[----:B--2---:R-:W-:Y:S01]  /*165e0*/  @!P2 IMAD R113, R64, 0x1b0, R139 ;  /* 0x000001b04071a824 */ /* 0x004fe200078e028b */
[----:B------:R-:W-:-:S04]  /*165f0*/  ISETP.NE.AND P2, PT, R116, RZ, PT ;  /* 0x000000ff7400720c */ /* 0x000fc80003f45270 */
[----:B------:R-:W-:-:S09]  /*16600*/  P2R R116, PR, RZ, 0x4 ;  /* 0x00000004ff747803 */ /* 0x000fd20000000000 */
[----:B------:R-:W2:Y:S01]  /*16610*/  @!P2 LDC.64 R64, c[0x0][0x388] ;  /* 0x0000e200ff40ab82 */ /* 0x000ea20000000a00 */
[----:B------:R-:W-:Y:S01]  /*16620*/  LOP3.LUT P2, RZ, R0, 0x80, RZ, 0xc0, !PT ;  /* 0x0000008000ff7812 */ /* 0x000fe2000784c0ff */
[----:B------:R-:W-:Y:S01]  /*16630*/  @!P3 IMAD.WIDE.U32 R42, R51, 0x4, R42 ;  /* 0x00000004332ab825 */ /* 0x000fe200078e002a */
[----:B------:R-:W-:Y:S02]  /*16640*/  ISETP.NE.AND P3, PT, R114, RZ, PT ;  /* 0x000000ff7200720c */ /* 0x000fe40003f65270 */
[----:B------:R-:W-:-:S09]  /*16650*/  P2R R114, PR, RZ, 0x4 ;  /* 0x00000004ff727803 */ /* 0x000fd20000000000 */
[----:B------:R-:W-:Y:S01]  /*16660*/  @!P2 IMAD.WIDE.U32 R54, R113, 0x4, R54 ;  /* 0x000000047136a825 */ /* 0x000fe200078e0036 */
[----:B------:R-:W-:-:S13]  /*16670*/  LOP3.LUT P2, RZ, R0, 0x100, RZ, 0xc0, !PT ;  /* 0x0000010000ff7812 */ /* 0x000fda000784c0ff */
[----:B------:R-:W5:Y:S01]  /*16680*/  @!P2 LDG.E.CONSTANT R42, desc[UR6][R42.64] ;  /* 0x000000062a2aa981 */ /* 0x000f62000c1e9900 */
[----:B------:R-:W-:-:S03]  /*16690*/  ISETP.NE.AND P2, PT, R114, RZ, PT ;  /* 0x000000ff7200720c */ /* 0x000fc60003f45270 */
[----:B------:R-:W4:Y:S01]  /*166a0*/  LDL R114, [R1+0x24] ;  /* 0x0000240001727983 */ /* 0x000f220000100800 */
[----:B------:R-:W-:Y:S02]  /*166b0*/  @!P4 IMAD R113, R50, 0x1b0, R119 ;  /* 0x000001b03271c824 */ /* 0x000fe400078e0277 */
[----:B------:R-:W-:Y:S01]  /*166c0*/  @!P6 IMAD R112, R112, 0x8, R167 ;  /* 0x000000087070e824 */ /* 0x000fe200078e02a7 */
[----:B------:R-:W4:Y:S01]  /*166d0*/  LDL R119, [R1+0x30] ;  /* 0x0000300001777983 */ /* 0x000f220000100800 */
[----:B---3--:R-:W-:Y:S01]  /*166e0*/  @!P4 IMAD.WIDE.U32 R44, R113, 0x4, R44 ;  /* 0x00000004712cc825 */ /* 0x008fe200078e002c */
[----:B------:R-:W3:Y:S04]  /*166f0*/  @!P3 LDC.64 R50, c[0x0][0x388] ;  /* 0x0000e200ff32bb82 */ /* 0x000ee80000000a00 */
[----:B------:R0:W5:Y:S01]  /*16700*/  @!P2 LDG.E.CONSTANT R43, desc[UR6][R54.64] ;  /* 0x00000006362ba981 */ /* 0x000162000c1e9900 */
[----:B------:R-:W-:Y:S01]  /*16710*/  ISETP.NE.AND P2, PT, R116, RZ, PT ;  /* 0x000000ff7400720c */ /* 0x000fe20003f45270 */
[----:B------:R-:W-:-:S02]  /*16720*/  @!P5 IMAD R61, R61, 0x8, R167 ;  /* 0x000000083d3dd824 */ /* 0x000fc400078e02a7 */
[--C-:B------:R-:W-:Y:S01]  /*16730*/  @!P0 IMAD R115, R56, 0x8, R167.reuse ;  /* 0x0000000838738824 */ /* 0x100fe200078e02a7 */
[----:B------:R-:W5:Y:S01]  /*16740*/  @!P4 LDG.E.CONSTANT R44, desc[UR6][R44.64] ;  /* 0x000000062c2cc981 */ /* 0x000f62000c1e9900 */
[----:B------:R-:W-:-:S03]  /*16750*/  @!P3 IMAD R110, R110, 0x8, R167 ;  /* 0x000000086e6eb824 */ /* 0x000fc600078e02a7 */
[----:B------:R-:W3:Y:S05]  /*16760*/  LDL R116, [R1+0x18] ;  /* 0x0000180001747983 */ /* 0x000eea0000100800 */
[----:B------:R-:W-:Y:S01]  /*16770*/  @!P2 IMAD R111, R111, 0x8, R167 ;  /* 0x000000086f6fa824 */ /* 0x000fe200078e02a7 */
[----:B------:R-:W3:Y:S03]  /*16780*/  @!P5 LDC.64 R56, c[0x0][0x388] ;  /* 0x0000e200ff38db82 */ /* 0x000ee60000000a00 */
[----:B------:R-:W-:-:S04]  /*16790*/  @!P2 IMAD R111, R111, 0x1b0, R120 ;  /* 0x000001b06f6fa824 */ /* 0x000fc800078e0278 */
[----:B--2---:R-:W-:Y:S01]  /*167a0*/  @!P2 IMAD.WIDE.U32 R64, R111, 0x4, R64 ;  /* 0x000000046f40a825 */ /* 0x004fe200078e0040 */
[----:B------:R-:W-:-:S03]  /*167b0*/  ISETP.NE.AND P2, PT, R59, RZ, PT ;  /* 0x000000ff3b00720c */ /* 0x000fc60003f45270 */
[----:B------:R-:W-:Y:S02]  /*167c0*/  @!P5 IMAD R59, R61, 0x1b0, R118 ;  /* 0x000001b03d3bd824 */ /* 0x000fe400078e0276 */
[----:B------:R-:W2:Y:S01]  /*167d0*/  LDL R118, [R1+0x20] ;  /* 0x0000200001767983 */ /* 0x000ea20000100800 */
[----:B------:R-:W-:Y:S01]  /*167e0*/  ISETP.NE.AND P3, PT, R109, RZ, PT ;  /* 0x000000ff6d00720c */ /* 0x000fe20003f65270 */
[----:B------:R-:W-:-:S04]  /*167f0*/  @!P0 IMAD R115, R115, 0x1b0, R123 ;  /* 0x000001b073738824 */ /* 0x000fc800078e027b */
[----:B------:R-:W-:Y:S02]  /*16800*/  @!P0 IMAD.WIDE.U32 R52, R115, 0x4, R52 ;  /* 0x0000000473348825 */ /* 0x000fe400078e0034 */
[----:B------:R-:W2:Y:S04]  /*16810*/  LDL R115, [R1+0x14] ;  /* 0x0000140001737983 */ /* 0x000ea80000100800 */
[----:B------:R0:W5:Y:S01]  /*16820*/  @!P0 LDG.E.CONSTANT R45, desc[UR6][R52.64] ;  /* 0x00000006342d8981 */ /* 0x000162000c1e9900 */
[----:B------:R-:W-:-:S13]  /*16830*/  ISETP.NE.AND P0, PT, R62, RZ, PT ;  /* 0x000000ff3e00720c */ /* 0x000fda0003f05270 */
[----:B------:R-:W-:Y:S02]  /*16840*/  @!P0 IMAD R109, R58, 0x8, R167 ;  /* 0x000000083a6d8824 */ /* 0x000fe400078e02a7 */
[----:B----4-:R-:W-:-:S04]  /*16850*/  @!P6 IMAD R113, R112, 0x1b0, R122 ;  /* 0x000001b07071e824 */ /* 0x010fc800078e027a */
[----:B-1----:R-:W-:-:S04]  /*16860*/  @!P6 IMAD.WIDE.U32 R46, R113, 0x4, R46 ;  /* 0x00000004712ee825 */ /* 0x002fc800078e002e */
[----:B------:R-:W-:Y:S01]  /*16870*/  @!P1 IMAD R112, R108, 0x8, R167 ;  /* 0x000000086c709824 */ /* 0x000fe200078e02a7 */
[----:B------:R-:W-:Y:S01]  /*16880*/  P2R R108, PR, RZ, 0x40 ;  /* 0x00000040ff6c7803 */ /* 0x000fe20000000000 */
[----:B------:R-:W5:Y:S01]  /*16890*/  @!P6 LDG.E.CONSTANT R46, desc[UR6][R46.64] ;  /* 0x000000062e2ee981 */ /* 0x000f62000c1e9900 */
[----:B------:R-:W-:-:S13]  /*168a0*/  LOP3.LUT P6, RZ, R0, 0x1, RZ, 0xc0, !PT ;  /* 0x0000000100ff7812 */ /* 0x000fda00078cc0ff */
[----:B------:R-:W-:Y:S02]  /*168b0*/  @!P6 IMAD R61, R110, 0x1b0, R117 ;  /* 0x000001b06e3de824 */ /* 0x000fe400078e0275 */
[----:B------:R-:W4:Y:S01]  /*168c0*/  LDL R117, [R1+0x1c] ;  /* 0x00001c0001757983 */ /* 0x000f220000100800 */
[----:B------:R-:W-:-:S03]  /*168d0*/  @!P0 IMAD R109, R109, 0x1b0, R114 ;  /* 0x000001b06d6d8824 */ /* 0x000fc600078e0272 */
[----:B------:R-:W4:Y:S01]  /*168e0*/  LDL R114, [R1+0x10] ;  /* 0x0000100001727983 */ /* 0x000f220000100800 */
[----:B0-----:R-:W-:Y:S01]  /*168f0*/  @!P1 IMAD R55, R112, 0x1b0, R119 ;  /* 0x000001b070379824 */ /* 0x001fe200078e0277 */
[----:B------:R-:W-:-:S04]  /*16900*/  ISETP.NE.AND P1, PT, R60, RZ, PT ;  /* 0x000000ff3c00720c */ /* 0x000fc80003f25270 */
[----:B------:R-:W-:-:S09]  /*16910*/  P2R R111, PR, RZ, 0x2 ;  /* 0x00000002ff6f7803 */ /* 0x000fd20000000000 */
[----:B------:R-:W0:Y:S01]  /*16920*/  @!P1 LDC.64 R52, c[0x0][0x388] ;  /* 0x0000e200ff349b82 */ /* 0x000e220000000a00 */
[----:B------:R-:W-:Y:S01]  /*16930*/  LOP3.LUT P1, RZ, R0, 0x4, RZ, 0xc0, !PT ;  /* 0x0000000400ff7812 */ /* 0x000fe2000782c0ff */
[----:B---3--:R-:W-:Y:S01]  /*16940*/  @!P6 IMAD.WIDE.U32 R50, R61, 0x4, R50 ;  /* 0x000000043d32e825 */ /* 0x008fe200078e0032 */
[----:B------:R-:W-:Y:S02]  /*16950*/  P2R R113, PR, RZ, 0x4 ;  /* 0x00000004ff717803 */ /* 0x000fe40000000000 */
[----:B------:R-:W-:-:S03]  /*16960*/  P2R R110, PR, RZ, 0x2 ;  /* 0x00000002ff6e7803 */ /* 0x000fc60000000000 */
[----:B------:R-:W1:Y:S01]  /*16970*/  @!P2 LDC.64 R60, c[0x0][0x388] ;  /* 0x0000e200ff3cab82 */ /* 0x000e620000000a00 */
[C---:B------:R-:W-:Y:S01]  /*16980*/  LOP3.LUT P2, RZ, R0.reuse, 0x100000, RZ, 0xc0, !PT ;  /* 0x0010000000ff7812 */ /* 0x040fe2000784c0ff */
[----:B------:R-:W5:Y:S04]  /*16990*/  @!P6 LDG.E.CONSTANT R50, desc[UR6][R50.64] ;  /* 0x000000063232e981 */ /* 0x000f68000c1e9900 */
[----:B------:R-:W-:Y:S01]  /*169a0*/  @!P1 IMAD.WIDE.U32 R48, R55, 0x4, R48 ;  /* 0x0000000437309825 */ /* 0x000fe200078e0030 */
[C---:B------:R-:W-:Y:S01]  /*169b0*/  LOP3.LUT P1, RZ, R0.reuse, 0x8, RZ, 0xc0, !PT ;  /* 0x0000000800ff7812 */ /* 0x040fe2000782c0ff */
[----:B------:R-:W3:Y:S01]  /*169c0*/  @!P3 LDC.64 R54, c[0x0][0x388] ;  /* 0x0000e200ff36bb82 */ /* 0x000ee20000000a00 */
[----:B------:R-:W-:Y:S02]  /*169d0*/  P2R R112, PR, RZ, 0x4 ;  /* 0x00000004ff707803 */ /* 0x000fe40000000000 */
[----:B------:R-:W-:-:S02]  /*169e0*/  LOP3.LUT P2, RZ, R0, 0x200000, RZ, 0xc0, !PT ;  /* 0x0020000000ff7812 */ /* 0x000fc4000784c0ff */
[----:B------:R-:W-:-:S03]  /*169f0*/  ISETP.NE.AND P4, PT, R63, RZ, PT ;  /* 0x000000ff3f00720c */ /* 0x000fc60003f85270 */
[----:B------:R-:W0:Y:S01]  /*16a00*/  @!P0 LDC.64 R62, c[0x0][0x388] ;  /* 0x0000e200ff3e8b82 */ /* 0x000e220000000a00 */
[----:B------:R-:W-:-:S03]  /*16a10*/  LOP3.LUT P6, RZ, R0, 0x800, RZ, 0xc0, !PT ;  /* 0x0000080000ff7812 */ /* 0x000fc600078cc0ff */
[----:B------:R0:W5:Y:S01]  /*16a20*/  @!P1 LDG.E.CONSTANT R47, desc[UR6][R64.64] ;  /* 0x00000006402f9981 */ /* 0x000162000c1e9900 */
[----:B------:R-:W-:Y:S02]  /*16a30*/  ISETP.NE.AND P1, PT, R110, RZ, PT ;  /* 0x000000ff6e00720c */ /* 0x000fe40003f25270 */
[----:B------:R-:W-:Y:S01]  /*16a40*/  P2R R110, PR, RZ, 0x40 ;  /* 0x00000040ff6e7803 */ /* 0x000fe20000000000 */
[----:B------:R-:W3:Y:S01]  /*16a50*/  @!P2 S2R R152, SR_CgaCtaId ;  /* 0x000000000098a919 */ /* 0x000ee20000008800 */
[----:B------:R-:W-:Y:S02]  /*16a60*/  LOP3.LUT P6, RZ, R0, 0x80000, RZ, 0xc0, !PT ;  /* 0x0008000000ff7812 */ /* 0x000fe400078cc0ff */
[----:B------:R-:W-:-:S07]  /*16a70*/  ISETP.NE.AND P2, PT, R112, RZ, PT ;  /* 0x000000ff7000720c */ /* 0x000fce0003f45270 */
[----:B------:R-:W5:Y:S01]  /*16a80*/  @!P1 LDG.E.CONSTANT R48, desc[UR6][R48.64] ;  /* 0x0000000630309981 */ /* 0x000f62000c1e9900 */
[----:B------:R-:W-:Y:S02]  /*16a90*/  ISETP.NE.AND P1, PT, R111, RZ, PT ;  /* 0x000000ff6f00720c */ /* 0x000fe40003f25270 */
[----:B------:R-:W-:Y:S01]  /*16aa0*/  P2R R111, PR, RZ, 0x40 ;  /* 0x00000040ff6f7803 */ /* 0x000fe20000000000 */
[----:B------:R-:W3:Y:S01]  /*16ab0*/  @!P6 S2R R149, SR_CgaCtaId ;  /* 0x000000000095e919 */ /* 0x000ee20000008800 */
[C---:B------:R-:W-:Y:S01]  /*16ac0*/  LOP3.LUT P6, RZ, R0.reuse, 0x8000, RZ, 0xc0, !PT ;  /* 0x0000800000ff7812 */ /* 0x040fe200078cc0ff */
[----:B0-----:R-:W-:Y:S01]  /*16ad0*/  @!P0 IMAD.WIDE.U32 R62, R109, 0x4, R62 ;  /* 0x000000046d3e8825 */ /* 0x001fe200078e003e */
[----:B------:R-:W0:Y:S01]  /*16ae0*/  @!P2 S2R R151, SR_CgaCtaId ;  /* 0x000000000097a919 */ /* 0x000e220000008800 */
[----:B------:R-:W-:Y:S02]  /*16af0*/  ISETP.NE.AND P2, PT, R113, RZ, PT ;  /* 0x000000ff7100720c */ /* 0x000fe40003f45270 */
[----:B------:R-:W-:Y:S01]  /*16b00*/  P2R R109, PR, RZ, 0x40 ;  /* 0x00000040ff6d7803 */ /* 0x000fe20000000000 */
[----:B------:R-:W-:Y:S01]  /*16b10*/  @!P5 IMAD.WIDE.U32 R56, R59, 0x4, R56 ;  /* 0x000000043b38d825 */ /* 0x000fe200078e0038 */
[----:B------:R-:W-:Y:S01]  /*16b20*/  LOP3.LUT P6, RZ, R0, 0x10000, RZ, 0xc0, !PT ;  /* 0x0001000000ff7812 */ /* 0x000fe200078cc0ff */
[----:B------:R-:W1:Y:S01]  /*16b30*/  @!P4 LDC.64 R58, c[0x0][0x388] ;  /* 0x0000e200ff3acb82 */ /* 0x000e620000000a00 */
[----:B------:R3:W5:Y:S01]  /*16b40*/  @!P0 LDG.E.CONSTANT R51, desc[UR6][R62.64] ;  /* 0x000000063e338981 */ /* 0x000762000c1e9900 */
[----:B------:R-:W-:Y:S01]  /*16b50*/  @!P1 IMAD R106, R106, 0x8, R167 ;  /* 0x000000086a6a9824 */ /* 0x000fe200078e02a7 */
[----:B------:R-:W-:-:S02]  /*16b60*/  P2R R64, PR, RZ, 0x40 ;  /* 0x00000040ff407803 */ /* 0x000fc40000000000 */
[----:B------:R-:W-:Y:S01]  /*16b70*/  LOP3.LUT P6, RZ, R0, 0x40000, RZ, 0xc0, !PT ;  /* 0x0004000000ff7812 */ /* 0x000fe200078cc0ff */
[----:B--2---:R-:W-:Y:S01]  /*16b80*/  @!P1 IMAD R65, R106, 0x1b0, R118 ;  /* 0x000001b06a419824 */ /* 0x004fe200078e0276 */
[----:B------:R2:W5:Y:S01]  /*16b90*/  @!P5 LDG.E.CONSTANT R49, desc[UR6][R56.64] ;  /* 0x000000063831d981 */ /* 0x000562000c1e9900 */
[----:B------:R-:W-:Y:S02]  /*16ba0*/  @!P2 IMAD R103, R103, 0x8, R167 ;  /* 0x000000086767a824 */ /* 0x000fe400078e02a7 */
[----:B------:R-:W-:Y:S01]  /*16bb0*/  @!P1 IMAD.WIDE.U32 R52, R65, 0x4, R52 ;  /* 0x0000000441349825 */ /* 0x000fe200078e0034 */
[----:B------:R-:W-:-:S03]  /*16bc0*/  ISETP.NE.AND P5, PT, R107, RZ, PT ;  /* 0x000000ff6b00720c */ /* 0x000fc60003fa5270 */
[--C-:B------:R-:W-:Y:S02]  /*16bd0*/  @!P3 IMAD R102, R102, 0x8, R167.reuse ;  /* 0x000000086666b824 */ /* 0x100fe400078e02a7 */
[----:B------:R-:W5:Y:S02]  /*16be0*/  @!P1 LDG.E.CONSTANT R52, desc[UR6][R52.64] ;  /* 0x0000000634349981 */ /* 0x000f64000c1e9900 */
[----:B------:R-:W4:Y:S01]  /*16bf0*/  @!P6 S2R R148, SR_CgaCtaId ;  /* 0x000000000094e919 */ /* 0x000f220000008800 */
[----:B------:R-:W-:Y:S01]  /*16c00*/  ISETP.NE.AND P6, PT, R64, RZ, PT ;  /* 0x000000ff4000720c */ /* 0x000fe20003fc5270 */
[----:B------:R-:W-:Y:S01]  /*16c10*/  @!P4 IMAD R104, R104, 0x8, R167 ;  /* 0x000000086868c824 */ /* 0x000fe200078e02a7 */
[----:B------:R-:W-:-:S03]  /*16c20*/  P2R R113, PR, RZ, 0x2 ;  /* 0x00000002ff717803 */ /* 0x000fc60000000000 */
[----:B------:R-:W-:Y:S01]  /*16c30*/  @!P5 IMAD R101, R101, 0x8, R167 ;  /* 0x000000086565d824 */ /* 0x000fe200078e02a7 */
[----:B------:R-:W-:Y:S01]  /*16c40*/  LOP3.LUT P1, RZ, R0, 0x40000, RZ, 0xc0, !PT ;  /* 0x0004000000ff7812 */ /* 0x000fe2000782c0ff */
[----:B------:R-:W-:Y:S01]  /*16c50*/  @!P4 IMAD R107, R104, 0x1b0, R115 ;  /* 0x000001b0686bc824 */ /* 0x000fe200078e0273 */
[----:B---3--:R-:W-:Y:S01]  /*16c60*/  P2R R62, PR, RZ, 0x1 ;  /* 0x00000001ff3e7803 */ /* 0x008fe20000000000 */
[----:B--2---:R-:W2:Y:S04]  /*16c70*/  @!P5 LDC.64 R56, c[0x0][0x388] ;  /* 0x0000e200ff38db82 */ /* 0x004ea80000000a00 */
[----:B------:R-:W3:Y:S01]  /*16c80*/  @!P6 S2R R146, SR_CgaCtaId ;  /* 0x000000000092e919 */ /* 0x000ee20000008800 */
[----:B------:R-:W-:Y:S02]  /*16c90*/  ISETP.NE.AND P6, PT, R109, RZ, PT ;  /* 0x000000ff6d00720c */ /* 0x000fe40003fc5270 */
[----:B------:R-:W-:Y:S01]  /*16ca0*/  LOP3.LUT P0, RZ, R0, 0x20000, RZ, 0xc0, !PT ;  /* 0x0002000000ff7812 */ /* 0x000fe2000780c0ff */
[----:B-1----:R-:W-:-:S03]  /*16cb0*/  @!P4 IMAD.WIDE.U32 R58, R107, 0x4, R58 ;  /* 0x000000046b3ac825 */ /* 0x002fc600078e003a */
[----:B------:R-:W-:-:S09]  /*16cc0*/  P2R R107, PR, RZ, 0x1 ;  /* 0x00000001ff6b7803 */ /* 0x000fd20000000000 */
[----:B------:R-:W1:Y:S01]  /*16cd0*/  @!P0 S2R R147, SR_CgaCtaId ;  /* 0x0000000000938919 */ /* 0x000e620000008800 */
[----:B------:R-:W-:Y:S01]  /*16ce0*/  LOP3.LUT P0, RZ, R0, 0x100000, RZ, 0xc0, !PT ;  /* 0x0010000000ff7812 */ /* 0x000fe2000780c0ff */
[----:B------:R-:W3:Y:S01]  /*16cf0*/  @!P6 S2R R145, SR_CgaCtaId ;  /* 0x000000000091e919 */ /* 0x000ee20000008800 */
[----:B------:R-:W-:-:S11]  /*16d00*/  ISETP.NE.AND P6, PT, R111, RZ, PT ;  /* 0x000000ff6f00720c */ /* 0x000fd60003fc5270 */
[----:B------:R-:W-:-:S05]  /*16d10*/  @!P0 MOV R64, 0x400 ;  /* 0x0000040000408802 */ /* 0x000fca0000000f00 */
[----:B------:R-:W-:-:S05]  /*16d20*/  @!P0 VIADD R64, R64, 0x4800 ;  /* 0x0000480040408836 */ /* 0x000fca0000000000 */
[----:B0-----:R-:W-:Y:S02]  /*16d30*/  @!P0 LEA R151, R151, R64, 0x18 ;  /* 0x0000004097978211 */ /* 0x001fe400078ec0ff */
[----:B------:R-:W-:Y:S02]  /*16d40*/  ISETP.NE.AND P0, PT, R107, RZ, PT ;  /* 0x000000ff6b00720c */ /* 0x000fe40003f05270 */
[----:B------:R-:W-:Y:S01]  /*16d50*/  P2R R119, PR, RZ, 0x20 ;  /* 0x00000020ff777803 */ /* 0x000fe20000000000 */
[----:B----4-:R-:W-:-:S04]  /*16d60*/  @!P2 IMAD R65, R103, 0x1b0, R117 ;  /* 0x000001b06741a824 */ /* 0x010fc800078e0275 */
[----:B------:R-:W-:-:S05]  /*16d70*/  @!P2 IMAD.WIDE.U32 R60, R65, 0x4, R60 ;  /* 0x00000004413ca825 */ /* 0x000fca00078e003c */
[----:B------:R0:W5:Y:S01]  /*16d80*/  @!P2 LDG.E.CONSTANT R53, desc[UR6][R60.64] ;  /* 0x000000063c35a981 */ /* 0x000162000c1e9900 */
[----:B------:R-:W-:Y:S01]  /*16d90*/  @!P3 IMAD R103, R102, 0x1b0, R116 ;  /* 0x000001b06667b824 */ /* 0x000fe200078e0274 */
[----:B0-----:R-:W-:Y:S02]  /*16da0*/  P2R R61, PR, RZ, 0x4 ;  /* 0x00000004ff3d7803 */ /* 0x001fe40000000000 */
[C---:B------:R-:W-:Y:S01]  /*16db0*/  LOP3.LUT P2, RZ, R0.reuse, 0x40, RZ, 0xc0, !PT ;  /* 0x0000004000ff7812 */ /* 0x040fe2000784c0ff */
[----:B------:R-:W-:Y:S01]  /*16dc0*/  @!P3 IMAD.WIDE.U32 R54, R103, 0x4, R54 ;  /* 0x000000046736b825 */ /* 0x000fe200078e0036 */
[----:B------:R-:W-:Y:S02]  /*16dd0*/  P2R R103, PR, RZ, 0x2 ;  /* 0x00000002ff677803 */ /* 0x000fe40000000000 */
[----:B------:R-:W-:Y:S02]  /*16de0*/  P2R R104, PR, RZ, 0x4 ;  /* 0x00000004ff687803 */ /* 0x000fe40000000000 */
[C---:B------:R-:W-:Y:S01]  /*16df0*/  LOP3.LUT P2, RZ, R0.reuse, 0x8000, RZ, 0xc0, !PT ;  /* 0x0000800000ff7812 */ /* 0x040fe2000784c0ff */
[----:B------:R-:W-:Y:S01]  /*16e00*/  @!P5 IMAD R65, R101, 0x1b0, R114 ;  /* 0x000001b06541d824 */ /* 0x000fe200078e0272 */
[----:B------:R-:W-:Y:S01]  /*16e10*/  LOP3.LUT P1, RZ, R0, 0x1000, RZ, 0xc0, !PT ;  /* 0x0000100000ff7812 */ /* 0x000fe2000782c0ff */
[----:B------:R-:W5:Y:S01]  /*16e20*/  @!P3 LDG.E.CONSTANT R54, desc[UR6][R54.64] ;  /* 0x000000063636b981 */ /* 0x000f62000c1e9900 */
[----:B------:R-:W-:-:S02]  /*16e30*/  P2R R109, PR, RZ, 0x4 ;  /* 0x00000004ff6d7803 */ /* 0x000fc40000000000 */
[C---:B------:R-:W-:Y:S02]  /*16e40*/  LOP3.LUT P2, RZ, R0.reuse, 0x400, RZ, 0xc0, !PT ;  /* 0x0000040000ff7812 */ /* 0x040fe4000784c0ff */
[----:B------:R-:W-:Y:S02]  /*16e50*/  P2R R102, PR, RZ, 0x2 ;  /* 0x00000002ff667803 */ /* 0x000fe40000000000 */
[C---:B------:R-:W-:Y:S02]  /*16e60*/  LOP3.LUT P1, RZ, R0.reuse, 0x200000, RZ, 0xc0, !PT ;  /* 0x0020000000ff7812 */ /* 0x040fe4000782c0ff */
[----:B------:R-:W-:Y:S01]  /*16e70*/  P2R R101, PR, RZ, 0x4 ;  /* 0x00000004ff657803 */ /* 0x000fe20000000000 */
[----:B--2---:R-:W-:Y:S01]  /*16e80*/  @!P5 IMAD.WIDE.U32 R56, R65, 0x4, R56 ;  /* 0x000000044138d825 */ /* 0x004fe200078e0038 */
[C---:B------:R-:W-:Y:S01]  /*16e90*/  LOP3.LUT P2, RZ, R0.reuse, 0x2000, RZ, 0xc0, !PT ;  /* 0x0000200000ff7812 */ /* 0x040fe2000784c0ff */
[----:B------:R-:W5:Y:S03]  /*16ea0*/  @!P4 LDG.E.CONSTANT R55, desc[UR6][R58.64] ;  /* 0x000000063a37c981 */ /* 0x000f66000c1e9900 */
[----:B------:R-:W-:Y:S01]  /*16eb0*/  P2R R60, PR, RZ, 0x4 ;  /* 0x00000004ff3c7803 */ /* 0x000fe20000000000 */
[----:B------:R0:W5:Y:S01]  /*16ec0*/  @!P5 LDG.E.CONSTANT R56, desc[UR6][R56.64] ;  /* 0x000000063838d981 */ /* 0x000162000c1e9900 */
[----:B------:R-:W-:-:S03]  /*16ed0*/  LOP3.LUT P2, RZ, R0, 0x4000, RZ, 0xc0, !PT ;  /* 0x0000400000ff7812 */ /* 0x000fc6000784c0ff */
[----:B------:R-:W-:-:S05]  /*16ee0*/  @!P1 MOV R63, 0x400 ;  /* 0x00000400003f9802 */ /* 0x000fca0000000f00 */
[----:B------:R-:W-:-:S05]  /*16ef0*/  @!P1 VIADD R63, R63, 0x4800 ;  /* 0x000048003f3f9836 */ /* 0x000fca0000000000 */
[----:B------:R-:W2:Y:S01]  /*16f00*/  @!P2 S2R R144, SR_CgaCtaId ;  /* 0x000000000090a919 */ /* 0x000ea20000008800 */
[----:B------:R-:W-:Y:S02]  /*16f10*/  ISETP.NE.AND P2, PT, R60, RZ, PT ;  /* 0x000000ff3c00720c */ /* 0x000fe40003f45270 */
[----:B------:R-:W-:Y:S02]  /*16f20*/  @!P1 LEA R152, R152, R63, 0x18 ;  /* 0x0000003f98989211 */ /* 0x000fe400078ec0ff */
[----:B------:R-:W-:-:S09]  /*16f30*/  ISETP.NE.AND P1, PT, R102, RZ, PT ;  /* 0x000000ff6600720c */ /* 0x000fd20003f25270 */
[----:B------:R-:W4:Y:S01]  /*16f40*/  @!P2 S2R R143, SR_CgaCtaId ;  /* 0x00000000008fa919 */ /* 0x000f220000008800 */
[----:B------:R-:W-:-:S03]  /*16f50*/  ISETP.NE.AND P2, PT, R101, RZ, PT ;  /* 0x000000ff6500720c */ /* 0x000fc60003f45270 */
[----:B------:R-:W3:Y:S01]  /*16f60*/  @!P1 S2R R101, SR_CgaCtaId ;  /* 0x0000000000659919 */ /* 0x000ee20000008800 */
[----:B------:R-:W-:Y:S02]  /*16f70*/  ISETP.NE.AND P1, PT, R103, RZ, PT ;  /* 0x000000ff6700720c */ /* 0x000fe40003f25270 */
[----:B------:R-:W-:-:S05]  /*16f80*/  @!P6 MOV R65, 0x400 ;  /* 0x000004000041e802 */ /* 0x000fca0000000f00 */
[----:B------:R-:W-:-:S06]  /*16f90*/  @!P6 VIADD R60, R65, 0x4800 ;  /* 0x00004800413ce836 */ /* 0x000fcc0000000000 */
[----:B0-----:R-:W-:Y:S02]  /*16fa0*/  @!P1 MOV R57, 0x400 ;  /* 0x0000040000399802 */ /* 0x001fe40000000f00 */
[----:B------:R-:W-:-:S03]  /*16fb0*/  @!P6 LEA R149, R149, R60, 0x18 ;  /* 0x0000003c9595e211 */ /* 0x000fc600078ec0ff */
[----:B------:R-:W-:Y:S01]  /*16fc0*/  @!P1 VIADD R57, R57, 0x4800 ;  /* 0x0000480039399836 */ /* 0x000fe20000000000 */
[----:B------:R-:W-:-:S04]  /*16fd0*/  ISETP.NE.AND P6, PT, R110, RZ, PT ;  /* 0x000000ff6e00720c */ /* 0x000fc80003fc5270 */
[----:B------:R-:W-:Y:S02]  /*16fe0*/  @!P1 LEA R148, R148, R57, 0x18 ;  /* 0x0000003994949211 */ /* 0x000fe400078ec0ff */
[C---:B------:R-:W-:Y:S02]  /*16ff0*/  LOP3.LUT P1, RZ, R0.reuse, 0x2, RZ, 0xc0, !PT ;  /* 0x0000000200ff7812 */ /* 0x040fe4000782c0ff */
[----:B------:R-:W-:Y:S02]  /*17000*/  @!P0 MOV R58, 0x400 ;  /* 0x00000400003a8802 */ /* 0x000fe40000000f00 */
[----:B------:R-:W-:Y:S02]  /*17010*/  P2R R115, PR, RZ, 0x2 ;  /* 0x00000002ff737803 */ /* 0x000fe40000000000 */
[----:B------:R-:W-:Y:S01]  /*17020*/  LOP3.LUT P1, RZ, R0, 0x4, RZ, 0xc0, !PT ;  /* 0x0000000400ff7812 */ /* 0x000fe2000782c0ff */
[----:B------:R-:W-:Y:S01]  /*17030*/  @!P0 VIADD R58, R58, 0x4800 ;  /* 0x000048003a3a8836 */ /* 0x000fe20000000000 */
[----:B------:R-:W0:Y:S01]  /*17040*/  @!P6 S2R R102, SR_CgaCtaId ;  /* 0x000000000066e919 */ /* 0x000e220000008800 */
[----:B------:R-:W-:-:S02]  /*17050*/  P2R R65, PR, RZ, 0x40 ;  /* 0x00000040ff417803 */ /* 0x000fc40000000000 */
[----:B------:R-:W-:Y:S02]  /*17060*/  P2R R114, PR, RZ, 0x2 ;  /* 0x00000002ff727803 */ /* 0x000fe40000000000 */
[C---:B------:R-:W-:Y:S02]  /*17070*/  LOP3.LUT P6, RZ, R0.reuse, 0x4000, RZ, 0xc0, !PT ;  /* 0x0000400000ff7812 */ /* 0x040fe400078cc0ff */
[C---:B------:R-:W-:Y:S01]  /*17080*/  LOP3.LUT P1, RZ, R0.reuse, 0x400, RZ, 0xc0, !PT ;  /* 0x0000040000ff7812 */ /* 0x040fe2000782c0ff */
[----:B------:R-:W0:Y:S01]  /*17090*/  @!P2 S2R R103, SR_CgaCtaId ;  /* 0x000000000067a919 */ /* 0x000e220000008800 */
[----:B-1----:R-:W-:Y:S02]  /*170a0*/  @!P0 LEA R147, R147, R58, 0x18 ;  /* 0x0000003a93938211 */ /* 0x002fe400078ec0ff */
[----:B------:R-:W-:Y:S02]  /*170b0*/  ISETP.NE.AND P2, PT, R109, RZ, PT ;  /* 0x000000ff6d00720c */ /* 0x000fe40003f45270 */
[----:B------:R-:W-:-:S02]  /*170c0*/  LOP3.LUT P0, RZ, R0, 0x1, RZ, 0xc0, !PT ;  /* 0x0000000100ff7812 */ /* 0x000fc4000780c0ff */
[----:B------:R-:W-:Y:S02]  /*170d0*/  P2R R109, PR, RZ, 0x2 ;  /* 0x00000002ff6d7803 */ /* 0x000fe40000000000 */
[C---:B------:R-:W-:Y:S02]  /*170e0*/  LOP3.LUT P1, RZ, R0.reuse, 0x2000, RZ, 0xc0, !PT ;  /* 0x0000200000ff7812 */ /* 0x040fe4000782c0ff */
[----:B------:R-:W-:Y:S02]  /*170f0*/  P2R R116, PR, RZ, 0x8 ;  /* 0x00000008ff747803 */ /* 0x000fe40000000000 */
[C---:B------:R-:W-:Y:S02]  /*17100*/  LOP3.LUT P3, RZ, R0.reuse, 0x80, RZ, 0xc0, !PT ;  /* 0x0000008000ff7812 */ /* 0x040fe4000786c0ff */
[----:B------:R-:W-:Y:S02]  /*17110*/  P2R R112, PR, RZ, 0x1 ;  /* 0x00000001ff707803 */ /* 0x000fe40000000000 */
[----:B------:R-:W-:-:S02]  /*17120*/  LOP3.LUT P0, RZ, R0, 0x8, RZ, 0xc0, !PT ;  /* 0x0000000800ff7812 */ /* 0x000fc4000780c0ff */
[----:B------:R-:W-:Y:S02]  /*17130*/  P2R R106, PR, RZ, 0x8 ;  /* 0x00000008ff6a7803 */ /* 0x000fe40000000000 */
[C---:B------:R-:W-:Y:S02]  /*17140*/  LOP3.LUT P3, RZ, R0.reuse, 0x10000, RZ, 0xc0, !PT ;  /* 0x0001000000ff7812 */ /* 0x040fe4000786c0ff */
[----:B------:R-:W-:Y:S02]  /*17150*/  P2R R111, PR, RZ, 0x1 ;  /* 0x00000001ff6f7803 */ /* 0x000fe40000000000 */
[----:B------:R-:W-:Y:S02]  /*17160*/  LOP3.LUT P0, RZ, R0, 0x20, RZ, 0xc0, !PT ;  /* 0x0000002000ff7812 */ /* 0x000fe4000780c0ff */
[----:B------:R-:W-:Y:S02]  /*17170*/  @!P6 MOV R57, 0x400 ;  /* 0x000004000039e802 */ /* 0x000fe40000000f00 */
[----:B------:R-:W-:-:S02]  /*17180*/  P2R R110, PR, RZ, 0x1 ;  /* 0x00000001ff6e7803 */ /* 0x000fc40000000000 */
[----:B------:R-:W-:Y:S01]  /*17190*/  LOP3.LUT P0, RZ, R0, 0x1000, RZ, 0xc0, !PT ;  /* 0x0000100000ff7812 */ /* 0x000fe2000780c0ff */
[----:B------:R-:W-:Y:S01]  /*171a0*/  @!P6 VIADD R57, R57, 0x4800 ;  /* 0x000048003939e836 */ /* 0x000fe20000000000 */
[----:B------:R-:W-:Y:S02]  /*171b0*/  @!P1 MOV R58, 0x400 ;  /* 0x00000400003a9802 */ /* 0x000fe40000000f00 */
[----:B------:R-:W-:Y:S02]  /*171c0*/  @!P3 MOV R60, 0x400 ;  /* 0x00000400003cb802 */ /* 0x000fe40000000f00 */
[----:B--2---:R-:W-:Y:S01]  /*171d0*/  @!P6 LEA R144, R144, R57, 0x18 ;  /* 0x000000399090e211 */ /* 0x004fe200078ec0ff */
[----:B------:R-:W-:Y:S01]  /*171e0*/  @!P1 VIADD R58, R58, 0x4800 ;  /* 0x000048003a3a9836 */ /* 0x000fe20000000000 */
[----:B------:R-:W-:Y:S02]  /*171f0*/  ISETP.NE.AND P6, PT, R65, RZ, PT ;  /* 0x000000ff4100720c */ /* 0x000fe40003fc5270 */
[----:B------:R-:W-:-:S02]  /*17200*/  LOP3.LUT P5, RZ, R0, 0x200, RZ, 0xc0, !PT ;  /* 0x0000020000ff7812 */ /* 0x000fc400078ac0ff */
[----:B------:R-:W-:Y:S02]  /*17210*/  @!P2 MOV R64, 0x400 ;  /* 0x000004000040a802 */ /* 0x000fe40000000f00 */
[----:B----4-:R-:W-:Y:S01]  /*17220*/  @!P1 LEA R143, R143, R58, 0x18 ;  /* 0x0000003a8f8f9211 */ /* 0x010fe200078ec0ff */
[----:B------:R-:W-:Y:S01]  /*17230*/  @!P3 VIADD R63, R60, 0x4800 ;  /* 0x000048003c3fb836 */ /* 0x000fe20000000000 */
[----:B------:R-:W-:Y:S01]  /*17240*/  ISETP.NE.AND P1, PT, R109, RZ, PT ;  /* 0x000000ff6d00720c */ /* 0x000fe20003f25270 */
[----:B------:R-:W-:Y:S01]  /*17250*/  @!P2 VIADD R64, R64, 0x4800 ;  /* 0x000048004040a836 */ /* 0x000fe20000000000 */
[----:B------:R-:W-:Y:S02]  /*17260*/  @!P0 MOV R60, 0x400 ;  /* 0x00000400003c8802 */ /* 0x000fe40000000f00 */
[----:B------:R-:W-:Y:S02]  /*17270*/  P2R R59, PR, RZ, 0x10 ;  /* 0x00000010ff3b7803 */ /* 0x000fe40000000000 */
[----:B------:R-:W-:Y:S01]  /*17280*/  LOP3.LUT P4, RZ, R0, 0x100, RZ, 0xc0, !PT ;  /* 0x0000010000ff7812 */ /* 0x000fe2000788c0ff */
[----:B------:R-:W-:Y:S01]  /*17290*/  @!P0 VIADD R60, R60, 0x4800 ;  /* 0x000048003c3c8836 */ /* 0x000fe20000000000 */
[----:B---3--:R-:W-:-:S02]  /*172a0*/  @!P2 LEA R145, R145, R64, 0x18 ;  /* 0x000000409191a211 */ /* 0x008fc400078ec0ff */
[----:B------:R-:W-:Y:S02]  /*172b0*/  @!P6 MOV R57, 0x400 ;  /* 0x000004000039e802 */ /* 0x000fe40000000f00 */
[----:B------:R-:W-:Y:S02]  /*172c0*/  ISETP.NE.AND P2, PT, R104, RZ, PT ;  /* 0x000000ff6800720c */ /* 0x000fe40003f45270 */
[----:B------:R-:W1:Y:S01]  /*172d0*/  @!P5 S2R R104, SR_CgaCtaId ;  /* 0x000000000068d919 */ /* 0x000e620000008800 */
[----:B------:R-:W-:Y:S01]  /*172e0*/  @!P3 LEA R146, R146, R63, 0x18 ;  /* 0x0000003f9292b211 */ /* 0x000fe200078ec0ff */
[----:B------:R-:W-:Y:S01]  /*172f0*/  @!P6 VIADD R63, R57, 0x4800 ;  /* 0x00004800393fe836 */ /* 0x000fe20000000000 */
[----:B------:R-:W-:Y:S02]  /*17300*/  @!P0 LEA R101, R101, R60, 0x18 ;  /* 0x0000003c65658211 */ /* 0x000fe400078ec0ff */
[----:B------:R-:W-:Y:S02]  /*17310*/  @!P1 MOV R58, 0x400 ;  /* 0x00000400003a9802 */ /* 0x000fe40000000f00 */
[----:B------:R-:W-:-:S02]  /*17320*/  ISETP.NE.AND P0, PT, R110, RZ, PT ;  /* 0x000000ff6e00720c */ /* 0x000fc40003f05270 */
[----:B0-----:R-:W-:Y:S01]  /*17330*/  @!P6 LEA R102, R102, R63, 0x18 ;  /* 0x0000003f6666e211 */ /* 0x001fe200078ec0ff */
[----:B------:R-:W-:Y:S01]  /*17340*/  @!P1 VIADD R58, R58, 0x4800 ;  /* 0x000048003a3a9836 */ /* 0x000fe20000000000 */
[----:B------:R-:W-:Y:S01]  /*17350*/  ISETP.NE.AND P6, PT, R108, RZ, PT ;  /* 0x000000ff6c00720c */ /* 0x000fe20003fc5270 */
[----:B------:R-:W0:Y:S03]  /*17360*/  @!P4 S2R R120, SR_CgaCtaId ;  /* 0x000000000078c919 */ /* 0x000e260000008800 */
[----:B------:R-:W-:Y:S02]  /*17370*/  @!P1 LEA R103, R103, R58, 0x18 ;  /* 0x0000003a67679211 */ /* 0x000fe400078ec0ff */
[----:B------:R-:W-:-:S03]  /*17380*/  ISETP.NE.AND P1, PT, R114, RZ, PT ;  /* 0x000000ff7200720c */ /* 0x000fc60003f25270 */
[----:B------:R-:W2:Y:S01]  /*17390*/  @!P0 S2R R57, SR_CgaCtaId ;  /* 0x0000000000398919 */ /* 0x000ea20000008800 */
[----:B------:R-:W-:Y:S02]  /*173a0*/  ISETP.NE.AND P0, PT, R111, RZ, PT ;  /* 0x000000ff6f00720c */ /* 0x000fe40003f05270 */
[----:B------:R-:W-:Y:S01]  /*173b0*/  @!P5 MOV R58, 0x400 ;  /* 0x00000400003ad802 */ /* 0x000fe20000000f00 */
[----:B------:R-:W3:Y:S01]  /*173c0*/  @!P6 S2R R109, SR_CgaCtaId ;  /* 0x00000000006de919 */ /* 0x000ee20000008800 */
[----:B------:R-:W-:-:S03]  /*173d0*/  ISETP.NE.AND P3, PT, R106, RZ, PT ;  /* 0x000000ff6a00720c */ /* 0x000fc60003f65270 */
[----:B------:R-:W-:Y:S01]  /*173e0*/  @!P5 VIADD R63, R58, 0x4800 ;  /* 0x000048003a3fd836 */ /* 0x000fe20000000000 */
[----:B------:R-:W4:Y:S01]  /*173f0*/  @!P2 S2R R107, SR_CgaCtaId ;  /* 0x00000000006ba919 */ /* 0x000f220000008800 */
[----:B------:R-:W2:Y:S01]  /*17400*/  @!P1 S2R R111, SR_CgaCtaId ;  /* 0x00000000006f9919 */ /* 0x000ea20000008800 */
[----:B------:R-:W-:-:S03]  /*17410*/  ISETP.NE.AND P1, PT, R115, RZ, PT ;  /* 0x000000ff7300720c */ /* 0x000fc60003f25270 */
[----:B------:R-:W2:Y:S01]  /*17420*/  @!P0 S2R R110, SR_CgaCtaId ;  /* 0x00000000006e8919 */ /* 0x000ea20000008800 */
[----:B------:R-:W-:Y:S02]  /*17430*/  ISETP.NE.AND P0, PT, R112, RZ, PT ;  /* 0x000000ff7000720c */ /* 0x000fe40003f05270 */
[----:B------:R-:W-:Y:S02]  /*17440*/  @!P4 MOV R60, 0x400 ;  /* 0x00000400003cc802 */ /* 0x000fe40000000f00 */
[----:B-1----:R-:W-:Y:S02]  /*17450*/  @!P5 LEA R104, R104, R63, 0x18 ;  /* 0x0000003f6868d211 */ /* 0x002fe400078ec0ff */
[----:B------:R-:W-:Y:S02]  /*17460*/  P2R R150, PR, RZ, 0x20 ;  /* 0x00000020ff967803 */ /* 0x000fe40000000000 */
[----:B------:R-:W-:Y:S01]  /*17470*/  LOP3.LUT P5, RZ, R0, 0x1, RZ, 0xc0, !PT ;  /* 0x0000000100ff7812 */ /* 0x000fe200078ac0ff */
[----:B------:R-:W-:-:S03]  /*17480*/  @!P4 VIADD R65, R60, 0x4800 ;  /* 0x000048003c41c836 */ /* 0x000fc60000000000 */
[----:B------:R-:W-:Y:S02]  /*17490*/  P2R R63, PR, RZ, 0x20 ;  /* 0x00000020ff3f7803 */ /* 0x000fe40000000000 */
[----:B------:R-:W-:Y:S01]  /*174a0*/  LOP3.LUT P5, RZ, R0, 0x20, RZ, 0xc0, !PT ;  /* 0x0000002000ff7812 */ /* 0x000fe200078ac0ff */
[----:B------:R-:W1:Y:S01]  /*174b0*/  @!P1 S2R R112, SR_CgaCtaId ;  /* 0x0000000000709919 */ /* 0x000e620000008800 */
[----:B------:R-:W-:Y:S02]  /*174c0*/  ISETP.NE.AND P1, PT, R113, RZ, PT ;  /* 0x000000ff7100720c */ /* 0x000fe40003f25270 */
[----:B0-----:R-:W-:Y:S01]  /*174d0*/  @!P4 LEA R120, R120, R65, 0x18 ;  /* 0x000000417878c211 */ /* 0x001fe200078ec0ff */
[----:B------:R-:W0:Y:S01]  /*174e0*/  @!P3 S2R R106, SR_CgaCtaId ;  /* 0x00000000006ab919 */ /* 0x000e220000008800 */
[----:B------:R-:W-:Y:S02]  /*174f0*/  ISETP.NE.AND P4, PT, R59, RZ, PT ;  /* 0x000000ff3b00720c */ /* 0x000fe40003f85270 */
[----:B------:R-:W-:Y:S01]  /*17500*/  @!P6 MOV R59, 0x400 ;  /* 0x00000400003be802 */ /* 0x000fe20000000f00 */
[----:B------:R-:W1:Y:S01]  /*17510*/  @!P0 S2R R113, SR_CgaCtaId ;  /* 0x0000000000718919 */ /* 0x000e620000008800 */
[----:B------:R-:W-:-:S02]  /*17520*/  ISETP.NE.AND P0, PT, R62, RZ, PT ;  /* 0x000000ff3e00720c */ /* 0x000fc40003f05270 */
[----:B------:R-:W-:Y:S01]  /*17530*/  @!P2 MOV R108, 0x400 ;  /* 0x00000400006ca802 */ /* 0x000fe20000000f00 */
[----:B------:R-:W-:Y:S01]  /*17540*/  @!P6 VIADD R60, R59, 0x4800 ;  /* 0x000048003b3ce836 */ /* 0x000fe20000000000 */
[----:B------:R-:W-:Y:S01]  /*17550*/  @!P5 MOV R58, 0x400 ;  /* 0x00000400003ad802 */ /* 0x000fe20000000f00 */
[----:B------:R-:W1:Y:S01]  /*17560*/  @!P1 S2R R115, SR_CgaCtaId ;  /* 0x0000000000739919 */ /* 0x000e620000008800 */
[----:B------:R-:W-:Y:S01]  /*17570*/  P2R R122, PR, RZ, 0x40 ;  /* 0x00000040ff7a7803 */ /* 0x000fe20000000000 */
[----:B------:R-:W-:Y:S01]  /*17580*/  @!P2 VIADD R108, R108, 0x4800 ;  /* 0x000048006c6ca836 */ /* 0x000fe20000000000 */
[----:B---3--:R-:W-:Y:S01]  /*17590*/  @!P6 LEA R109, R109, R60, 0x18 ;  /* 0x0000003c6d6de211 */ /* 0x008fe200078ec0ff */
[----:B------:R-:W-:Y:S01]  /*175a0*/  @!P5 VIADD R58, R58, 0x4800 ;  /* 0x000048003a3ad836 */ /* 0x000fe20000000000 */
[----:B------:R-:W-:Y:S02]  /*175b0*/  P2R R139, PR, RZ, 0x2 ;  /* 0x00000002ff8b7803 */ /* 0x000fe40000000000 */
[----:B------:R-:W-:-:S02]  /*175c0*/  LOP3.LUT P6, RZ, R0, 0x2, RZ, 0xc0, !PT ;  /* 0x0000000200ff7812 */ /* 0x000fc400078cc0ff */
[C---:B------:R-:W-:Y:S01]  /*175d0*/  LOP3.LUT P1, RZ, R0.reuse, 0x8, RZ, 0xc0, !PT ;  /* 0x0000000800ff7812 */ /* 0x040fe2000782c0ff */
[----:B------:R-:W3:Y:S01]  /*175e0*/  @!P0 S2R R114, SR_CgaCtaId ;  /* 0x0000000000728919 */ /* 0x000ee20000008800 */
[----:B------:R-:W-:Y:S02]  /*175f0*/  P2R R123, PR, RZ, 0x1 ;  /* 0x00000001ff7b7803 */ /* 0x000fe40000000000 */
[----:B------:R-:W-:Y:S02]  /*17600*/  LOP3.LUT P0, RZ, R0, 0x4, RZ, 0xc0, !PT ;  /* 0x0000000400ff7812 */ /* 0x000fe4000780c0ff */
[----:B----4-:R-:W-:Y:S02]  /*17610*/  @!P2 LEA R107, R107, R108, 0x18 ;  /* 0x0000006c6b6ba211 */ /* 0x010fe400078ec0ff */
[----:B--2---:R-:W-:Y:S02]  /*17620*/  @!P5 LEA R108, R57, R58, 0x18 ;  /* 0x0000003a396cd211 */ /* 0x004fe400078ec0ff */
[----:B------:R-:W-:-:S02]  /*17630*/  ISETP.NE.AND P5, PT, R63, RZ, PT ;  /* 0x000000ff3f00720c */ /* 0x000fc40003fa5270 */
[----:B------:R-:W-:Y:S02]  /*17640*/  @!P3 MOV R64, 0x400 ;  /* 0x000004000040b802 */ /* 0x000fe40000000f00 */
[----:B------:R-:W-:Y:S02]  /*17650*/  ISETP.NE.AND P2, PT, R61, RZ, PT ;  /* 0x000000ff3d00720c */ /* 0x000fe40003f45270 */
[----:B------:R-:W-:Y:S01]  /*17660*/  @!P6 MOV R57, 0x400 ;  /* 0x000004000039e802 */ /* 0x000fe20000000f00 */
[----:B------:R-:W-:Y:S01]  /*17670*/  @!P3 VIADD R117, R64, 0x4800 ;  /* 0x000048004075b836 */ /* 0x000fe20000000000 */
[----:B------:R-:W-:Y:S02]  /*17680*/  @!P1 MOV R61, 0x400 ;  /* 0x00000400003d9802 */ /* 0x000fe40000000f00 */
[----:B------:R-:W-:Y:S01]  /*17690*/  @!P0 MOV R62, 0x400 ;  /* 0x00000400003e8802 */ /* 0x000fe20000000f00 */
[----:B------:R-:W-:Y:S01]  /*176a0*/  @!P6 VIADD R57, R57, 0x4800 ;  /* 0x000048003939e836 */ /* 0x000fe20000000000 */
[----:B0-----:R-:W-:Y:S01]  /*176b0*/  @!P3 LEA R106, R106, R117, 0x18 ;  /* 0x000000756a6ab211 */ /* 0x001fe200078ec0ff */
[----:B------:R-:W-:Y:S01]  /*176c0*/  @!P1 VIADD R61, R61, 0x4800 ;  /* 0x000048003d3d9836 */ /* 0x000fe20000000000 */
[----:B------:R-:W-:-:S02]  /*176d0*/  ISETP.NE.AND P3, PT, R116, RZ, PT ;  /* 0x000000ff7400720c */ /* 0x000fc40003f65270 */
[----:B------:R-:W-:Y:S01]  /*176e0*/  @!P5 MOV R58, 0x400 ;  /* 0x00000400003ad802 */ /* 0x000fe20000000f00 */
[----:B------:R-:W-:Y:S01]  /*176f0*/  @!P0 VIADD R62, R62, 0x4800 ;  /* 0x000048003e3e8836 */ /* 0x000fe20000000000 */
[----:B-1----:R-:W-:Y:S01]  /*17700*/  @!P6 LEA R112, R112, R57, 0x18 ;  /* 0x000000397070e211 */ /* 0x002fe200078ec0ff */
[----:B------:R-:W0:Y:S01]  /*17710*/  @!P4 S2R R118, SR_CgaCtaId ;  /* 0x000000000076c919 */ /* 0x000e220000008800 */
[----:B------:R-:W-:Y:S01]  /*17720*/  @!P1 LEA R110, R110, R61, 0x18 ;  /* 0x0000003d6e6e9211 */ /* 0x000fe200078ec0ff */
[----:B------:R-:W-:Y:S01]  /*17730*/  @!P5 VIADD R58, R58, 0x4800 ;  /* 0x000048003a3ad836 */ /* 0x000fe20000000000 */
[----:B------:R-:W-:Y:S02]  /*17740*/  LOP3.LUT P6, RZ, R2, 0x1000, RZ, 0xc0, !PT ;  /* 0x0000100002ff7812 */ /* 0x000fe400078cc0ff */
[----:B------:R-:W-:Y:S02]  /*17750*/  ISETP.NE.AND P1, PT, R139, RZ, PT ;  /* 0x000000ff8b00720c */ /* 0x000fe40003f25270 */
[----:B------:R-:W-:-:S02]  /*17760*/  @!P0 LEA R111, R111, R62, 0x18 ;  /* 0x0000003e6f6f8211 */ /* 0x000fc400078ec0ff */
[----:B------:R-:W-:Y:S02]  /*17770*/  ISETP.NE.AND P0, PT, R123, RZ, PT ;  /* 0x000000ff7b00720c */ /* 0x000fe40003f05270 */
[----:B------:R-:W-:Y:S02]  /*17780*/  P2R R63, PR, RZ, 0x40 ;  /* 0x00000040ff3f7803 */ /* 0x000fe40000000000 */
[C---:B------:R-:W-:Y:S02]  /*17790*/  LOP3.LUT P6, RZ, R2.reuse, 0x80000, RZ, 0xc0, !PT ;  /* 0x0008000002ff7812 */ /* 0x040fe400078cc0ff */
[----:B------:R-:W-:Y:S02]  /*177a0*/  @!P5 LEA R113, R113, R58, 0x18 ;  /* 0x0000003a7171d211 */ /* 0x000fe400078ec0ff */
[----:B------:R-:W-:Y:S01]  /*177b0*/  LOP3.LUT P5, RZ, R2, 0x20000, RZ, 0xc0, !PT ;  /* 0x0002000002ff7812 */ /* 0x000fe200078ac0ff */
[----:B------:R-:W1:Y:S01]  /*177c0*/  @!P3 S2R R117, SR_CgaCtaId ;  /* 0x000000000075b919 */ /* 0x000e620000008800 */
[----:B------:R-:W-:-:S02]  /*177d0*/  P2R R155, PR, RZ, 0x40 ;  /* 0x00000040ff9b7803 */ /* 0x000fc40000000000 */
[C---:B------:R-:W-:Y:S01]  /*177e0*/  LOP3.LUT P6, RZ, R2.reuse, 0x800000, RZ, 0xc0, !PT ;  /* 0x0080000002ff7812 */ /* 0x040fe200078cc0ff */
[----:B------:R-:W2:Y:S01]  /*177f0*/  @!P2 S2R R116, SR_CgaCtaId ;  /* 0x000000000074a919 */ /* 0x000ea20000008800 */
[----:B------:R-:W-:Y:S02]  /*17800*/  P2R R153, PR, RZ, 0x20 ;  /* 0x00000020ff997803 */ /* 0x000fe40000000000 */
[----:B------:R-:W-:Y:S02]  /*17810*/  LOP3.LUT P5, RZ, R2, 0x400000, RZ, 0xc0, !PT ;  /* 0x0040000002ff7812 */ /* 0x000fe400078ac0ff */
[----:B------:R-:W-:Y:S02]  /*17820*/  @!P1 MOV R60, 0x400 ;  /* 0x00000400003c9802 */ /* 0x000fe40000000f00 */
[----:B------:R-:W-:-:S03]  /*17830*/  @!P0 MOV R59, 0x400 ;  /* 0x00000400003b8802 */ /* 0x000fc60000000f00 */
[----:B------:R-:W-:Y:S01]  /*17840*/  @!P1 VIADD R60, R60, 0x4800 ;  /* 0x000048003c3c9836 */ /* 0x000fe20000000000 */
[----:B------:R-:W-:Y:S01]  /*17850*/  @!P3 MOV R61, 0x400 ;  /* 0x00000400003db802 */ /* 0x000fe20000000f00 */
[----:B------:R-:W-:Y:S01]  /*17860*/  @!P0 VIADD R59, R59, 0x4800 ;  /* 0x000048003b3b8836 */ /* 0x000fe20000000000 */
[----:B------:R-:W-:Y:S01]  /*17870*/  @!P4 MOV R64, 0x400 ;  /* 0x000004000040c802 */ /* 0x000fe20000000f00 */
[----:B------:R-:W-:Y:S01]  /*17880*/  @!P6 IMAD R58, R3, 0x360, RZ ;  /* 0x00000360033ae824 */ /* 0x000fe200078e02ff */
[----:B------:R-:W-:Y:S02]  /*17890*/  @!P2 MOV R57, 0x400 ;  /* 0x000004000039a802 */ /* 0x000fe40000000f00 */
[----:B------:R-:W-:Y:S01]  /*178a0*/  @!P1 LEA R115, R115, R60, 0x18 ;  /* 0x0000003c73739211 */ /* 0x000fe200078ec0ff */
[----:B------:R-:W-:Y:S01]  /*178b0*/  @!P5 IMAD R60, R3, 0x360, RZ ;  /* 0x00000360033cd824 */ /* 0x000fe200078e02ff */
[----:B---3--:R-:W-:Y:S01]  /*178c0*/  @!P0 LEA R114, R114, R59, 0x18 ;  /* 0x0000003b72728211 */ /* 0x008fe200078ec0ff */
[----:B------:R-:W-:-:S02]  /*178d0*/  @!P3 VIADD R62, R61, 0x4800 ;  /* 0x000048003d3eb836 */ /* 0x000fc40000000000 */
[----:B------:R-:W-:Y:S02]  /*178e0*/  @!P4 VIADD R61, R64, 0x4800 ;  /* 0x00004800403dc836 */ /* 0x000fe40000000000 */
[----:B------:R-:W-:Y:S01]  /*178f0*/  @!P6 IMAD R58, R105, 0x3e, R58 ;  /* 0x0000003e693ae824 */ /* 0x000fe200078e023a */
[----:B------:R-:W-:Y:S01]  /*17900*/  P2R R123, PR, RZ, 0x1 ;  /* 0x00000001ff7b7803 */ /* 0x000fe20000000000 */
[----:B------:R-:W-:Y:S01]  /*17910*/  @!P2 VIADD R59, R57, 0x4800 ;  /* 0x00004800393ba836 */ /* 0x000fe20000000000 */
[----:B------:R-:W-:Y:S01]  /*17920*/  P2R R139, PR, RZ, 0x2 ;  /* 0x00000002ff8b7803 */ /* 0x000fe20000000000 */
[----:B------:R-:W-:Y:S01]  /*17930*/  @!P5 IMAD R57, R105, 0x3e, R60 ;  /* 0x0000003e6939d824 */ /* 0x000fe200078e023c */
[----:B------:R-:W-:Y:S01]  /*17940*/  LOP3.LUT P0, RZ, R2, 0x2000, RZ, 0xc0, !PT ;  /* 0x0000200002ff7812 */ /* 0x000fe2000780c0ff */
[----:B------:R-:W-:Y:S01]  /*17950*/  @!P6 IMAD R137, R58, 0x4, R137 ;  /* 0x000000043a89e824 */ /* 0x000fe200078e0289 */
[----:B------:R-:W-:Y:S01]  /*17960*/  LOP3.LUT P1, RZ, R2, 0x4000, RZ, 0xc0, !PT ;  /* 0x0000400002ff7812 */ /* 0x000fe2000782c0ff */
[----:B------:R-:W-:Y:S01]  /*17970*/  @!P5 IMAD R57, R57, 0x4, R100 ;  /* 0x000000043939d824 */ /* 0x000fe200078e0264 */
[----:B0-----:R-:W-:-:S02]  /*17980*/  @!P4 LEA R118, R118, R61, 0x18 ;  /* 0x0000003d7676c211 */ /* 0x001fc400078ec0ff */
[----:B------:R-:W-:Y:S02]  /*17990*/  P2R R142, PR, RZ, 0x10 ;  /* 0x00000010ff8e7803 */ /* 0x000fe40000000000 */
[----:B------:R-:W-:Y:S02]  /*179a0*/  ISETP.NE.AND P6, PT, R155, RZ, PT ;  /* 0x000000ff9b00720c */ /* 0x000fe40003fc5270 */
[----:B------:R-:W-:Y:S02]  /*179b0*/  LOP3.LUT P4, RZ, R2, 0x40000, RZ, 0xc0, !PT ;  /* 0x0004000002ff7812 */ /* 0x000fe4000788c0ff */
[----:B------:R-:W-:Y:S02]  /*179c0*/  P2R R65, PR, RZ, 0x1 ;  /* 0x00000001ff417803 */ /* 0x000fe40000000000 */
[----:B------:R-:W-:Y:S02]  /*179d0*/  P2R R154, PR, RZ, 0x2 ;  /* 0x00000002ff9a7803 */ /* 0x000fe40000000000 */
[----:B------:R-:W-:-:S02]  /*179e0*/  ISETP.NE.AND P5, PT, R153, RZ, PT ;  /* 0x000000ff9900720c */ /* 0x000fc40003fa5270 */
[C---:B------:R-:W-:Y:S02]  /*179f0*/  LOP3.LUT P0, RZ, R2.reuse, 0x100000, RZ, 0xc0, !PT ;  /* 0x0010000002ff7812 */ /* 0x040fe4000780c0ff */
[----:B------:R-:W-:Y:S02]  /*17a00*/  LOP3.LUT P1, RZ, R2, 0x200000, RZ, 0xc0, !PT ;  /* 0x0020000002ff7812 */ /* 0x000fe4000782c0ff */
[----:B-1----:R-:W-:Y:S02]  /*17a10*/  @!P3 LEA R117, R117, R62, 0x18 ;  /* 0x0000003e7575b211 */ /* 0x002fe400078ec0ff */
[----:B------:R-:W-:Y:S02]  /*17a20*/  P2R R141, PR, RZ, 0x8 ;  /* 0x00000008ff8d7803 */ /* 0x000fe40000000000 */
[----:B--2---:R-:W-:Y:S02]  /*17a30*/  @!P2 LEA R116, R116, R59, 0x18 ;  /* 0x0000003b7474a211 */ /* 0x004fe400078ec0ff */
[----:B------:R-:W-:-:S02]  /*17a40*/  P2R R140, PR, RZ, 0x4 ;  /* 0x00000004ff8c7803 */ /* 0x000fc40000000000 */
[C---:B------:R-:W-:Y:S02]  /*17a50*/  LOP3.LUT P3, RZ, R2.reuse, 0x10000, RZ, 0xc0, !PT ;  /* 0x0001000002ff7812 */ /* 0x040fe4000786c0ff */
[----:B------:R-:W-:Y:S01]  /*17a60*/  LOP3.LUT P2, RZ, R2, 0x8000, RZ, 0xc0, !PT ;  /* 0x0000800002ff7812 */ /* 0x000fe2000784c0ff */
[C---:B------:R-:W-:Y:S02]  /*17a70*/  @!P6 IMAD R62, R3.reuse, 0x360, RZ ;  /* 0x00000360033ee824 */ /* 0x040fe400078e02ff */
[C---:B------:R-:W-:Y:S02]  /*17a80*/  @!P4 IMAD R64, R3.reuse, 0x360, RZ ;  /* 0x000003600340c824 */ /* 0x040fe400078e02ff */
[C---:B------:R-:W-:Y:S02]  /*17a90*/  @!P5 IMAD R100, R3.reuse, 0x360, RZ ;  /* 0x000003600364d824 */ /* 0x040fe400078e02ff */
[C---:B------:R-:W-:Y:S02]  /*17aa0*/  @!P1 IMAD R58, R3.reuse, 0x360, RZ ;  /* 0x00000360033a9824 */ /* 0x040fe400078e02ff */
[----:B------:R-:W-:-:S02]  /*17ab0*/  @!P0 IMAD R60, R3, 0x360, RZ ;  /* 0x00000360033c8824 */ /* 0x000fc400078e02ff */
[C---:B------:R-:W-:Y:S02]  /*17ac0*/  @!P6 IMAD R61, R105.reuse, 0x3e, R62 ;  /* 0x0000003e693de824 */ /* 0x040fe400078e023e */
[C---:B------:R-:W-:Y:S02]  /*17ad0*/  @!P4 IMAD R64, R105.reuse, 0x3e, R64 ;  /* 0x0000003e6940c824 */ /* 0x040fe400078e0240 */
[C---:B------:R-:W-:Y:S02]  /*17ae0*/  @!P5 IMAD R153, R105.reuse, 0x3e, R100 ;  /* 0x0000003e6999d824 */ /* 0x040fe400078e0264 */
[C---:B------:R-:W-:Y:S02]  /*17af0*/  @!P1 IMAD R58, R105.reuse, 0x3e, R58 ;  /* 0x0000003e693a9824 */ /* 0x040fe400078e023a */
[----:B------:R-:W-:Y:S02]  /*17b00*/  @!P0 IMAD R59, R105, 0x3e, R60 ;  /* 0x0000003e693b8824 */ /* 0x000fe400078e023c */
[----:B------:R-:W-:-:S02]  /*17b10*/  @!P6 IMAD R60, R61, 0x4, R96 ;  /* 0x000000043d3ce824 */ /* 0x000fc400078e0260 */
[----:B------:R-:W-:Y:S02]  /*17b20*/  @!P4 IMAD R61, R64, 0x4, R95 ;  /* 0x00000004403dc824 */ /* 0x000fe400078e025f */
[----:B------:R-:W-:Y:S02]  /*17b30*/  @!P5 IMAD R62, R153, 0x4, R94 ;  /* 0x00000004993ed824 */ /* 0x000fe400078e025e */
[C---:B------:R-:W-:Y:S02]  /*17b40*/  @!P3 IMAD R64, R3.reuse, 0x360, RZ ;  /* 0x000003600340b824 */ /* 0x040fe400078e02ff */
[----:B------:R-:W-:Y:S01]  /*17b50*/  @!P1 IMAD R58, R58, 0x4, R99 ;  /* 0x000000043a3a9824 */ /* 0x000fe200078e0263 */
[----:B------:R-:W-:Y:S01]  /*17b60*/  ISETP.NE.AND P1, PT, R154, RZ, PT ;  /* 0x000000ff9a00720c */ /* 0x000fe20003f25270 */
[----:B------:R-:W-:Y:S02]  /*17b70*/  @!P2 IMAD R94, R3, 0x360, RZ ;  /* 0x00000360035ea824 */ /* 0x000fe400078e02ff */
[----:B------:R-:W-:Y:S01]  /*17b80*/  @!P0 IMAD R59, R59, 0x4, R98 ;  /* 0x000000043b3b8824 */ /* 0x000fe200078e0262 */
[----:B------:R-:W-:Y:S01]  /*17b90*/  ISETP.NE.AND P0, PT, R65, RZ, PT ;  /* 0x000000ff4100720c */ /* 0x000fe20003f05270 */
[----:B------:R-:W-:-:S02]  /*17ba0*/  @!P3 IMAD R64, R105, 0x3e, R64 ;  /* 0x0000003e6940b824 */ /* 0x000fc400078e0240 */
[----:B------:R-:W-:Y:S01]  /*17bb0*/  @!P2 IMAD R65, R105, 0x3e, R94 ;  /* 0x0000003e6941a824 */ /* 0x000fe200078e025e */
[----:B------:R-:W-:Y:S01]  /*17bc0*/  ISETP.NE.AND P6, PT, R63, RZ, PT ;  /* 0x000000ff3f00720c */ /* 0x000fe20003fc5270 */
[----:B------:R-:W-:Y:S02]  /*17bd0*/  @!P3 IMAD R63, R64, 0x4, R93 ;  /* 0x00000004403fb824 */ /* 0x000fe400078e025d */
[----:B------:R-:W-:Y:S01]  /*17be0*/  @!P2 IMAD R64, R65, 0x4, R92 ;  /* 0x000000044140a824 */ /* 0x000fe200078e025c */
[C---:B------:R-:W-:Y:S02]  /*17bf0*/  LOP3.LUT P2, RZ, R2.reuse, 0x1, RZ, 0xc0, !PT ;  /* 0x0000000102ff7812 */ /* 0x040fe4000784c0ff */
[----:B------:R-:W-:Y:S01]  /*17c00*/  LOP3.LUT P3, RZ, R2, 0x2, RZ, 0xc0, !PT ;  /* 0x0000000202ff7812 */ /* 0x000fe2000786c0ff */
[----:B------:R-:W-:Y:S01]  /*17c10*/  @!P1 IMAD R96, R3, 0x360, RZ ;  /* 0x0000036003609824 */ /* 0x000fe200078e02ff */
[----:B------:R-:W-:Y:S02]  /*17c20*/  P2R R155, PR, RZ, 0x4 ;  /* 0x00000004ff9b7803 */ /* 0x000fe40000000000 */
[----:B------:R-:W-:-:S02]  /*17c30*/  P2R R154, PR, RZ, 0x8 ;  /* 0x00000008ff9a7803 */ /* 0x000fc40000000000 */
[C---:B------:R-:W-:Y:S02]  /*17c40*/  LOP3.LUT P2, RZ, R2.reuse, 0x20, RZ, 0xc0, !PT ;  /* 0x0000002002ff7812 */ /* 0x040fe4000784c0ff */
[C---:B------:R-:W-:Y:S01]  /*17c50*/  LOP3.LUT P3, RZ, R2.reuse, 0x10, RZ, 0xc0, !PT ;  /* 0x0000001002ff7812 */ /* 0x040fe2000786c0ff */
[----:B------:R-:W-:Y:S01]  /*17c60*/  @!P1 IMAD R96, R105, 0x3e, R96 ;  /* 0x0000003e69609824 */ /* 0x000fe200078e0260 */
[----:B------:R-:W-:Y:S02]  /*17c70*/  P2R R158, PR, RZ, 0x4 ;  /* 0x00000004ff9e7803 */ /* 0x000fe40000000000 */
[----:B------:R-:W-:Y:S02]  /*17c80*/  P2R R159, PR, RZ, 0x8 ;  /* 0x00000008ff9f7803 */ /* 0x000fe40000000000 */
[C---:B------:R-:W-:Y:S02]  /*17c90*/  LOP3.LUT P2, RZ, R2.reuse, 0x400, RZ, 0xc0, !PT ;  /* 0x0000040002ff7812 */ /* 0x040fe4000784c0ff */
[----:B------:R-:W-:Y:S01]  /*17ca0*/  LOP3.LUT P3, RZ, R2, 0x200, RZ, 0xc0, !PT ;  /* 0x0000020002ff7812 */ /* 0x000fe2000786c0ff */
[----:B------:R-:W-:Y:S01]  /*17cb0*/  @!P1 IMAD R65, R96, 0x4, R91 ;  /* 0x0000000460419824 */ /* 0x000fe200078e025b */
[----:B------:R-:W-:-:S04]  /*17cc0*/  LOP3.LUT P1, RZ, R0, 0x80000000, RZ, 0xc0, !PT ;  /* 0x8000000000ff7812 */ /* 0x000fc8000782c0ff */
[----:B------:R-:W-:Y:S02]  /*17cd0*/  P2R R156, PR, RZ, 0x2 ;  /* 0x00000002ff9c7803 */ /* 0x000fe40000000000 */
[C---:B------:R-:W-:Y:S02]  /*17ce0*/  LOP3.LUT P1, RZ, R2.reuse, 0x40, RZ, 0xc0, !PT ;  /* 0x0000004002ff7812 */ /* 0x040fe4000782c0ff */
[C---:B------:R-:W-:Y:S01]  /*17cf0*/  LOP3.LUT P5, RZ, R2.reuse, 0x4, RZ, 0xc0, !PT ;  /* 0x0000000402ff7812 */ /* 0x040fe200078ac0ff */
[C---:B------:R-:W-:Y:S01]  /*17d00*/  @!P2 IMAD R94, R3.reuse, 0x360, RZ ;  /* 0x00000360035ea824 */ /* 0x040fe200078e02ff */
[----:B------:R-:W-:Y:S01]  /*17d10*/  P2R R157, PR, RZ, 0x2 ;  /* 0x00000002ff9d7803 */ /* 0x000fe20000000000 */
[----:B------:R-:W-:Y:S01]  /*17d20*/  @!P3 IMAD R96, R3, 0x360, RZ ;  /* 0x000003600360b824 */ /* 0x000fe200078e02ff */
[C---:B------:R-:W-:Y:S02]  /*17d30*/  LOP3.LUT P1, RZ, R2.reuse, 0x800, RZ, 0xc0, !PT ;  /* 0x0000080002ff7812 */ /* 0x040fe4000782c0ff */
[----:B------:R-:W-:Y:S01]  /*17d40*/  P2R R153, PR, RZ, 0x20 ;  /* 0x00000020ff997803 */ /* 0x000fe20000000000 */
[C---:B------:R-:W-:Y:S01]  /*17d50*/  @!P2 IMAD R94, R105.reuse, 0x3e, R94 ;  /* 0x0000003e695ea824 */ /* 0x040fe200078e025e */
[----:B------:R-:W-:Y:S01]  /*17d60*/  LOP3.LUT P5, RZ, R2, 0x100, RZ, 0xc0, !PT ;  /* 0x0000010002ff7812 */ /* 0x000fe200078ac0ff */
[----:B------:R-:W-:-:S02]  /*17d70*/  @!P3 IMAD R93, R105, 0x3e, R96 ;  /* 0x0000003e695db824 */ /* 0x000fc400078e0260 */
[----:B------:R-:W-:Y:S01]  /*17d80*/  @!P2 IMAD R69, R94, 0x4, R69 ;  /* 0x000000045e45a824 */ /* 0x000fe200078e0245 */
[----:B------:R-:W-:Y:S01]  /*17d90*/  ISETP.NE.AND P2, PT, R158, RZ, PT ;  /* 0x000000ff9e00720c */ /* 0x000fe20003f45270 */
[----:B------:R-:W-:Y:S01]  /*17da0*/  @!P3 IMAD R70, R93, 0x4, R70 ;  /* 0x000000045d46b824 */ /* 0x000fe200078e0246 */
[----:B------:R-:W-:Y:S01]  /*17db0*/  ISETP.NE.AND P3, PT, R159, RZ, PT ;  /* 0x000000ff9f00720c */ /* 0x000fe20003f65270 */
[C---:B------:R-:W-:Y:S01]  /*17dc0*/  @!P0 IMAD R98, R3.reuse, 0x360, RZ ;  /* 0x0000036003628824 */ /* 0x040fe200078e02ff */
[C---:B------:R-:W-:Y:S01]  /*17dd0*/  LOP3.LUT P4, RZ, R2.reuse, 0x8, RZ, 0xc0, !PT ;  /* 0x0000000802ff7812 */ /* 0x040fe2000788c0ff */
[----:B------:R-:W-:Y:S02]  /*17de0*/  @!P1 IMAD R92, R3, 0x360, RZ ;  /* 0x00000360035c9824 */ /* 0x000fe400078e02ff */
[----:B------:R-:W-:Y:S02]  /*17df0*/  @!P0 IMAD R95, R105, 0x3e, R98 ;  /* 0x0000003e695f8824 */ /* 0x000fe400078e0262 */
[----:B------:R-:W-:Y:S01]  /*17e00*/  @!P5 IMAD R98, R3, 0x360, RZ ;  /* 0x000003600362d824 */ /* 0x000fe200078e02ff */
[----:B------:R-:W-:Y:S01]  /*17e10*/  P2R R99, PR, RZ, 0x10 ;  /* 0x00000010ff637803 */ /* 0x000fe20000000000 */
[C---:B------:R-:W-:Y:S01]  /*17e20*/  @!P1 IMAD R91, R105.reuse, 0x3e, R92 ;  /* 0x0000003e695b9824 */ /* 0x040fe200078e025c */
[----:B------:R-:W-:Y:S01]  /*17e30*/  LOP3.LUT P4, RZ, R2, 0x80, RZ, 0xc0, !PT ;  /* 0x0000008002ff7812 */ /* 0x000fe2000788c0ff */
[----:B------:R-:W-:-:S02]  /*17e40*/  @!P5 IMAD R98, R105, 0x3e, R98 ;  /* 0x0000003e6962d824 */ /* 0x000fc400078e0262 */
[----:B------:R-:W-:Y:S01]  /*17e50*/  @!P1 IMAD R68, R91, 0x4, R68 ;  /* 0x000000045b449824 */ /* 0x000fe200078e0244 */
[----:B------:R-:W-:Y:S01]  /*17e60*/  ISETP.NE.AND P1, PT, R157, RZ, PT ;  /* 0x000000ff9d00720c */ /* 0x000fe20003f25270 */
[C---:B------:R-:W-:Y:S02]  /*17e70*/  @!P2 IMAD R94, R3.reuse, 0x360, RZ ;  /* 0x00000360035ea824 */ /* 0x040fe400078e02ff */
[C---:B------:R-:W-:Y:S02]  /*17e80*/  @!P3 IMAD R96, R3.reuse, 0x360, RZ ;  /* 0x000003600360b824 */ /* 0x040fe400078e02ff */
[----:B------:R-:W-:Y:S02]  /*17e90*/  @!P6 IMAD R100, R3, 0x360, RZ ;  /* 0x000003600364e824 */ /* 0x000fe400078e02ff */
[----:B------:R-:W-:Y:S01]  /*17ea0*/  @!P5 IMAD R71, R98, 0x4, R71 ;  /* 0x000000046247d824 */ /* 0x000fe200078e0247 */
[----:B------:R-:W-:Y:S01]  /*17eb0*/  ISETP.NE.AND P5, PT, R153, RZ, PT ;  /* 0x000000ff9900720c */ /* 0x000fe20003fa5270 */
[----:B------:R-:W-:-:S02]  /*17ec0*/  @!P2 IMAD R91, R105, 0x3e, R94 ;  /* 0x0000003e695ba824 */ /* 0x000fc400078e025e */
[C---:B------:R-:W-:Y:S02]  /*17ed0*/  @!P3 IMAD R96, R105.reuse, 0x3e, R96 ;  /* 0x0000003e6960b824 */ /* 0x040fe400078e0260 */
[----:B------:R-:W-:Y:S02]  /*17ee0*/  @!P6 IMAD R100, R105, 0x3e, R100 ;  /* 0x0000003e6964e824 */ /* 0x000fe400078e0264 */
[----:B------:R-:W-:Y:S01]  /*17ef0*/  @!P2 IMAD R74, R91, 0x4, R74 ;  /* 0x000000045b4aa824 */ /* 0x000fe200078e024a */
[----:B------:R-:W-:Y:S01]  /*17f00*/  ISETP.NE.AND P2, PT, R155, RZ, PT ;  /* 0x000000ff9b00720c */ /* 0x000fe20003f45270 */
[----:B------:R-:W-:Y:S01]  /*17f10*/  @!P3 IMAD R75, R96, 0x4, R75 ;  /* 0x00000004604bb824 */ /* 0x000fe200078e024b */
[----:B------:R-:W-:Y:S01]  /*17f20*/  ISETP.NE.AND P3, PT, R154, RZ, PT ;  /* 0x000000ff9a00720c */ /* 0x000fe20003f65270 */
[----:B------:R-:W-:Y:S01]  /*17f30*/  @!P6 IMAD R67, R100, 0x4, R67 ;  /* 0x000000046443e824 */ /* 0x000fe200078e0243 */
[----:B------:R-:W-:Y:S01]  /*17f40*/  LOP3.LUT P6, RZ, R0, 0x20000000, RZ, 0xc0, !PT ;  /* 0x2000000000ff7812 */ /* 0x000fe200078cc0ff */
[----:B------:R-:W-:-:S02]  /*17f50*/  @!P4 IMAD R100, R3, 0x360, RZ ;  /* 0x000003600364c824 */ /* 0x000fc400078e02ff */
[----:B------:R-:W-:Y:S02]  /*17f60*/  @!P0 IMAD R66, R95, 0x4, R66 ;  /* 0x000000045f428824 */ /* 0x000fe400078e0242 */
[----:B------:R-:W-:Y:S02]  /*17f70*/  @!P1 IMAD R92, R3, 0x360, RZ ;  /* 0x00000360035c9824 */ /* 0x000fe400078e02ff */
[----:B------:R-:W-:Y:S02]  /*17f80*/  @!P4 IMAD R95, R105, 0x3e, R100 ;  /* 0x0000003e695fc824 */ /* 0x000fe400078e0264 */
[----:B------:R-:W-:Y:S02]  /*17f90*/  @!P5 IMAD R100, R3, 0x360, RZ ;  /* 0x000003600364d824 */ /* 0x000fe400078e02ff */
[C---:B------:R-:W-:Y:S02]  /*17fa0*/  @!P1 IMAD R92, R105.reuse, 0x3e, R92 ;  /* 0x0000003e695c9824 */ /* 0x040fe400078e025c */
[----:B------:R-:W-:-:S02]  /*17fb0*/  @!P5 IMAD R100, R105, 0x3e, R100 ;  /* 0x0000003e6964d824 */ /* 0x000fc400078e0264 */
[----:B------:R-:W-:Y:S02]  /*17fc0*/  @!P1 IMAD R73, R92, 0x4, R73 ;  /* 0x000000045c499824 */ /* 0x000fe400078e0249 */
[C---:B------:R-:W-:Y:S02]  /*17fd0*/  @!P2 IMAD R94, R3.reuse, 0x360, RZ ;  /* 0x00000360035ea824 */ /* 0x040fe400078e02ff */
[C---:B------:R-:W-:Y:S02]  /*17fe0*/  @!P3 IMAD R92, R3.reuse, 0x360, RZ ;  /* 0x00000360035cb824 */ /* 0x040fe400078e02ff */
[----:B------:R-:W-:Y:S02]  /*17ff0*/  @!P5 IMAD R77, R100, 0x4, R77 ;  /* 0x00000004644dd824 */ /* 0x000fe400078e024d */
[----:B------:R-:W-:Y:S02]  /*18000*/  @!P6 IMAD R100, R3, 0x360, RZ ;  /* 0x000003600364e824 */ /* 0x000fe400078e02ff */
[----:B------:R-:W-:-:S02]  /*18010*/  @!P2 IMAD R94, R105, 0x3e, R94 ;  /* 0x0000003e695ea824 */ /* 0x000fc400078e025e */
[C---:B------:R-:W-:Y:S02]  /*18020*/  @!P3 IMAD R91, R105.reuse, 0x3e, R92 ;  /* 0x0000003e695bb824 */ /* 0x040fe400078e025c */
[----:B------:R-:W-:Y:S02]  /*18030*/  @!P6 IMAD R100, R105, 0x3e, R100 ;  /* 0x0000003e6964e824 */ /* 0x000fe400078e0264 */
[----:B------:R-:W-:Y:S01]  /*18040*/  @!P2 IMAD R79, R94, 0x4, R79 ;  /* 0x000000045e4fa824 */ /* 0x000fe200078e024f */
[C---:B------:R-:W-:Y:S01]  /*18050*/  LOP3.LUT P2, RZ, R0.reuse, 0x20000, RZ, 0xc0, !PT ;  /* 0x0002000000ff7812 */ /* 0x040fe2000784c0ff */
[----:B------:R-:W-:Y:S01]  /*18060*/  @!P4 IMAD R72, R95, 0x4, R72 ;  /* 0x000000045f48c824 */ /* 0x000fe200078e0248 */
[----:B------:R-:W-:Y:S01]  /*18070*/  ISETP.NE.AND P4, PT, R99, RZ, PT ;  /* 0x000000ff6300720c */ /* 0x000fe20003f85270 */
[----:B------:R-:W-:Y:S01]  /*18080*/  @!P3 IMAD R78, R91, 0x4, R78 ;  /* 0x000000045b4eb824 */ /* 0x000fe200078e024e */
[----:B------:R-:W-:Y:S01]  /*18090*/  LOP3.LUT P3, RZ, R0, 0x40000, RZ, 0xc0, !PT ;  /* 0x0004000000ff7812 */ /* 0x000fe2000786c0ff */
[----:B------:R-:W-:Y:S01]  /*180a0*/  @!P6 IMAD R83, R100, 0x4, R83 ;  /* 0x000000046453e824 */ /* 0x000fe200078e0253 */
[----:B------:R-:W-:-:S02]  /*180b0*/  LOP3.LUT P6, RZ, R0, 0x10000, RZ, 0xc0, !PT ;  /* 0x0001000000ff7812 */ /* 0x000fc400078cc0ff */
[----:B------:R-:W-:Y:S02]  /*180c0*/  P2R R155, PR, RZ, 0x4 ;  /* 0x00000004ff9b7803 */ /* 0x000fe40000000000 */
[----:B------:R-:W-:Y:S02]  /*180d0*/  P2R R154, PR, RZ, 0x8 ;  /* 0x00000008ff9a7803 */ /* 0x000fe40000000000 */
[----:B------:R-:W-:Y:S02]  /*180e0*/  LOP3.LUT P2, RZ, R0, 0x400000, RZ, 0xc0, !PT ;  /* 0x0040000000ff7812 */ /* 0x000fe4000784c0ff */
[----:B------:R-:W-:Y:S02]  /*180f0*/  ISETP.NE.AND P1, PT, R156, RZ, PT ;  /* 0x000000ff9c00720c */ /* 0x000fe40003f25270 */
[----:B------:R-:W-:Y:S02]  /*18100*/  LOP3.LUT P3, RZ, R0, 0x200000, RZ, 0xc0, !PT ;  /* 0x0020000000ff7812 */ /* 0x000fe4000786c0ff */
[----:B------:R-:W-:-:S02]  /*18110*/  P2R R156, PR, RZ, 0x40 ;  /* 0x00000040ff9c7803 */ /* 0x000fc40000000000 */
[C---:B------:R-:W-:Y:S02]  /*18120*/  LOP3.LUT P6, RZ, R0.reuse, 0x800000, RZ, 0xc0, !PT ;  /* 0x0080000000ff7812 */ /* 0x040fe400078cc0ff */
[----:B------:R-:W-:Y:S02]  /*18130*/  P2R R158, PR, RZ, 0x4 ;  /* 0x00000004ff9e7803 */ /* 0x000fe40000000000 */
[----:B------:R-:W-:Y:S02]  /*18140*/  P2R R159, PR, RZ, 0x8 ;  /* 0x00000008ff9f7803 */ /* 0x000fe40000000000 */
[C---:B------:R-:W-:Y:S02]  /*18150*/  LOP3.LUT P2, RZ, R0.reuse, 0x8000000, RZ, 0xc0, !PT ;  /* 0x0800000000ff7812 */ /* 0x040fe4000784c0ff */
[C---:B------:R-:W-:Y:S02]  /*18160*/  LOP3.LUT P3, RZ, R0.reuse, 0x4000000, RZ, 0xc0, !PT ;  /* 0x0400000000ff7812 */ /* 0x040fe4000786c0ff */
[----:B------:R-:W-:Y:S01]  /*18170*/  P2R R157, PR, RZ, 0x40 ;  /* 0x00000040ff9d7803 */ /* 0x000fe20000000000 */
[C---:B------:R-:W-:Y:S01]  /*18180*/  @!P4 IMAD R98, R3.reuse, 0x360, RZ ;  /* 0x000003600362c824 */ /* 0x040fe200078e02ff */
[----:B------:R-:W-:Y:S01]  /*18190*/  LOP3.LUT P6, RZ, R0, 0x10000000, RZ, 0xc0, !PT ;  /* 0x1000000000ff7812 */ /* 0x000fe200078cc0ff */
[----:B------:R-:W-:-:S02]  /*181a0*/  @!P1 IMAD R96, R3, 0x360, RZ ;  /* 0x0000036003609824 */ /* 0x000fc400078e02ff */
[----:B------:R-:W-:Y:S01]  /*181b0*/  @!P4 IMAD R93, R105, 0x3e, R98 ;  /* 0x0000003e695dc824 */ /* 0x000fe200078e0262 */
[C---:B------:R-:W-:Y:S02]  /*181c0*/  LOP3.LUT P0, RZ, R0.reuse, 0x40000000, RZ, 0xc0, !PT ;  /* 0x4000000000ff7812 */ /* 0x040fe4000780c0ff */
[C---:B------:R-:W-:Y:S01]  /*181d0*/  LOP3.LUT P5, RZ, R0.reuse, 0x100000, RZ, 0xc0, !PT ;  /* 0x0010000000ff7812 */ /* 0x040fe200078ac0ff */
[----:B------:R-:W-:Y:S02]  /*181e0*/  @!P4 IMAD R76, R93, 0x4, R76 ;  /* 0x000000045d4cc824 */ /* 0x000fe400078e024c */
[----:B------:R-:W-:Y:S02]  /*181f0*/  @!P1 IMAD R93, R105, 0x3e, R96 ;  /* 0x0000003e695d9824 */ /* 0x000fe400078e0260 */
[C---:B------:R-:W-:Y:S01]  /*18200*/  @!P2 IMAD R94, R3.reuse, 0x360, RZ ;  /* 0x00000360035ea824 */ /* 0x040fe200078e02ff */
[----:B------:R-:W-:Y:S01]  /*18210*/  P2R R99, PR, RZ, 0x20 ;  /* 0x00000020ff637803 */ /* 0x000fe20000000000 */
[C---:B------:R-:W-:Y:S01]  /*18220*/  @!P3 IMAD R96, R3.reuse, 0x360, RZ ;  /* 0x000003600360b824 */ /* 0x040fe200078e02ff */
[----:B------:R-:W-:Y:S01]  /*18230*/  LOP3.LUT P5, RZ, R0, 0x1000000, RZ, 0xc0, !PT ;  /* 0x0100000000ff7812 */ /* 0x000fe200078ac0ff */
[----:B------:R-:W-:-:S02]  /*18240*/  @!P6 IMAD R92, R3, 0x360, RZ ;  /* 0x00000360035ce824 */ /* 0x000fc400078e02ff */
[----:B------:R-:W-:Y:S02]  /*18250*/  @!P1 IMAD R80, R93, 0x4, R80 ;  /* 0x000000045d509824 */ /* 0x000fe400078e0250 */
[C---:B------:R-:W-:Y:S02]  /*18260*/  @!P2 IMAD R94, R105.reuse, 0x3e, R94 ;  /* 0x0000003e695ea824 */ /* 0x040fe400078e025e */
[C---:B------:R-:W-:Y:S02]  /*18270*/  @!P3 IMAD R93, R105.reuse, 0x3e, R96 ;  /* 0x0000003e695db824 */ /* 0x040fe400078e0260 */
[----:B------:R-:W-:Y:S02]  /*18280*/  @!P6 IMAD R91, R105, 0x3e, R92 ;  /* 0x0000003e695be824 */ /* 0x000fe400078e025c */
[----:B------:R-:W-:Y:S01]  /*18290*/  @!P2 IMAD R85, R94, 0x4, R85 ;  /* 0x000000045e55a824 */ /* 0x000fe200078e0255 */
[----:B------:R-:W-:Y:S01]  /*182a0*/  ISETP.NE.AND P2, PT, R158, RZ, PT ;  /* 0x000000ff9e00720c */ /* 0x000fe20003f45270 */
[----:B------:R-:W-:Y:S01]  /*182b0*/  @!P3 IMAD R86, R93, 0x4, R86 ;  /* 0x000000045d56b824 */ /* 0x000fe200078e0256 */
[----:B------:R-:W-:Y:S01]  /*182c0*/  ISETP.NE.AND P3, PT, R159, RZ, PT ;  /* 0x000000ff9f00720c */ /* 0x000fe20003f65270 */
[----:B------:R-:W-:Y:S01]  /*182d0*/  @!P0 IMAD R98, R3, 0x360, RZ ;  /* 0x0000036003628824 */ /* 0x000fe200078e02ff */
[C---:B------:R-:W-:Y:S01]  /*182e0*/  LOP3.LUT P4, RZ, R0.reuse, 0x80000, RZ, 0xc0, !PT ;  /* 0x0008000000ff7812 */ /* 0x040fe2000788c0ff */
[----:B------:R-:W-:Y:S01]  /*182f0*/  @!P6 IMAD R84, R91, 0x4, R84 ;  /* 0x000000045b54e824 */ /* 0x000fe200078e0254 */
[----:B------:R-:W-:Y:S01]  /*18300*/  ISETP.NE.AND P6, PT, R157, RZ, PT ;  /* 0x000000ff9d00720c */ /* 0x000fe20003fc5270 */
[----:B------:R-:W-:Y:S01]  /*18310*/  @!P0 IMAD R95, R105, 0x3e, R98 ;  /* 0x0000003e695f8824 */ /* 0x000fe200078e0262 */
[----:B------:R-:W-:Y:S01]  /*18320*/  P2R R153, PR, RZ, 0x10 ;  /* 0x00000010ff997803 */ /* 0x000fe20000000000 */
[----:B------:R-:W-:Y:S01]  /*18330*/  @!P5 IMAD R100, R3, 0x360, RZ ;  /* 0x000003600364d824 */ /* 0x000fe200078e02ff */
[----:B------:R-:W-:Y:S01]  /*18340*/  LOP3.LUT P4, RZ, R0, 0x2000000, RZ, 0xc0, !PT ;  /* 0x0200000000ff7812 */ /* 0x000fe2000788c0ff */
[----:B------:R-:W-:-:S02]  /*18350*/  @!P0 IMAD R82, R95, 0x4, R82 ;  /* 0x000000045f528824 */ /* 0x000fc400078e0252 */
[----:B------:R-:W-:Y:S02]  /*18360*/  @!P5 IMAD R95, R105, 0x3e, R100 ;  /* 0x0000003e695fd824 */ /* 0x000fe400078e0264 */
[C---:B------:R-:W-:Y:S02]  /*18370*/  @!P2 IMAD R94, R3.reuse, 0x360, RZ ;  /* 0x00000360035ea824 */ /* 0x040fe400078e02ff */
[----:B------:R-:W-:Y:S02]  /*18380*/  @!P3 IMAD R96, R3, 0x360, RZ ;  /* 0x000003600360b824 */ /* 0x000fe400078e02ff */
[----:B------:R-:W-:Y:S01]  /*18390*/  @!P5 IMAD R88, R95, 0x4, R88 ;  /* 0x000000045f58d824 */ /* 0x000fe200078e0258 */
[----:B------:R-:W-:Y:S01]  /*183a0*/  ISETP.NE.AND P5, PT, R99, RZ, PT ;  /* 0x000000ff6300720c */ /* 0x000fe20003fa5270 */
[----:B------:R-:W-:Y:S02]  /*183b0*/  @!P6 IMAD R92, R3, 0x360, RZ ;  /* 0x00000360035ce824 */ /* 0x000fe400078e02ff */
[----:B------:R-:W-:-:S02]  /*183c0*/  @!P2 IMAD R91, R105, 0x3e, R94 ;  /* 0x0000003e695ba824 */ /* 0x000fc400078e025e */
[----:B------:R-:W-:Y:S02]  /*183d0*/  @!P3 IMAD R93, R105, 0x3e, R96 ;  /* 0x0000003e695db824 */ /* 0x000fe400078e0260 */
[----:B------:R-:W-:Y:S02]  /*183e0*/  @!P4 IMAD R98, R3, 0x360, RZ ;  /* 0x000003600362c824 */ /* 0x000fe400078e02ff */
[----:B------:R-:W-:Y:S02]  /*183f0*/  @!P6 IMAD R92, R105, 0x3e, R92 ;  /* 0x0000003e695ce824 */ /* 0x000fe400078e025c */
[----:B------:R-:W-:Y:S02]  /*18400*/  @!P2 IMAD R90, R91, 0x4, R90 ;  /* 0x000000045b5aa824 */ /* 0x000fe400078e025a */
[----:B------:R-:W-:Y:S01]  /*18410*/  @!P3 IMAD R91, R93, 0x4, R152 ;  /* 0x000000045d5bb824 */ /* 0x000fe200078e0298 */
[----:B------:R-:W-:Y:S01]  /*18420*/  ISETP.NE.AND P3, PT, R154, RZ, PT ;  /* 0x000000ff9a00720c */ /* 0x000fe20003f65270 */
[----:B------:R-:W-:Y:S01]  /*18430*/  @!P4 IMAD R98, R105, 0x3e, R98 ;  /* 0x0000003e6962c824 */ /* 0x000fe200078e0262 */
[----:B------:R-:W-:Y:S01]  /*18440*/  ISETP.NE.AND P2, PT, R155, RZ, PT ;  /* 0x000000ff9b00720c */ /* 0x000fe20003f45270 */
[----:B------:R-:W-:Y:S01]  /*18450*/  @!P6 IMAD R89, R92, 0x4, R89 ;  /* 0x000000045c59e824 */ /* 0x000fe200078e0259 */
[----:B------:R-:W-:Y:S01]  /*18460*/  ISETP.NE.AND P6, PT, R156, RZ, PT ;  /* 0x000000ff9c00720c */ /* 0x000fe20003fc5270 */
[----:B------:R-:W-:-:S02]  /*18470*/  @!P4 IMAD R87, R98, 0x4, R87 ;  /* 0x000000046257c824 */ /* 0x000fc400078e0257 */
[----:B------:R-:W-:-:S04]  /*18480*/  @!P5 IMAD R98, R3, 0x360, RZ ;  /* 0x000003600362d824 */ /* 0x000fc800078e02ff */
[----:B------:R-:W-:Y:S02]  /*18490*/  @!P5 IMAD R98, R105, 0x3e, R98 ;  /* 0x0000003e6962d824 */ /* 0x000fe400078e0262 */
[----:B------:R-:W-:Y:S01]  /*184a0*/  @!P3 IMAD R94, R3, 0x360, RZ ;  /* 0x00000360035eb824 */ /* 0x000fe200078e02ff */
[----:B------:R-:W-:Y:S01]  /*184b0*/  ISETP.NE.AND P4, PT, R153, RZ, PT ;  /* 0x000000ff9900720c */ /* 0x000fe20003f85270 */
[----:B------:R-:W-:Y:S02]  /*184c0*/  @!P5 IMAD R92, R98, 0x4, R151 ;  /* 0x00000004625cd824 */ /* 0x000fe400078e0297 */
[C---:B------:R-:W-:Y:S02]  /*184d0*/  @!P2 IMAD R96, R3.reuse, 0x360, RZ ;  /* 0x000003600360a824 */ /* 0x040fe400078e02ff */
[----:B------:R-:W-:Y:S02]  /*184e0*/  @!P6 IMAD R98, R3, 0x360, RZ ;  /* 0x000003600362e824 */ /* 0x000fe400078e02ff */
[----:B------:R-:W-:-:S02]  /*184f0*/  @!P3 IMAD R95, R105, 0x3e, R94 ;  /* 0x0000003e695fb824 */ /* 0x000fc400078e025e */
[C---:B------:R-:W-:Y:S01]  /*18500*/  @!P2 IMAD R96, R105.reuse, 0x3e, R96 ;  /* 0x0000003e6960a824 */ /* 0x040fe200078e0260 */
[----:B------:R-:W-:Y:S01]  /*18510*/  LOP3.LUT P0, RZ, R0, 0x4000, RZ, 0xc0, !PT ;  /* 0x0000400000ff7812 */ /* 0x000fe2000780c0ff */
[----:B------:R-:W-:Y:S02]  /*18520*/  @!P6 IMAD R99, R105, 0x3e, R98 ;  /* 0x0000003e6963e824 */ /* 0x000fe400078e0262 */
[----:B------:R-:W-:Y:S02]  /*18530*/  @!P3 IMAD R94, R95, 0x4, R148 ;  /* 0x000000045f5eb824 */ /* 0x000fe400078e0294 */
[----:B------:R-:W-:Y:S02]  /*18540*/  @!P2 IMAD R95, R96, 0x4, R147 ;  /* 0x00000004605fa824 */ /* 0x000fe400078e0293 */
[----:B------:R-:W-:Y:S01]  /*18550*/  @!P6 IMAD R96, R99, 0x4, R146 ;  /* 0x000000046360e824 */ /* 0x000fe200078e0292 */
[----:B------:R-:W-:Y:S01]  /*18560*/  LOP3.LUT P6, RZ, R0, 0x20, RZ, 0xc0, !PT ;  /* 0x0000002000ff7812 */ /* 0x000fe200078cc0ff */
[----:B------:R-:W-:-:S03]  /*18570*/  @!P4 IMAD R100, R3, 0x360, RZ ;  /* 0x000003600364c824 */ /* 0x000fc600078e02ff */
[----:B------:R-:W-:Y:S02]  /*18580*/  P2R R153, PR, RZ, 0x40 ;  /* 0x00000040ff997803 */ /* 0x000fe40000000000 */
[----:B------:R-:W-:Y:S01]  /*18590*/  LOP3.LUT P6, RZ, R0, 0x1000, RZ, 0xc0, !PT ;  /* 0x0000100000ff7812 */ /* 0x000fe200078cc0ff */
[----:B------:R-:W-:Y:S01]  /*185a0*/  @!P4 IMAD R100, R105, 0x3e, R100 ;  /* 0x0000003e6964c824 */ /* 0x000fe200078e0264 */
[----:B------:R-:W-:Y:S01]  /*185b0*/  ISETP.NE.AND P5, PT, R150, RZ, PT ;  /* 0x000000ff9600720c */ /* 0x000fe20003fa5270 */
[----:B------:R-:W-:Y:S01]  /*185c0*/  @!P0 IMAD R150, R3, 0x360, RZ ;  /* 0x0000036003968824 */ /* 0x000fe200078e02ff */
[----:B------:R-:W-:Y:S01]  /*185d0*/  LOP3.LUT P3, RZ, R0, 0x80, RZ, 0xc0, !PT ;  /* 0x0000008000ff7812 */ /* 0x000fe2000786c0ff */
[----:B------:R-:W-:Y:S02]  /*185e0*/  @!P4 IMAD R93, R100, 0x4, R149 ;  /* 0x00000004645dc824 */ /* 0x000fe400078e0295 */
[----:B------:R-:W-:Y:S01]  /*185f0*/  @!P0 IMAD R149, R105, 0x3e, R150 ;  /* 0x0000003e69958824 */ /* 0x000fe200078e0296 */
[----:B------:R-:W-:-:S02]  /*18600*/  P2R R151, PR, RZ, 0x8 ;  /* 0x00000008ff977803 */ /* 0x000fc40000000000 */
[C---:B------:R-:W-:Y:S01]  /*18610*/  LOP3.LUT P3, RZ, R0.reuse, 0x100, RZ, 0xc0, !PT ;  /* 0x0000010000ff7812 */ /* 0x040fe2000786c0ff */
[----:B------:R-:W-:Y:S02]  /*18620*/  @!P0 IMAD R99, R149, 0x4, R144 ;  /* 0x0000000495638824 */ /* 0x000fe400078e0290 */
[----:B------:R-:W-:Y:S01]  /*18630*/  @!P6 IMAD R144, R3, 0x360, RZ ;  /* 0x000003600390e824 */ /* 0x000fe200078e02ff */
[----:B------:R-:W-:Y:S02]  /*18640*/  P2R R155, PR, RZ, 0x8 ;  /* 0x00000008ff9b7803 */ /* 0x000fe40000000000 */
[----:B------:R-:W-:Y:S01]  /*18650*/  LOP3.LUT P3, RZ, R0, 0x400, RZ, 0xc0, !PT ;  /* 0x0000040000ff7812 */ /* 0x000fe2000786c0ff */
[----:B------:R-:W-:-:S04]  /*18660*/  @!P6 IMAD R144, R105, 0x3e, R144 ;  /* 0x0000003e6990e824 */ /* 0x000fc800078e0290 */
[----:B------:R-:W-:Y:S01]  /*18670*/  @!P6 IMAD R101, R144, 0x4, R101 ;  /* 0x000000049065e824 */ /* 0x000fe200078e0265 */
[----:B------:R-:W-:Y:S02]  /*18680*/  ISETP.NE.AND P6, PT, R153, RZ, PT ;  /* 0x000000ff9900720c */ /* 0x000fe40003fc5270 */
[C---:B------:R-:W-:Y:S02]  /*18690*/  LOP3.LUT P1, RZ, R0.reuse, 0x8000, RZ, 0xc0, !PT ;  /* 0x0000800000ff7812 */ /* 0x040fe4000782c0ff */
[----:B------:R-:W-:-:S03]  /*186a0*/  LOP3.LUT P2, RZ, R0, 0x40, RZ, 0xc0, !PT ;  /* 0x0000004000ff7812 */ /* 0x000fc6000784c0ff */
[----:B------:R-:W-:Y:S01]  /*186b0*/  @!P3 IMAD R148, R3, 0x360, RZ ;  /* 0x000003600394b824 */ /* 0x000fe200078e02ff */
[----:B------:R-:W-:-:S03]  /*186c0*/  P2R R154, PR, RZ, 0x4 ;  /* 0x00000004ff9a7803 */ /* 0x000fc60000000000 */
[----:B------:R-:W-:Y:S01]  /*186d0*/  @!P3 IMAD R148, R105, 0x3e, R148 ;  /* 0x0000003e6994b824 */ /* 0x000fe200078e0294 */
[C---:B------:R-:W-:Y:S02]  /*186e0*/  LOP3.LUT P2, RZ, R0.reuse, 0x800, RZ, 0xc0, !PT ;  /* 0x0000080000ff7812 */ /* 0x040fe4000784c0ff */
[----:B------:R-:W-:Y:S01]  /*186f0*/  LOP3.LUT P4, RZ, R0, 0x1, RZ, 0xc0, !PT ;  /* 0x0000000100ff7812 */ /* 0x000fe2000788c0ff */
[----:B------:R-:W-:Y:S01]  /*18700*/  @!P3 IMAD R103, R148, 0x4, R103 ;  /* 0x000000049467b824 */ /* 0x000fe200078e0267 */
[----:B------:R-:W-:Y:S01]  /*18710*/  ISETP.NE.AND P3, PT, R155, RZ, PT ;  /* 0x000000ff9b00720c */ /* 0x000fe20003f65270 */
[C---:B------:R-:W-:Y:S01]  /*18720*/  @!P6 IMAD R160, R3.reuse, 0x360, RZ ;  /* 0x0000036003a0e824 */ /* 0x040fe200078e02ff */
[----:B------:R-:W-:Y:S02]  /*18730*/  P2R R152, PR, RZ, 0x10 ;  /* 0x00000010ff987803 */ /* 0x000fe40000000000 */
[----:B------:R-:W-:Y:S02]  /*18740*/  ISETP.NE.AND P6, PT, R122, RZ, PT ;  /* 0x000000ff7a00720c */ /* 0x000fe40003fc5270 */
[----:B------:R-:W-:Y:S01]  /*18750*/  LOP3.LUT P4, RZ, R0, 0x2000, RZ, 0xc0, !PT ;  /* 0x0000200000ff7812 */ /* 0x000fe2000788c0ff */
[----:B------:R-:W-:-:S02]  /*18760*/  @!P1 IMAD R100, R3, 0x360, RZ ;  /* 0x0000036003649824 */ /* 0x000fc400078e02ff */
[----:B------:R-:W-:Y:S02]  /*18770*/  @!P5 IMAD R150, R3, 0x360, RZ ;  /* 0x000003600396d824 */ /* 0x000fe400078e02ff */
[----:B------:R-:W-:Y:S02]  /*18780*/  @!P1 IMAD R98, R105, 0x3e, R100 ;  /* 0x0000003e69629824 */ /* 0x000fe400078e0264 */
[----:B------:R-:W-:Y:S02]  /*18790*/  @!P2 IMAD R146, R3, 0x360, RZ ;  /* 0x000003600392a824 */ /* 0x000fe400078e02ff */
[----:B------:R-:W-:Y:S01]  /*187a0*/  @!P5 IMAD R147, R105, 0x3e, R150 ;  /* 0x0000003e6993d824 */ /* 0x000fe200078e0296 */
[----:B------:R-:W-:Y:S01]  /*187b0*/  P2R R155, PR, RZ, 0x40 ;  /* 0x00000040ff9b7803 */ /* 0x000fe20000000000 */
[----:B------:R-:W-:Y:S02]  /*187c0*/  @!P1 IMAD R98, R98, 0x4, R145 ;  /* 0x0000000462629824 */ /* 0x000fe400078e0291 */
[----:B------:R-:W-:Y:S01]  /*187d0*/  @!P3 IMAD R150, R3, 0x360, RZ ;  /* 0x000003600396b824 */ /* 0x000fe200078e02ff */
[----:B------:R-:W-:Y:S01]  /*187e0*/  ISETP.NE.AND P3, PT, R151, RZ, PT ;  /* 0x000000ff9700720c */ /* 0x000fe20003f65270 */
[----:B------:R-:W-:-:S02]  /*187f0*/  @!P2 IMAD R145, R105, 0x3e, R146 ;  /* 0x0000003e6991a824 */ /* 0x000fc400078e0292 */
[C---:B------:R-:W-:Y:S01]  /*18800*/  @!P6 IMAD R166, R3.reuse, 0x360, RZ ;  /* 0x0000036003a6e824 */ /* 0x040fe200078e02ff */
[C---:B------:R-:W-:Y:S01]  /*18810*/  LOP3.LUT P6, RZ, R0.reuse, 0x20, RZ, 0xc0, !PT ;  /* 0x0000002000ff7812 */ /* 0x040fe200078cc0ff */
[----:B------:R-:W-:Y:S02]  /*18820*/  @!P4 IMAD R100, R3, 0x360, RZ ;  /* 0x000003600364c824 */ /* 0x000fe400078e02ff */
[----:B------:R-:W-:Y:S01]  /*18830*/  @!P2 IMAD R102, R145, 0x4, R102 ;  /* 0x000000049166a824 */ /* 0x000fe200078e0266 */
[----:B------:R-:W-:Y:S01]  /*18840*/  P2R R145, PR, RZ, 0x40 ;  /* 0x00000040ff917803 */ /* 0x000fe20000000000 */
[----:B------:R-:W-:Y:S01]  /*18850*/  @!P4 IMAD R100, R105, 0x3e, R100 ;  /* 0x0000003e6964c824 */ /* 0x000fe200078e0264 */
[----:B------:R-:W-:-:S03]  /*18860*/  LOP3.LUT P6, RZ, R0, 0x40, RZ, 0xc0, !PT ;  /* 0x0000004000ff7812 */ /* 0x000fc600078cc0ff */
[----:B------:R-:W-:Y:S01]  /*18870*/  @!P4 IMAD R100, R100, 0x4, R143 ;  /* 0x000000046464c824 */ /* 0x000fe200078e028f */
[----:B------:R-:W-:Y:S02]  /*18880*/  P2R R143, PR, RZ, 0x40 ;  /* 0x00000040ff8f7803 */ /* 0x000fe40000000000 */
[----:B------:R-:W-:Y:S02]  /*18890*/  LOP3.LUT P6, RZ, R0, 0x80, RZ, 0xc0, !PT ;  /* 0x0000008000ff7812 */ /* 0x000fe400078cc0ff */
[----:B------:R-:W-:Y:S01]  /*188a0*/  ISETP.NE.AND P4, PT, R152, RZ, PT ;  /* 0x000000ff9800720c */ /* 0x000fe20003f85270 */
[----:B------:R-:W-:Y:S01]  /*188b0*/  @!P3 IMAD R152, R3, 0x360, RZ ;  /* 0x000003600398b824 */ /* 0x000fe200078e02ff */
[----:B------:R-:W-:Y:S01]  /*188c0*/  ISETP.NE.AND P3, PT, R141, RZ, PT ;  /* 0x000000ff8d00720c */ /* 0x000fe20003f65270 */
[----:B------:R-:W-:Y:S01]  /*188d0*/  @!P5 IMAD R104, R147, 0x4, R104 ;  /* 0x000000049368d824 */ /* 0x000fe200078e0268 */
[----:B------:R-:W-:Y:S02]  /*188e0*/  P2R R141, PR, RZ, 0x40 ;  /* 0x00000040ff8d7803 */ /* 0x000fe40000000000 */
[----:B------:R-:W-:-:S02]  /*188f0*/  ISETP.NE.AND P5, PT, R119, RZ, PT ;  /* 0x000000ff7700720c */ /* 0x000fc40003fa5270 */
[C---:B------:R-:W-:Y:S02]  /*18900*/  LOP3.LUT P6, RZ, R0.reuse, 0x100, RZ, 0xc0, !PT ;  /* 0x0000010000ff7812 */ /* 0x040fe400078cc0ff */
[----:B------:R-:W-:Y:S02]  /*18910*/  LOP3.LUT P0, RZ, R0, 0x4, RZ, 0xc0, !PT ;  /* 0x0000000400ff7812 */ /* 0x000fe4000780c0ff */
[----:B------:R-:W-:-:S07]  /*18920*/  P2R R119, PR, RZ, 0x20 ;  /* 0x00000020ff777803 */ /* 0x000fce0000000000 */
[----:B------:R-:W-:Y:S02]  /*18930*/  @!P5 MOV R148, 0x400 ;  /* 0x000004000094d802 */ /* 0x000fe40000000f00 */
[----:B------:R-:W-:Y:S01]  /*18940*/  @!P6 IMAD R153, R105, 0x3e, R150 ;  /* 0x0000003e6999e824 */ /* 0x000fe200078e0296 */
[----:B------:R-:W-:Y:S01]  /*18950*/  ISETP.NE.AND P6, PT, R141, RZ, PT ;  /* 0x000000ff8d00720c */ /* 0x000fe20003fc5270 */
[----:B------:R-:W0:Y:S01]  /*18960*/  @!P5 S2R R147, SR_CgaCtaId ;  /* 0x000000000093d919 */ /* 0x000e220000008800 */
[----:B------:R-:W-:Y:S01]  /*18970*/  @!P5 VIADD R148, R148, 0x4800 ;  /* 0x000048009494d836 */ /* 0x000fe20000000000 */
[C---:B------:R-:W-:Y:S02]  /*18980*/  LOP3.LUT P5, RZ, R0.reuse, 0x2, RZ, 0xc0, !PT ;  /* 0x0000000200ff7812 */ /* 0x040fe400078ac0ff */
[----:B------:R-:W-:Y:S02]  /*18990*/  LOP3.LUT P1, RZ, R0, 0x8, RZ, 0xc0, !PT ;  /* 0x0000000800ff7812 */ /* 0x000fe4000782c0ff */
[----:B------:R-:W-:Y:S01]  /*189a0*/  ISETP.NE.AND P2, PT, R154, RZ, PT ;  /* 0x000000ff9a00720c */ /* 0x000fe20003f45270 */
[----:B------:R-:W-:Y:S01]  /*189b0*/  @!P0 IMAD R156, R3, 0x360, RZ ;  /* 0x00000360039c8824 */ /* 0x000fe200078e02ff */
[----:B------:R-:W-:-:S04]  /*189c0*/  ISETP.NE.AND P0, PT, R123, RZ, PT ;  /* 0x000000ff7b00720c */ /* 0x000fc80003f05270 */
[----:B------:R-:W-:Y:S01]  /*189d0*/  @!P6 IMAD R151, R105, 0x3e, R152 ;  /* 0x0000003e6997e824 */ /* 0x000fe200078e0298 */
[----:B------:R-:W-:Y:S02]  /*189e0*/  ISETP.NE.AND P6, PT, R143, RZ, PT ;  /* 0x000000ff8f00720c */ /* 0x000fe40003fc5270 */
[C---:B------:R-:W-:Y:S01]  /*189f0*/  @!P5 IMAD R164, R3.reuse, 0x360, RZ ;  /* 0x0000036003a4d824 */ /* 0x040fe200078e02ff */
[----:B------:R-:W-:Y:S02]  /*18a00*/  P2R R123, PR, RZ, 0x20 ;  /* 0x00000020ff7b7803 */ /* 0x000fe40000000000 */
[----:B------:R-:W-:Y:S01]  /*18a10*/  LOP3.LUT P5, RZ, R0, 0x4, RZ, 0xc0, !PT ;  /* 0x0000000400ff7812 */ /* 0x000fe200078ac0ff */
[----:B------:R-:W-:Y:S01]  /*18a20*/  @!P1 IMAD R146, R3, 0x360, RZ ;  /* 0x0000036003929824 */ /* 0x000fe200078e02ff */
[----:B------:R-:W-:Y:S01]  /*18a30*/  ISETP.NE.AND P1, PT, R139, RZ, PT ;  /* 0x000000ff8b00720c */ /* 0x000fe20003f25270 */
[----:B------:R-:W-:Y:S01]  /*18a40*/  @!P2 IMAD R158, R3, 0x360, RZ ;  /* 0x00000360039ea824 */ /* 0x000fe200078e02ff */
[----:B------:R-:W-:-:S02]  /*18a50*/  P2R R139, PR, RZ, 0x20 ;  /* 0x00000020ff8b7803 */ /* 0x000fc40000000000 */
[----:B------:R-:W-:Y:S02]  /*18a60*/  LOP3.LUT P5, RZ, R0, 0x8, RZ, 0xc0, !PT ;  /* 0x0000000800ff7812 */ /* 0x000fe400078ac0ff */
[----:B------:R-:W-:Y:S01]  /*18a70*/  @!P6 IMAD R152, R105, 0x3e, R158 ;  /* 0x0000003e6998e824 */ /* 0x000fe200078e029e */
[----:B------:R-:W-:-:S10]  /*18a80*/  ISETP.NE.AND P6, PT, R145, RZ, PT ;  /* 0x000000ff9100720c */ /* 0x000fd40003fc5270 */
[----:B------:R-:W-:Y:S01]  /*18a90*/  @!P5 IMAD R145, R105, 0x3e, R146 ;  /* 0x0000003e6991d824 */ /* 0x000fe200078e0292 */
[----:B------:R-:W-:Y:S02]  /*18aa0*/  ISETP.NE.AND P5, PT, R139, RZ, PT ;  /* 0x000000ff8b00720c */ /* 0x000fe40003fa5270 */
[----:B------:R-:W-:Y:S01]  /*18ab0*/  @!P6 IMAD R149, R105, 0x3e, R160 ;  /* 0x0000003e6995e824 */ /* 0x000fe200078e02a0 */
[----:B------:R-:W-:-:S04]  /*18ac0*/  ISETP.NE.AND P6, PT, R155, RZ, PT ;  /* 0x000000ff9b00720c */ /* 0x000fc80003fc5270 */
[----:B------:R-:W-:-:S06]  /*18ad0*/  P2R R158, PR, RZ, 0x40 ;  /* 0x00000040ff9e7803 */ /* 0x000fcc0000000000 */
[----:B------:R-:W-:Y:S01]  /*18ae0*/  @!P5 IMAD R146, R105, 0x3e, R156 ;  /* 0x0000003e6992d824 */ /* 0x000fe200078e029c */
[----:B------:R-:W-:Y:S02]  /*18af0*/  ISETP.NE.AND P5, PT, R123, RZ, PT ;  /* 0x000000ff7b00720c */ /* 0x000fe40003fa5270 */
[----:B------:R-:W-:Y:S01]  /*18b00*/  @!P6 IMAD R150, R105, 0x3e, R166 ;  /* 0x0000003e6996e824 */ /* 0x000fe200078e02a6 */
[----:B------:R-:W-:Y:S01]  /*18b10*/  LOP3.LUT P6, RZ, R0, 0x20, RZ, 0xc0, !PT ;  /* 0x0000002000ff7812 */ /* 0x000fe200078cc0ff */
[----:B------:R-:W-:Y:S01]  /*18b20*/  @!P4 IMAD R144, R3, 0x360, RZ ;  /* 0x000003600390c824 */ /* 0x000fe200078e02ff */
[----:B------:R-:W-:Y:S02]  /*18b30*/  ISETP.NE.AND P2, PT, R140, RZ, PT ;  /* 0x000000ff8c00720c */ /* 0x000fe40003f45270 */
[----:B------:R-:W-:Y:S02]  /*18b40*/  P2R R159, PR, RZ, 0x40 ;  /* 0x00000040ff9f7803 */ /* 0x000fe40000000000 */
[----:B------:R-:W-:Y:S01]  /*18b50*/  LOP3.LUT P6, RZ, R0, 0x40, RZ, 0xc0, !PT ;  /* 0x0000004000ff7812 */ /* 0x000fe200078cc0ff */
[----:B------:R-:W-:Y:S01]  /*18b60*/  @!P4 IMAD R144, R105, 0x3e, R144 ;  /* 0x0000003e6990c824 */ /* 0x000fe200078e0290 */
[----:B------:R-:W-:Y:S01]  /*18b70*/  ISETP.NE.AND P4, PT, R142, RZ, PT ;  /* 0x000000ff8e00720c */ /* 0x000fe20003f85270 */
[----:B------:R-:W-:Y:S01]  /*18b80*/  @!P0 IMAD R154, R3, 0x360, RZ ;  /* 0x00000360039a8824 */ /* 0x000fe200078e02ff */
[----:B------:R-:W-:Y:S01]  /*18b90*/  P2R R160, PR, RZ, 0x40 ;  /* 0x00000040ffa07803 */ /* 0x000fe20000000000 */
[----:B------:R-:W-:Y:S01]  /*18ba0*/  @!P5 IMAD R143, R105, 0x3e, R164 ;  /* 0x0000003e698fd824 */ /* 0x000fe200078e02a4 */
[----:B------:R-:W-:-:S02]  /*18bb0*/  LOP3.LUT P6, RZ, R0, 0x80, RZ, 0xc0, !PT ;  /* 0x0000008000ff7812 */ /* 0x000fc400078cc0ff */
[----:B------:R-:W-:Y:S01]  /*18bc0*/  ISETP.NE.AND P5, PT, R119, RZ, PT ;  /* 0x000000ff7700720c */ /* 0x000fe20003fa5270 */
[----:B------:R-:W-:Y:S01]  /*18bd0*/  @!P0 IMAD R141, R105, 0x3e, R154 ;  /* 0x0000003e698d8824 */ /* 0x000fe200078e029a */
[----:B------:R-:W-:Y:S02]  /*18be0*/  P2R R161, PR, RZ, 0x40 ;  /* 0x00000040ffa17803 */ /* 0x000fe40000000000 */
[C---:B------:R-:W-:Y:S02]  /*18bf0*/  LOP3.LUT P6, RZ, R0.reuse, 0x100, RZ, 0xc0, !PT ;  /* 0x0000010000ff7812 */ /* 0x040fe400078cc0ff */
[----:B------:R-:W-:Y:S01]  /*18c00*/  P2R R154, PR, RZ, 0x1 ;  /* 0x00000001ff9a7803 */ /* 0x000fe20000000000 */
[C---:B------:R-:W-:Y:S01]  /*18c10*/  @!P2 IMAD R122, R3.reuse, 0x360, RZ ;  /* 0x00000360037aa824 */ /* 0x040fe200078e02ff */
[C---:B------:R-:W-:Y:S01]  /*18c20*/  LOP3.LUT P0, RZ, R0.reuse, 0x1, RZ, 0xc0, !PT ;  /* 0x0000000100ff7812 */ /* 0x040fe2000780c0ff */
[----:B------:R-:W-:Y:S02]  /*18c30*/  @!P1 IMAD R162, R3, 0x360, RZ ;  /* 0x0000036003a29824 */ /* 0x000fe400078e02ff */
[C---:B------:R-:W-:Y:S01]  /*18c40*/  @!P2 IMAD R123, R105.reuse, 0x3e, R122 ;  /* 0x0000003e697ba824 */ /* 0x040fe200078e027a */
[----:B------:R-:W-:Y:S01]  /*18c50*/  P2R R155, PR, RZ, 0x1 ;  /* 0x00000001ff9b7803 */ /* 0x000fe20000000000 */
[----:B------:R-:W-:Y:S01]  /*18c60*/  @!P1 IMAD R142, R105, 0x3e, R162 ;  /* 0x0000003e698e9824 */ /* 0x000fe200078e02a2 */
[----:B------:R-:W-:Y:S01]  /*18c70*/  LOP3.LUT P0, RZ, R0, 0x2, RZ, 0xc0, !PT ;  /* 0x0000000200ff7812 */ /* 0x000fe2000780c0ff */
[----:B------:R-:W-:-:S02]  /*18c80*/  @!P4 IMAD R122, R3, 0x360, RZ ;  /* 0x00000360037ac824 */ /* 0x000fc400078e02ff */
[C---:B------:R-:W-:Y:S02]  /*18c90*/  @!P3 IMAD R140, R3.reuse, 0x360, RZ ;  /* 0x00000360038cb824 */ /* 0x040fe400078e02ff */
[----:B------:R-:W-:Y:S01]  /*18ca0*/  @!P5 IMAD R162, R3, 0x360, RZ ;  /* 0x0000036003a2d824 */ /* 0x000fe200078e02ff */
[----:B------:R-:W-:Y:S01]  /*18cb0*/  P2R R156, PR, RZ, 0x1 ;  /* 0x00000001ff9c7803 */ /* 0x000fe20000000000 */
[C---:B------:R-:W-:Y:S01]  /*18cc0*/  @!P4 IMAD R119, R105.reuse, 0x3e, R122 ;  /* 0x0000003e6977c824 */ /* 0x040fe200078e027a */
[----:B------:R-:W-:Y:S01]  /*18cd0*/  LOP3.LUT P0, RZ, R0, 0x4, RZ, 0xc0, !PT ;  /* 0x0000000400ff7812 */ /* 0x000fe2000780c0ff */
[C---:B------:R-:W-:Y:S02]  /*18ce0*/  @!P3 IMAD R140, R105.reuse, 0x3e, R140 ;  /* 0x0000003e698cb824 */ /* 0x040fe400078e028c */
[----:B------:R-:W-:Y:S02]  /*18cf0*/  @!P5 IMAD R122, R105, 0x3e, R162 ;  /* 0x0000003e697ad824 */ /* 0x000fe400078e02a2 */
[----:B------:R-:W-:Y:S01]  /*18d00*/  @!P6 IMAD R105, R153, 0x4, R120 ;  /* 0x000000049969e824 */ /* 0x000fe200078e0278 */
[----:B------:R-:W-:-:S02]  /*18d10*/  ISETP.NE.AND P6, PT, R161, RZ, PT ;  /* 0x000000ffa100720c */ /* 0x000fc40003fc5270 */
[----:B------:R-:W-:Y:S02]  /*18d20*/  P2R R157, PR, RZ, 0x1 ;  /* 0x00000001ff9d7803 */ /* 0x000fe40000000000 */
[----:B------:R-:W-:-:S09]  /*18d30*/  LOP3.LUT P0, RZ, R0, 0x8, RZ, 0xc0, !PT ;  /* 0x0000000800ff7812 */ /* 0x000fd2000780c0ff */
[----:B------:R-:W-:Y:S01]  /*18d40*/  @!P6 IMAD R106, R151, 0x4, R106 ;  /* 0x00000004976ae824 */ /* 0x000fe200078e026a */
[----:B------:R-:W-:-:S03]  /*18d50*/  ISETP.NE.AND P6, PT, R160, RZ, PT ;  /* 0x000000ffa000720c */ /* 0x000fc60003fc5270 */
[----:B------:R-:W-:Y:S01]  /*18d60*/  @!P0 IMAD R110, R145, 0x4, R110 ;  /* 0x00000004916e8824 */ /* 0x000fe200078e026e */
[----:B------:R-:W-:Y:S01]  /*18d70*/  ISETP.NE.AND P0, PT, R157, RZ, PT ;  /* 0x000000ff9d00720c */ /* 0x000fe20003f05270 */
[----:B------:R-:W1:Y:S01]  /*18d80*/  S2R R169, SR_CTAID.Y ;  /* 0x0000000000a97919 */ /* 0x000e620000002600 */
[----:B------:R-:W2:Y:S07]  /*18d90*/  S2R R168, SR_CTAID.X ;  /* 0x0000000000a87919 */ /* 0x000eae0000002500 */
[----:B------:R-:W-:Y:S01]  /*18da0*/  @!P6 IMAD R107, R152, 0x4, R107 ;  /* 0x00000004986be824 */ /* 0x000fe200078e026b */
[----:B------:R-:W-:-:S03]  /*18db0*/  ISETP.NE.AND P6, PT, R159, RZ, PT ;  /* 0x000000ff9f00720c */ /* 0x000fc60003fc5270 */
[----:B------:R-:W-:Y:S01]  /*18dc0*/  @!P0 IMAD R111, R146, 0x4, R111 ;  /* 0x00000004926f8824 */ /* 0x000fe200078e026f */
[----:B------:R-:W-:-:S09]  /*18dd0*/  ISETP.NE.AND P0, PT, R156, RZ, PT ;  /* 0x000000ff9c00720c */ /* 0x000fd20003f05270 */
[----:B------:R-:W-:Y:S01]  /*18de0*/  @!P6 IMAD R108, R149, 0x4, R108 ;  /* 0x00000004956ce824 */ /* 0x000fe200078e026c */
[----:B------:R-:W-:-:S03]  /*18df0*/  ISETP.NE.AND P6, PT, R158, RZ, PT ;  /* 0x000000ff9e00720c */ /* 0x000fc60003fc5270 */
[----:B------:R-:W-:Y:S01]  /*18e00*/  @!P0 IMAD R112, R143, 0x4, R112 ;  /* 0x000000048f708824 */ /* 0x000fe200078e0270 */
[----:B------:R-:W-:Y:S01]  /*18e10*/  ISETP.NE.AND P0, PT, R155, RZ, PT ;  /* 0x000000ff9b00720c */ /* 0x000fe20003f05270 */
[----:B-1----:R-:W-:-:S08]  /*18e20*/  IMAD R120, R3, 0x2a, R169 ;  /* 0x0000002a03787824 */ /* 0x002fd000078e02a9 */
[----:B------:R-:W-:Y:S01]  /*18e30*/  @!P6 IMAD R109, R150, 0x4, R109 ;  /* 0x00000004966de824 */ /* 0x000fe200078e026d */
[----:B------:R-:W-:-:S03]  /*18e40*/  LOP3.LUT P6, RZ, R165, 0x800, RZ, 0xc0, !PT ;  /* 0x00000800a5ff7812 */ /* 0x000fc600078cc0ff */
[----:B------:R-:W-:Y:S01]  /*18e50*/  @!P0 IMAD R113, R144, 0x4, R113 ;  /* 0x0000000490718824 */ /* 0x000fe200078e0271 */
[----:B------:R-:W-:Y:S01]  /*18e60*/  ISETP.NE.AND P0, PT, R154, RZ, PT ;  /* 0x000000ff9a00720c */ /* 0x000fe20003f05270 */
[----:B--2---:R-:W-:Y:S01]  /*18e70*/  IMAD R120, R120, 0x8, R168 ;  /* 0x0000000878787824 */ /* 0x004fe200078e02a8 */
[----:B0-----:R-:W-:Y:S01]  /*18e80*/  @!P5 LEA R139, R147, R148, 0x18 ;  /* 0x00000094938bd211 */ /* 0x001fe200078ec0ff */
[----:B------:R-:W-:Y:S01]  /*18e90*/  @!P2 IMAD R116, R123, 0x4, R116 ;  /* 0x000000047b74a824 */ /* 0x000fe200078e0274 */
[----:B------:R-:W-:Y:S01]  /*18ea0*/  BSSY.RECONVERGENT B0, `(.L_x_26) ;  /* 0x0000029000007945 */ /* 0x000fe20003800200 */
[----:B------:R-:W-:Y:S02]  /*18eb0*/  IMAD.MOV.U32 R123, RZ, RZ, 0xe ;  /* 0x0000000eff7b7424 */ /* 0x000fe400078e00ff */
[----:B------:R-:W-:Y:S02]  /*18ec0*/  IMAD R120, R167, 0xa80, R120 ;  /* 0x00000a80a7787824 */ /* 0x000fe400078e0278 */
[----:B------:R-:W-:-:S02]  /*18ed0*/  @!P4 IMAD R118, R119, 0x4, R118 ;  /* 0x000000047776c824 */ /* 0x000fc400078e0276 */
[----:B------:R-:W-:Y:S02]  /*18ee0*/  @!P1 IMAD R115, R142, 0x4, R115 ;  /* 0x000000048e739824 */ /* 0x000fe400078e0273 */
[----:B------:R-:W-:Y:S02]  /*18ef0*/  @!P0 IMAD R114, R141, 0x4, R114 ;  /* 0x000000048d728824 */ /* 0x000fe400078e0272 */
[----:B------:R-:W-:Y:S02]  /*18f00*/  @!P3 IMAD R117, R140, 0x4, R117 ;  /* 0x000000048c75b824 */ /* 0x000fe400078e0275 */
[----:B------:R-:W-:Y:S02]  /*18f10*/  @!P5 IMAD R119, R122, 0x4, R139 ;  /* 0x000000047a77d824 */ /* 0x000fe400078e028b */
[----:B------:R-:W-:Y:S01]  /*18f20*/  IMAD R120, R120, R123, -0x1d ;  /* 0xffffffe378787424 */ /* 0x000fe200078e027b */
[----:B------:R-:W-:Y:S06]  /*18f30*/  @P6 BRA `(.L_x_27) ;  /* 0x00000000007c6947 */ /* 0x000fec0003800000 */
[----:B------:R-:W0:Y:S01]  /*18f40*/  S2R R122, SR_TID.X ;  /* 0x00000000007a7919 */ /* 0x000e220000002100 */
[----:B-----5:R-:W-:Y:S01]  /*18f50*/  LOP3.LUT P6, RZ, R163, 0x2, RZ, 0xc0, !PT ;  /* 0x00000002a3ff7812 */ /* 0x020fe200078cc0ff */
[----:B0-----:R-:W-:-:S05]  /*18f60*/  IMAD R123, R122, 0x2a, RZ ;  /* 0x0000002a7a7b7824 */ /* 0x001fca00078e02ff */
[----:B------:R-:W-:-:S05]  /*18f70*/  LOP3.LUT R139, R123, 0xffff, RZ, 0xc0, !PT ;  /* 0x0000ffff7b8b7812 */ /* 0x000fca00078ec0ff */
[----:B------:R-:W-:-:S05]  /*18f80*/  IMAD R139, R139, 0xaaab, RZ ;  /* 0x0000aaab8b8b7824 */ /* 0x000fca00078e02ff */
[----:B------:R-:W-:-:S04]  /*18f90*/  SHF.R.U32.HI R140, RZ, 0x16, R139 ;  /* 0x00000016ff8c7819 */ /* 0x000fc8000001168b */
[----:B------:R-:W-:-:S05]  /*18fa0*/  PRMT R139, R140, 0x9910, RZ ;  /* 0x000099108c8b7816 */ /* 0x000fca00000000ff */
[----:B------:R-:W-:-:S04]  /*18fb0*/  IMAD R139, R139, 0x60, RZ ;  /* 0x000000608b8b7824 */ /* 0x000fc800078e02ff */
[----:B------:R-:W-:-:S05]  /*18fc0*/  IMAD.MOV R139, RZ, RZ, -R139 ;  /* 0x000000ffff8b7224 */ /* 0x000fca00078e0a8b */
[----:B------:R-:W-:Y:S01]  /*18fd0*/  PRMT R142, R139, 0x7710, RZ ;  /* 0x000077108b8e7816 */ /* 0x000fe200000000ff */
[----:B------:R-:W-:-:S04]  /*18fe0*/  IMAD R139, R122, 0xa, RZ ;  /* 0x0000000a7a8b7824 */ /* 0x000fc800078e02ff */
[----:B------:R-:W-:Y:S01]  /*18ff0*/  IMAD.IADD R142, R123, 0x1, R142 ;  /* 0x000000017b8e7824 */ /* 0x000fe200078e028e */
[----:B------:R-:W-:Y:S01]  /*19000*/  LOP3.LUT R139, R139, 0xe, RZ, 0xc0, !PT ;  /* 0x0000000e8b8b7812 */ /* 0x000fe200078ec0ff */
[----:B------:R-:W0:Y:S03]  /*19010*/  @!P6 LDC.64 R122, c[0x0][0x380] ;  /* 0x0000e000ff7aeb82 */ /* 0x000e260000000a00 */
[----:B------:R-:W-:Y:S01]  /*19020*/  LOP3.LUT R142, R142, 0xffff, RZ, 0xc0, !PT ;  /* 0x0000ffff8e8e7812 */ /* 0x000fe200078ec0ff */
[----:B------:R-:W-:-:S03]  /*19030*/  IMAD R139, R140, 0x310, R139 ;  /* 0x000003108c8b7824 */ /* 0x000fc600078e028b */
[----:B------:R-:W-:-:S04]  /*19040*/  SHF.R.U32.HI R142, RZ, 0x4, R142 ;  /* 0x00000004ff8e7819 */ /* 0x000fc8000001168e */
[----:B------:R-:W-:-:S05]  /*19050*/  LOP3.LUT R142, R142, 0xffff, RZ, 0xc0, !PT ;  /* 0x0000ffff8e8e7812 */ /* 0x000fca00078ec0ff */
[----:B------:R-:W-:-:S04]  /*19060*/  IMAD R139, R142, 0x1c, R139 ;  /* 0x0000001c8e8b7824 */ /* 0x000fc800078e028b */
[----:B------:R-:W-:Y:S02]  /*19070*/  @!P6 IMAD.IADD R141, R139, 0x1, R120 ;  /* 0x000000018b8de824 */ /* 0x000fe400078e0278 */
[----:B------:R-:W-:Y:S02]  /*19080*/  IMAD.MOV.U32 R139, RZ, RZ, RZ ;  /* 0x000000ffff8b7224 */ /* 0x000fe400078e00ff */
[----:B0-----:R-:W-:-:S05]  /*19090*/  @!P6 IMAD.WIDE R122, R141, 0x4, R122 ;  /* 0x000000048d7ae825 */ /* 0x001fca00078e027a */
[----:B------:R-:W2:Y:S01]  /*190a0*/  @!P6 LDG.E.CONSTANT R139, desc[UR6][R122.64] ;  /* 0x000000067a8be981 */ /* 0x000ea2000c1e9900 */
[----:B------:R-:W0:Y:S01]  /*190b0*/  S2UR UR5, SR_CgaCtaId ;  /* 0x00000000000579c3 */ /* 0x000e220000008800 */
[----:B------:R-:W-:Y:S01]  /*190c0*/  IMAD R140, R3, 0x240, RZ ;  /* 0x00000240038c7824 */ /* 0x000fe200078e02ff */
[----:B------:R-:W-:Y:S01]  /*190d0*/  UMOV UR4, 0x400 ;  /* 0x0000040000047882 */ /* 0x000fe20000000000 */
[----:B------:R-:W1:Y:S01]  /*190e0*/  S2R R141, SR_TID.X ;  /* 0x00000000008d7919 */ /* 0x000e620000002100 */
[----:B0-----:R-:W-:Y:S01]  /*190f0*/  ULEA UR4, UR5, UR4, 0x18 ;  /* 0x0000000405047291 */ /* 0x001fe2000f8ec0ff */
[----:B-1----:R-:W-:-:S05]  /*19100*/  IMAD R140, R141, 0x2a, R140 ;  /* 0x0000002a8d8c7824 */ /* 0x002fca00078e028c */
[----:B------:R-:W-:-:S05]  /*19110*/  LEA R140, R140, UR4, 0x2 ;  /* 0x000000048c8c7c11 */ /* 0x000fca000f8e10ff */
[----:B--2---:R0:W-:Y:S02]  /*19120*/  STS [R140], R139 ;  /* 0x0000008b8c007388 */ /* 0x0041e40000000800 */
.L_x_27:
[----:B------:R-:W-:Y:S05]  /*19130*/  BSYNC.RECONVERGENT B0 ;  /* 0x0000000000007941 */ /* 0x000fea0003800200 */
.L_x_26:
[----:B------:R-:W-:Y:S01]  /*19140*/  LOP3.LUT P6, RZ, R165, 0x400, RZ, 0xc0, !PT ;  /* 0x00000400a5ff7812 */ /* 0x000fe200078cc0ff */
[----:B------:R-:W-:-:S12]  /*19150*/  BSSY.RECONVERGENT B0, `(.L_x_28) ;  /* 0x0000021000007945 */ /* 0x000fd80003800200 */
[----:B------:R-:W-:Y:S05]  /*19160*/  @P6 BRA `(.L_x_29) ;  /* 0x00000000007c6947 */ /* 0x000fea0003800000 */
[----:B------:R-:W1:Y:S01]  /*19170*/  S2R R122, SR_TID.X ;  /* 0x00000000007a7919 */ /* 0x000e620000002100 */
[----:B-----5:R-:W-:Y:S01]  /*19180*/  LOP3.LUT P6, RZ, R163, 0x1, RZ, 0xc0, !PT ;  /* 0x00000001a3ff7812 */ /* 0x020fe200078cc0ff */
[----:B-1----:R-:W-:-:S04]  /*19190*/  IMAD R122, R122, 0x2a, RZ ;  /* 0x0000002a7a7a7824 */ /* 0x002fc800078e02ff */
[----:B0-----:R-:W-:-:S05]  /*191a0*/  VIADD R139, R122, 0x1 ;  /* 0x000000017a8b7836 */ /* 0x001fca0000000000 */
[----:B------:R-:W-:-:S05]  /*191b0*/  LOP3.LUT R122, R139, 0xffff, RZ, 0xc0, !PT ;  /* 0x0000ffff8b7a7812 */ /* 0x000fca00078ec0ff */
[----:B------:R-:W-:-:S05]  /*191c0*/  IMAD R122, R122, 0xaaab, RZ ;  /* 0x0000aaab7a7a7824 */ /* 0x000fca00078e02ff */
[----:B------:R-:W-:-:S04]  /*191d0*/  SHF.R.U32.HI R140, RZ, 0x16, R122 ;  /* 0x00000016ff8c7819 */ /* 0x000fc8000001167a */
[----:B------:R-:W-:-:S05]  /*191e0*/  PRMT R122, R140, 0x9910, RZ ;  /* 0x000099108c7a7816 */ /* 0x000fca00000000ff */
[----:B------:R-:W-:-:S04]  /*191f0*/  IMAD R122, R122, 0x60, RZ ;  /* 0x000000607a7a7824 */ /* 0x000fc800078e02ff */
[----:B------:R-:W-:-:S05]  /*19200*/  IMAD.MOV R122, RZ, RZ, -R122 ;  /* 0x000000ffff7a7224 */ /* 0x000fca00078e0a7a */
[----:B------:R-:W-:-:S05]  /*19210*/  PRMT R122, R122, 0x7710, RZ ;  /* 0x000077107a7a7816 */ /* 0x000fca00000000ff */
[C---:B------:R-:W-:Y:S01]  /*19220*/  IMAD.IADD R141, R139.reuse, 0x1, R122 ;  /* 0x000000018b8d7824 */ /* 0x040fe200078e027a */
[----:B------:R-:W-:Y:S01]  /*19230*/  LOP3.LUT R139, R139, 0xf, RZ, 0xc0, !PT ;  /* 0x0000000f8b8b7812 */ /* 0x000fe200078ec0ff */
[----:B------:R-:W0:Y:S03]  /*19240*/  @!P6 LDC.64 R122, c[0x0][0x380] ;  /* 0x0000e000ff7aeb82 */ /* 0x000e260000000a00 */
[----:B------:R-:W-:Y:S01]  /*19250*/  LOP3.LUT R141, R141, 0xffff, RZ, 0xc0, !PT ;  /* 0x0000ffff8d8d7812 */ /* 0x000fe200078ec0ff */
[----:B------:R-:W-:Y:S02]  /*19260*/  IMAD R140, R140, 0x310, R139 ;  /* 0x000003108c8c7824 */ /* 0x000fe400078e028b */
[----:B------:R-:W-:Y:S01]  /*19270*/  IMAD.MOV.U32 R139, RZ, RZ, RZ ;  /* 0x000000ffff8b7224 */ /* 0x000fe200078e00ff */
[----:B------:R-:W-:-:S04]  /*19280*/  SHF.R.U32.HI R141, RZ, 0x4, R141 ;  /* 0x00000004ff8d7819 */ /* 0x000fc8000001168d */
[----:B------:R-:W-:-:S05]  /*19290*/  LOP3.LUT R141, R141, 0xffff, RZ, 0xc0, !PT ;  /* 0x0000ffff8d8d7812 */ /* 0x000fca00078ec0ff */
[----:B------:R-:W-:-:S04]  /*192a0*/  IMAD R141, R141, 0x1c, R140 ;  /* 0x0000001c8d8d7824 */ /* 0x000fc800078e028c */
[----:B------:R-:W-:-:S04]  /*192b0*/  @!P6 IMAD.IADD R141, R141, 0x1, R120 ;  /* 0x000000018d8de824 */ /* 0x000fc800078e0278 */
        /* <DEDUP_REMOVED lines=9> */
[----:B--2---:R1:W-:Y:S02]  /*19350*/  STS [R140+0x4], R139 ;  /* 0x0000048b8c007388 */ /* 0x0043e40000000800 */
.L_x_29:
[----:B------:R-:W-:Y:S05]  /*19360*/  BSYNC.RECONVERGENT B0 ;  /* 0x0000000000007941 */ /* 0x000fea0003800200 */
.L_x_28:
[----:B------:R2:W5:Y:S01]  /*19370*/  LDL R143, [R1+0x4] ;  /* 0x00000400018f7983 */ /* 0x0005620000100800 */
[----:B------:R-:W-:Y:S01]  /*19380*/  LOP3.LUT P6, RZ, R165, 0x200, RZ, 0xc0, !PT ;  /* 0x00000200a5ff7812 */ /* 0x000fe200078cc0ff */
[----:B------:R-:W-:-:S12]  /*19390*/  BSSY.RECONVERGENT B0, `(.L_x_30) ;  /* 0x0000021000007945 */ /* 0x000fd80003800200 */
[----:B--2---:R-:W-:Y:S05]  /*193a0*/  @P6 BRA `(.L_x_31) ;  /* 0x00000000007c6947 */ /* 0x004fea0003800000 */
[----:B------:R-:W2:Y:S01]  /*193b0*/  S2R R122, SR_TID.X ;  /* 0x00000000007a7919 */ /* 0x000ea20000002100 */
[----:B-----5:R-:W-:Y:S01]  /*193c0*/  LOP3.LUT P6, RZ, R143, 0x80000000, RZ, 0xc0, !PT ;  /* 0x800000008fff7812 */ /* 0x020fe200078cc0ff */
[----:B--2---:R-:W-:-:S04]  /*193d0*/  IMAD R122, R122, 0x2a, RZ ;  /* 0x0000002a7a7a7824 */ /* 0x004fc800078e02ff */
[----:B01----:R-:W-:-:S05]  /*193e0*/  VIADD R139, R122, 0x2 ;  /* 0x000000027a8b7836 */ /* 0x003fca0000000000 */
        /* <DEDUP_REMOVED lines=27> */
.L_x_31:
[----:B------:R-:W-:Y:S05]  /*195a0*/  BSYNC.RECONVERGENT B0 ;  /* 0x0000000000007941 */ /* 0x000fea0003800200 */
.L_x_30:
[----:B------:R-:W-:Y:S01]  /*195b0*/  LOP3.LUT P6, RZ, R165, 0x100, RZ, 0xc0, !PT ;  /* 0x00000100a5ff7812 */ /* 0x000fe200078cc0ff */
[----:B------:R-:W-:-:S12]  /*195c0*/  BSSY.RECONVERGENT B0, `(.L_x_32) ;  /* 0x0000021000007945 */ /* 0x000fd80003800200 */
[----:B------:R-:W-:Y:S05]  /*195d0*/  @P6 BRA `(.L_x_33) ;  /* 0x00000000007c6947 */ /* 0x000fea0003800000 */
[----:B------:R-:W3:Y:S01]  /*195e0*/  S2R R122, SR_TID.X ;  /* 0x00000000007a7919 */ /* 0x000ee20000002100 */
[----:B-----5:R-:W-:Y:S01]  /*195f0*/  LOP3.LUT P6, RZ, R143, 0x40000000, RZ, 0xc0, !PT ;  /* 0x400000008fff7812 */ /* 0x020fe200078cc0ff */
[----:B---3--:R-:W-:-:S04]  /*19600*/  IMAD R122, R122, 0x2a, RZ ;  /* 0x0000002a7a7a7824 */ /* 0x008fc800078e02ff */
[----:B012---:R-:W-:-:S05]  /*19610*/  VIADD R139, R122, 0x3 ;  /* 0x000000037a8b7836 */ /* 0x007fca0000000000 */
        /* <DEDUP_REMOVED lines=27> */
.L_x_33:
[----:B------:R-:W-:Y:S05]  /*197d0*/  BSYNC.RECONVERGENT B0 ;  /* 0x0000000000007941 */ /* 0x000fea0003800200 */
.L_x_32:
[----:B------:R-:W-:Y:S01]  /*197e0*/  LOP3.LUT P6, RZ, R165, 0x80, RZ, 0xc0, !PT ;  /* 0x00000080a5ff7812 */ /* 0x000fe200078cc0ff */
[----:B------:R-:W-:-:S12]  /*197f0*/  BSSY.RECONVERGENT B0, `(.L_x_34) ;  /* 0x0000021000007945 */ /* 0x000fd80003800200 */
[----:B------:R-:W-:Y:S05]  /*19800*/  @P6 BRA `(.L_x_35) ;  /* 0x00000000007c6947 */ /* 0x000fea0003800000 */
[----:B------:R-:W4:Y:S01]  /*19810*/  S2R R122, SR_TID.X ;  /* 0x00000000007a7919 */ /* 0x000f220000002100 */
[----:B-----5:R-:W-:Y:S01]  /*19820*/  LOP3.LUT P6, RZ, R143, 0x20000000, RZ, 0xc0, !PT ;  /* 0x200000008fff7812 */ /* 0x020fe200078cc0ff */
[----:B----4-:R-:W-:-:S04]  /*19830*/  IMAD R122, R122, 0x2a, RZ ;  /* 0x0000002a7a7a7824 */ /* 0x010fc800078e02ff */
[----:B0123--:R-:W-:-:S05]  /*19840*/  VIADD R139, R122, 0x4 ;  /* 0x000000047a8b7836 */ /* 0x00ffca0000000000 */
        /* <DEDUP_REMOVED lines=27> */
.L_x_35:
[----:B------:R-:W-:Y:S05]  /*19a00*/  BSYNC.RECONVERGENT B0 ;  /* 0x0000000000007941 */ /* 0x000fea0003800200 */
.L_x_34:
[----:B------:R-:W-:Y:S01]  /*19a10*/  LOP3.LUT P6, RZ, R165, 0x40, RZ, 0xc0, !PT ;  /* 0x00000040a5ff7812 */ /* 0x000fe200078cc0ff */
[----:B------:R-:W-:-:S12]  /*19a20*/  BSSY.RECONVERGENT B0, `(.L_x_36) ;  /* 0x0000021000007945 */ /* 0x000fd80003800200 */
[----:B------:R-:W-:Y:S05]  /*19a30*/  @P6 BRA `(.L_x_37) ;  /* 0x00000000007c6947 */ /* 0x000fea0003800000 */
[----:B------:R-:W0:Y:S01]  /*19a40*/  S2R R122, SR_TID.X ;  /* 0x00000000007a7919 */ /* 0x000e220000002100 */
[----:B-----5:R-:W-:Y:S01]  /*19a50*/  LOP3.LUT P6, RZ, R143, 0x10000000, RZ, 0xc0, !PT ;  /* 0x100000008fff7812 */ /* 0x020fe200078cc0ff */
[----:B0-----:R-:W-:-:S04]  /*19a60*/  IMAD R122, R122, 0x2a, RZ ;  /* 0x0000002a7a7a7824 */ /* 0x001fc800078e02ff */
[----:B-1234-:R-:W-:-:S05]  /*19a70*/  VIADD R139, R122, 0x5 ;  /* 0x000000057a8b7836 */ /* 0x01efca0000000000 */
        /* <DEDUP_REMOVED lines=27> */
.L_x_37:
[----:B------:R-:W-:Y:S05]  /*19c30*/  BSYNC.RECONVERGENT B0 ;  /* 0x0000000000007941 */ /* 0x000fea0003800200 */
.L_x_36:
        /* <DEDUP_REMOVED lines=34> */
.L_x_39:
[----:B------:R-:W-:Y:S05]  /*19e60*/  BSYNC.RECONVERGENT B0 ;  /* 0x0000000000007941 */ /* 0x000fea0003800200 */
.L_x_38:
        /* <DEDUP_REMOVED lines=34> */
.L_x_41:
[----:B------:R-:W-:Y:S05]  /*1a090*/  BSYNC.RECONVERGENT B0 ;  /* 0x0000000000007941 */ /* 0x000fea0003800200 */
.L_x_40:
[----:B------:R-:W-:Y:S01]  /*1a0a0*/  LOP3.LUT P6, RZ, R165, 0x8, RZ, 0xc0, !PT ;  /* 0x00000008a5ff7812 */ /* 0x000fe200078cc0ff */
[----:B------:R-:W-:-:S12]  /*1a0b0*/  BSSY.RECONVERGENT B0, `(.L_x_42) ;  /* 0x0000011000007945 */ /* 0x000fd80003800200 */
[----:B------:R-:W-:Y:S05]  /*1a0c0*/  @P6 BRA `(.L_x_43) ;  /* 0x00000000003c6947 */ /* 0x000fea0003800000 */
[----:B01234-:R-:W2:Y:S01]  /*1a0d0*/  LDL R139, [R1+0x154] ;  /* 0x00015400018b7983 */ /* 0x01fea20000100800 */
[----:B-----5:R-:W-:-:S13]  /*1a0e0*/  LOP3.LUT P6, RZ, R143, 0x2000000, RZ, 0xc0, !PT ;  /* 0x020000008fff7812 */ /* 0x020fda00078cc0ff */
[----:B------:R-:W0:Y:S08]  /*1a0f0*/  @!P6 LDC.64 R122, c[0x0][0x380] ;  /* 0x0000e000ff7aeb82 */ /* 0x000e300000000a00 */
[----:B------:R-:W1:Y:S01]  /*1a100*/  S2UR UR5, SR_CgaCtaId ;  /* 0x00000000000579c3 */ /* 0x000e620000008800 */
[----:B--2---:R-:W-:Y:S02]  /*1a110*/  @!P6 IMAD.IADD R141, R139, 0x1, R120 ;  /* 0x000000018b8de824 */ /* 0x004fe400078e0278 */
[----:B------:R-:W-:-:S02]  /*1a120*/  IMAD.MOV.U32 R139, RZ, RZ, RZ ;  /* 0x000000ffff8b7224 */ /* 0x000fc400078e00ff */
[----:B0-----:R-:W-:-:S05]  /*1a130*/  @!P6 IMAD.WIDE R122, R141, 0x4, R122 ;  /* 0x000000048d7ae825 */ /* 0x001fca00078e027a */
[----:B------:R-:W2:Y:S01]  /*1a140*/  @!P6 LDG.E.CONSTANT R139, desc[UR6][R122.64] ;  /* 0x000000067a8be981 */ /* 0x000ea2000c1e9900 */
[----:B------:R-:W-:Y:S01]  /*1a150*/  IMAD R140, R3, 0x240, RZ ;  /* 0x00000240038c7824 */ /* 0x000fe200078e02ff */
[----:B------:R-:W-:Y:S01]  /*1a160*/  UMOV UR4, 0x400 ;  /* 0x0000040000047882 */ /* 0x000fe20000000000 */
[----:B------:R-:W0:Y:S01]  /*1a170*/  S2R R141, SR_TID.X ;  /* 0x00000000008d7919 */ /* 0x000e220000002100 */
[----:B-1----:R-:W-:Y:S01]  /*1a180*/  ULEA UR4, UR5, UR4, 0x18 ;  /* 0x0000000405047291 */ /* 0x002fe2000f8ec0ff */
[----:B0-----:R-:W-:-:S05]  /*1a190*/  IMAD R140, R141, 0x2a, R140 ;  /* 0x0000002a8d8c7824 */ /* 0x001fca00078e028c */
[----:B------:R-:W-:-:S05]  /*1a1a0*/  LEA R140, R140, UR4, 0x2 ;  /* 0x000000048c8c7c11 */ /* 0x000fca000f8e10ff */
[----:B--2---:R0:W-:Y:S02]  /*1a1b0*/  STS [R140+0x20], R139 ;  /* 0x0000208b8c007388 */ /* 0x0041e40000000800 */
.L_x_43:
[----:B------:R-:W-:Y:S05]  /*1a1c0*/  BSYNC.RECONVERGENT B0 ;  /* 0x0000000000007941 */ /* 0x000fea0003800200 */
.L_x_42:
        /* <DEDUP_REMOVED lines=34> */
.L_x_45:
[----:B------:R-:W-:Y:S05]  /*1a3f0*/  BSYNC.RECONVERGENT B0 ;  /* 0x0000000000007941 */ /* 0x000fea0003800200 */
.L_x_44:
        /* <DEDUP_REMOVED lines=34> */
.L_x_47:
[----:B------:R-:W-:Y:S05]  /*1a620*/  BSYNC.RECONVERGENT B0 ;  /* 0x0000000000007941 */ /* 0x000fea0003800200 */
.L_x_46:
        /* <DEDUP_REMOVED lines=34> */
.L_x_49:
[----:B------:R-:W-:Y:S05]  /*1a850*/  BSYNC.RECONVERGENT B0 ;  /* 0x0000000000007941 */ /* 0x000fea0003800200 */
.L_x_48:
[----:B-----5:R-:W-:Y:S01]  /*1a860*/  LOP3.LUT P6, RZ, R163, 0x80000000, RZ, 0xc0, !PT ;  /* 0x80000000a3ff7812 */ /* 0x020fe200078cc0ff */
[----:B------:R-:W-:-:S12]  /*1a870*/  BSSY.RECONVERGENT B0, `(.L_x_50) ;  /* 0x0000021000007945 */ /* 0x000fd80003800200 */
[----:B------:R-:W-:Y:S05]  /*1a880*/  @P6 BRA `(.L_x_51) ;  /* 0x00000000007c6947 */ /* 0x000fea0003800000 */
[----:B------:R-:W5:Y:S01]  /*1a890*/  S2R R122, SR_TID.X ;  /* 0x00000000007a7919 */ /* 0x000f620000002100 */
[----:B------:R-:W-:Y:S01]  /*1a8a0*/  LOP3.LUT P6, RZ, R143, 0x200000, RZ, 0xc0, !PT ;  /* 0x002000008fff7812 */ /* 0x000fe200078cc0ff */
[----:B-----5:R-:W-:-:S04]  /*1a8b0*/  IMAD R122, R122, 0x2a, RZ ;  /* 0x0000002a7a7a7824 */ /* 0x020fc800078e02ff */
[----:B01234-:R-:W-:-:S05]  /*1a8c0*/  VIADD R139, R122, 0xc ;  /* 0x0000000c7a8b7836 */ /* 0x01ffca0000000000 */
        /* <DEDUP_REMOVED lines=27> */
.L_x_51:
[----:B------:R-:W-:Y:S05]  /*1aa80*/  BSYNC.RECONVERGENT B0 ;  /* 0x0000000000007941 */ /* 0x000fea0003800200 */
.L_x_50:
[----:B------:R-:W-:Y:S01]  /*1aa90*/  LOP3.LUT P6, RZ, R163, 0x40000000, RZ, 0xc0, !PT ;  /* 0x40000000a3ff7812 */ /* 0x000fe200078cc0ff */
        /* <DEDUP_REMOVED lines=33> */
.L_x_53:
[----:B------:R-:W-:Y:S05]  /*1acb0*/  BSYNC.RECONVERGENT B0 ;  /* 0x0000000000007941 */ /* 0x000fea0003800200 */
.L_x_52:
        /* <DEDUP_REMOVED lines=34> */
.L_x_55:
[----:B------:R-:W-:Y:S05]  /*1aee0*/  BSYNC.RECONVERGENT B0 ;  /* 0x0000000000007941 */ /* 0x000fea0003800200 */
.L_x_54:
        /* <DEDUP_REMOVED lines=34> */
.L_x_57:
[----:B------:R-:W-:Y:S05]  /*1b110*/  BSYNC.RECONVERGENT B0 ;  /* 0x0000000000007941 */ /* 0x000fea0003800200 */
.L_x_56:
[----:B------:R-:W-:Y:S01]  /*1b120*/  LOP3.LUT P6, RZ, R163, 0x8000000, RZ, 0xc0, !PT ;  /* 0x08000000a3ff7812 */ /* 0x000fe200078cc0ff */
[----:B------:R-:W-:-:S12]  /*1b130*/  BSSY.RECONVERGENT B0, `(.L_x_58) ;  /* 0x0000022000007945 */ /* 0x000fd80003800200 */
[----:B------:R-:W-:Y:S05]  /*1b140*/  @P6 BRA `(.L_x_59) ;  /* 0x0000000000806947 */ /* 0x000fea0003800000 */
[----:B------:R-:W5:Y:S01]  /*1b150*/  S2R R122, SR_TID.X ;  /* 0x00000000007a7919 */ /* 0x000f620000002100 */
[----:B------:R-:W-:Y:S01]  /*1b160*/  LOP3.LUT P6, RZ, R143, 0x20000, RZ, 0xc0, !PT ;  /* 0x000200008fff7812 */ /* 0x000fe200078cc0ff */
[----:B-----5:R-:W-:-:S04]  /*1b170*/  IMAD R123, R122, 0x2a, RZ ;  /* 0x0000002a7a7b7824 */ /* 0x020fc800078e02ff */
[----:B------:R-:W-:-:S05]  /*1b180*/  VIADD R123, R123, 0x10 ;  /* 0x000000107b7b7836 */ /* 0x000fca0000000000 */
[----:B01234-:R-:W-:-:S05]  /*1b190*/  LOP3.LUT R139, R123, 0xffff, RZ, 0xc0, !PT ;  /* 0x0000ffff7b8b7812 */ /* 0x01ffca00078ec0ff */
        /* <DEDUP_REMOVED lines=27> */
.L_x_59:
[----:B------:R-:W-:Y:S05]  /*1b350*/  BSYNC.RECONVERGENT B0 ;  /* 0x0000000000007941 */ /* 0x000fea0003800200 */
.L_x_58:
[----:B------:R-:W-:Y:S01]  /*1b360*/  LOP3.LUT P6, RZ, R163, 0x4000000, RZ, 0xc0, !PT ;  /* 0x04000000a3ff7812 */ /* 0x000fe200078cc0ff */
[----:B------:R-:W-:-:S12]  /*1b370*/  BSSY.RECONVERGENT B0, `(.L_x_60) ;  /* 0x0000022000007945 */ /* 0x000fd80003800200 */
[----:B------:R-:W-:Y:S05]  /*1b380*/  @P6 BRA `(.L_x_61) ;  /* 0x0000000000806947 */ /* 0x000fea0003800000 */
[----:B------:R-:W0:Y:S01]  /*1b390*/  S2R R122, SR_TID.X ;  /* 0x00000000007a7919 */ /* 0x000e220000002100 */
[----:B------:R-:W-:Y:S01]  /*1b3a0*/  LOP3.LUT P6, RZ, R143, 0x10000, RZ, 0xc0, !PT ;  /* 0x000100008fff7812 */ /* 0x000fe200078cc0ff */
[----:B01234-:R-:W-:-:S04]  /*1b3b0*/  IMAD R139, R122, 0x2a, RZ ;  /* 0x0000002a7a8b7824 */ /* 0x01ffc800078e02ff */
[C---:B------:R-:W-:Y:S02]  /*1b3c0*/  VIADD R122, R139.reuse, 0x11 ;  /* 0x000000118b7a7836 */ /* 0x040fe40000000000 */
[----:B------:R-:W-:-:S03]  /*1b3d0*/  VIADD R139, R139, 0x1 ;  /* 0x000000018b8b7836 */ /* 0x000fc60000000000 */
[----:B------:R-:W-:Y:S02]  /*1b3e0*/  LOP3.LUT R123, R122, 0xffff, RZ, 0xc0, !PT ;  /* 0x0000ffff7a7b7812 */ /* 0x000fe400078ec0ff */
[----:B------:R-:W-:-:S03]  /*1b3f0*/  LOP3.LUT R139, R139, 0xf, RZ, 0xc0, !PT ;  /* 0x0000000f8b8b7812 */ /* 0x000fc600078ec0ff */
[----:B------:R-:W-:-:S05]  /*1b400*/  IMAD R123, R123, 0xaaab, RZ ;  /* 0x0000aaab7b7b7824 */ /* 0x000fca00078e02ff */
[----:B------:R-:W-:-:S04]  /*1b410*/  SHF.R.U32.HI R140, RZ, 0x16, R123 ;  /* 0x00000016ff8c7819 */ /* 0x000fc8000001167b */
[C---:B------:R-:W-:Y:S01]  /*1b420*/  PRMT R123, R140.reuse, 0x9910, RZ ;  /* 0x000099108c7b7816 */ /* 0x040fe200000000ff */
[----:B------:R-:W-:Y:S02]  /*1b430*/  IMAD R140, R140, 0x310, R139 ;  /* 0x000003108c8c7824 */ /* 0x000fe400078e028b */
[----:B------:R-:W-:Y:S02]  /*1b440*/  IMAD.MOV.U32 R139, RZ, RZ, RZ ;  /* 0x000000ffff8b7224 */ /* 0x000fe400078e00ff */
[----:B------:R-:W-:-:S04]  /*1b450*/  IMAD R123, R123, 0x60, RZ ;  /* 0x000000607b7b7824 */ /* 0x000fc800078e02ff */
[----:B------:R-:W-:-:S05]  /*1b460*/  IMAD.MOV R123, RZ, RZ, -R123 ;  /* 0x000000ffff7b7224 */ /* 0x000fca00078e0a7b */
[----:B------:R-:W-:-:S05]  /*1b470*/  PRMT R123, R123, 0x7710, RZ ;  /* 0x000077107b7b7816 */ /* 0x000fca00000000ff */
[----:B------:R-:W-:Y:S02]  /*1b480*/  IMAD.IADD R141, R122, 0x1, R123 ;  /* 0x000000017a8d7824 */ /* 0x000fe400078e027b */
[----:B------:R-:W0:Y:S03]  /*1b490*/  @!P6 LDC.64 R122, c[0x0][0x380] ;  /* 0x0000e000ff7aeb82 */ /* 0x000e260000000a00 */
[----:B------:R-:W-:-:S04]  /*1b4a0*/  LOP3.LUT R141, R141, 0xffff, RZ, 0xc0, !PT ;  /* 0x0000ffff8d8d7812 */ /* 0x000fc800078ec0ff */
        /* <DEDUP_REMOVED lines=14> */
.L_x_61:
[----:B------:R-:W-:Y:S05]  /*1b590*/  BSYNC.RECONVERGENT B0 ;  /* 0x0000000000007941 */ /* 0x000fea0003800200 */
.L_x_60:
        /* <DEDUP_REMOVED lines=35> */
.L_x_63:
[----:B------:R-:W-:Y:S05]  /*1b7d0*/  BSYNC.RECONVERGENT B0 ;  /* 0x0000000000007941 */ /* 0x000fea0003800200 */
.L_x_62:
        /* <DEDUP_REMOVED lines=35> */
.L_x_65:
[----:B------:R-:W-:Y:S05]  /*1ba10*/  BSYNC.RECONVERGENT B0 ;  /* 0x0000000000007941 */ /* 0x000fea0003800200 */
.L_x_64:
        /* <DEDUP_REMOVED lines=35> */
.L_x_67:
[----:B------:R-:W-:Y:S05]  /*1bc50*/  BSYNC.RECONVERGENT B0 ;  /* 0x0000000000007941 */ /* 0x000fea0003800200 */
.L_x_66:
        /* <DEDUP_REMOVED lines=35> */
.L_x_69:
[----:B------:R-:W-:Y:S05]  /*1be90*/  BSYNC.RECONVERGENT B0 ;  /* 0x0000000000007941 */ /* 0x000fea0003800200 */
.L_x_68:
[----:B------:R-:W-:Y:S01]  /*1bea0*/  LOP3.LUT P6, RZ, R163, 0x200000, RZ, 0xc0, !PT ;  /* 0x00200000a3ff7812 */ /* 0x000fe200078cc0ff */
[----:B------:R-:W-:-:S12]  /*1beb0*/  BSSY.RECONVERGENT B0, `(.L_x_70) ;  /* 0x0000011000007945 */ /* 0x000fd80003800200 */
[----:B------:R-:W-:Y:S05]  /*1bec0*/  @P6 BRA `(.L_x_71) ;  /* 0x00000000003c6947 */ /* 0x000fea0003800000 */
[----:B01234-:R-:W2:Y:S01]  /*1bed0*/  LDL R139, [R1+0x150] ;  /* 0x00015000018b7983 */ /* 0x01fea20000100800 */
[----:B------:R-:W-:-:S13]  /*1bee0*/  LOP3.LUT P6, RZ, R143, 0x800, RZ, 0xc0, !PT ;  /* 0x000008008fff7812 */ /* 0x000fda00078cc0ff */
        /* <DEDUP_REMOVED lines=13> */
.L_x_71:
[----:B------:R-:W-:Y:S05]  /*1bfc0*/  BSYNC.RECONVERGENT B0 ;  /* 0x0000000000007941 */ /* 0x000fea0003800200 */
.L_x_70:
        /* <DEDUP_REMOVED lines=18> */
.L_x_73:
[----:B------:R-:W-:Y:S05]  /*1c0f0*/  BSYNC.RECONVERGENT B0 ;  /* 0x0000000000007941 */ /* 0x000fea0003800200 */
.L_x_72:
        /* <DEDUP_REMOVED lines=18> */
.L_x_75:
[----:B------:R-:W-:Y:S05]  /*1c220*/  BSYNC.RECONVERGENT B0 ;  /* 0x0000000000007941 */ /* 0x000fea0003800200 */
.L_x_74:
        /* <DEDUP_REMOVED lines=18> */
.L_x_77:
[----:B------:R-:W-:Y:S05]  /*1c350*/  BSYNC.RECONVERGENT B0 ;  /* 0x0000000000007941 */ /* 0x000fea0003800200 */
.L_x_76:
        /* <DEDUP_REMOVED lines=18> */
.L_x_79:
[----:B------:R-:W-:Y:S05]  /*1c480*/  BSYNC.RECONVERGENT B0 ;  /* 0x0000000000007941 */ /* 0x000fea0003800200 */
.L_x_78:
        /* <DEDUP_REMOVED lines=18> */
.L_x_81:
[----:B------:R-:W-:Y:S05]  /*1c5b0*/  BSYNC.RECONVERGENT B0 ;  /* 0x0000000000007941 */ /* 0x000fea0003800200 */
.L_x_80:
        /* <DEDUP_REMOVED lines=18> */
.L_x_83:
[----:B------:R-:W-:Y:S05]  /*1c6e0*/  BSYNC.RECONVERGENT B0 ;  /* 0x0000000000007941 */ /* 0x000fea0003800200 */
.L_x_82:
        /* <DEDUP_REMOVED lines=18> */
.L_x_85:
[----:B------:R-:W-:Y:S05]  /*1c810*/  BSYNC.RECONVERGENT B0 ;  /* 0x0000000000007941 */ /* 0x000fea0003800200 */
.L_x_84:
        /* <DEDUP_REMOVED lines=18> */
.L_x_87:
[----:B------:R-:W-:Y:S05]  /*1c940*/  BSYNC.RECONVERGENT B0 ;  /* 0x0000000000007941 */ /* 0x000fea0003800200 */
.L_x_86:
        /* <DEDUP_REMOVED lines=18> */
.L_x_89:
[----:B------:R-:W-:Y:S05]  /*1ca70*/  BSYNC.RECONVERGENT B0 ;  /* 0x0000000000007941 */ /* 0x000fea0003800200 */
.L_x_88:
        /* <DEDUP_REMOVED lines=18> */
.L_x_91:
[----:B------:R-:W-:Y:S05]  /*1cba0*/  BSYNC.RECONVERGENT B0 ;  /* 0x0000000000007941 */ /* 0x000fea0003800200 */
.L_x_90:
        /* <DEDUP_REMOVED lines=18> */
.L_x_93:
[----:B------:R-:W-:Y:S05]  /*1ccd0*/  BSYNC.RECONVERGENT B0 ;  /* 0x0000000000007941 */ /* 0x000fea0003800200 */
.L_x_92:
        /* <DEDUP_REMOVED lines=18> */
.L_x_95:
[----:B------:R-:W-:Y:S05]  /*1ce00*/  BSYNC.RECONVERGENT B0 ;  /* 0x0000000000007941 */ /* 0x000fea0003800200 */
.L_x_94:
        /* <DEDUP_REMOVED lines=18> */
.L_x_97:
[----:B------:R-:W-:Y:S05]  /*1cf30*/  BSYNC.RECONVERGENT B0 ;  /* 0x0000000000007941 */ /* 0x000fea0003800200 */
.L_x_96:
        /* <DEDUP_REMOVED lines=18> */
.L_x_99:
[----:B------:R-:W-:Y:S05]  /*1d060*/  BSYNC.RECONVERGENT B0 ;  /* 0x0000000000007941 */ /* 0x000fea0003800200 */
.L_x_98:
        /* <DEDUP_REMOVED lines=18> */
.L_x_101:
[----:B------:R-:W-:Y:S05]  /*1d190*/  BSYNC.RECONVERGENT B0 ;  /* 0x0000000000007941 */ /* 0x000fea0003800200 */
.L_x_100:
        /* <DEDUP_REMOVED lines=18> */
.L_x_103:
[----:B------:R-:W-:Y:S05]  /*1d2c0*/  BSYNC.RECONVERGENT B0 ;  /* 0x0000000000007941 */ /* 0x000fea0003800200 */
.L_x_102:
        /* <DEDUP_REMOVED lines=18> */
.L_x_105:
[----:B------:R-:W-:Y:S05]  /*1d3f0*/  BSYNC.RECONVERGENT B0 ;  /* 0x0000000000007941 */ /* 0x000fea0003800200 */
.L_x_104:
        /* <DEDUP_REMOVED lines=18> */
.L_x_107:
[----:B------:R-:W-:Y:S05]  /*1d520*/  BSYNC.RECONVERGENT B0 ;  /* 0x0000000000007941 */ /* 0x000fea0003800200 */
.L_x_106:
[----:B------:R-:W-:Y:S01]  /*1d530*/  LOP3.LUT P6, RZ, R163, 0x4, RZ, 0xc0, !PT ;  /* 0x00000004a3ff7812 */ /* 0x000fe200078cc0ff */
[----:B------:R-:W-:-:S12]  /*1d540*/  BSSY.RECONVERGENT B0, `(.L_x_108) ;  /* 0x0000011000007945 */ /* 0x000fd80003800200 */
[----:B------:R-:W-:Y:S05]  /*1d550*/  @P6 BRA `(.L_x_109) ;  /* 0x00000000003c6947 */ /* 0x000fea0003800000 */
[----:B01234-:R-:W2:Y:S01]  /*1d560*/  LDL R139, [R1+0x104] ;  /* 0x00010400018b7983 */ /* 0x01fea20000100800 */
[----:B------:R-:W-:-:S13]  /*1d570*/  LOP3.LUT P6, RZ, R2, 0x1000000, RZ, 0xc0, !PT ;  /* 0x0100000002ff7812 */ /* 0x000fda00078cc0ff */
[----:B------:R-:W0:Y:S01]  /*1d580*/  @!P6 LDC.64 R122, c[0x0][0x380] ;  /* 0x0000e000ff7aeb82 */ /* 0x000e220000000a00 */
[----:B------:R-:W1:Y:S07]  /*1d590*/  S2R R140, SR_TID.X ;  /* 0x00000000008c7919 */ /* 0x000e6e0000002100 */
[----:B------:R-:W3:Y:S01]  /*1d5a0*/  S2UR UR5, SR_CgaCtaId ;  /* 0x00000000000579c3 */ /* 0x000ee20000008800 */
[----:B--2---:R-:W-:Y:S02]  /*1d5b0*/  @!P6 IMAD.IADD R139, R139, 0x1, R120 ;  /* 0x000000018b8be824 */ /* 0x004fe400078e0278 */
[----:B------:R-:W-:-:S02]  /*1d5c0*/  IMAD.MOV.U32 R120, RZ, RZ, RZ ;  /* 0x000000ffff787224 */ /* 0x000fc400078e00ff */
[----:B0-----:R-:W-:-:S05]  /*1d5d0*/  @!P6 IMAD.WIDE R122, R139, 0x4, R122 ;  /* 0x000000048b7ae825 */ /* 0x001fca00078e027a */
[----:B------:R-:W2:Y:S01]  /*1d5e0*/  @!P6 LDG.E.CONSTANT R120, desc[UR6][R122.64] ;  /* 0x000000067a78e981 */ /* 0x000ea2000c1e9900 */
[----:B------:R-:W-:Y:S01]  /*1d5f0*/  IMAD R3, R3, 0x240, RZ ;  /* 0x0000024003037824 */ /* 0x000fe200078e02ff */
[----:B------:R-:W-:Y:S02]  /*1d600*/  UMOV UR4, 0x400 ;  /* 0x0000040000047882 */ /* 0x000fe40000000000 */
[----:B---3--:R-:W-:Y:S01]  /*1d610*/  ULEA UR4, UR5, UR4, 0x18 ;  /* 0x0000000405047291 */ /* 0x008fe2000f8ec0ff */
[----:B-1----:R-:W-:-:S05]  /*1d620*/  IMAD R3, R140, 0x2a, R3 ;  /* 0x0000002a8c037824 */ /* 0x002fca00078e0203 */
[----:B------:R-:W-:-:S05]  /*1d630*/  LEA R3, R3, UR4, 0x2 ;  /* 0x0000000403037c11 */ /* 0x000fca000f8e10ff */
[----:B--2---:R0:W-:Y:S02]  /*1d640*/  STS [R3+0xa4], R120 ;  /* 0x0000a47803007388 */ /* 0x0041e40000000800 */
.L_x_109:
[----:B------:R-:W-:Y:S05]  /*1d650*/  BSYNC.RECONVERGENT B0 ;  /* 0x0000000000007941 */ /* 0x000fea0003800200 */
.L_x_108:
[----:B------:R-:W-:Y:S01]  /*1d660*/  LOP3.LUT P6, RZ, R0, 0x80000000, RZ, 0xc0, !PT ;  /* 0x8000000000ff7812 */ /* 0x000fe200078cc0ff */
[----:B------:R-:W-:Y:S01]  /*1d670*/  IMAD.MOV.U32 R252, RZ, RZ, RZ ;  /* 0x000000fffffc7224 */ /* 0x000fe200078e00ff */
[----:B0-----:R-:W-:Y:S02]  /*1d680*/  P2R R3, PR, RZ, 0x20 ;  /* 0x00000020ff037803 */ /* 0x001fe40000000000 */
[----:B------:R-:W-:Y:S02]  /*1d690*/  P2R R158, PR, RZ, 0x40 ;  /* 0x00000040ff9e7803 */ /* 0x000fe40000000000 */
[----:B------:R-:W-:Y:S02]  /*1d6a0*/  LOP3.LUT P6, RZ, R2, 0x40, RZ, 0xc0, !PT ;  /* 0x0000004002ff7812 */ /* 0x000fe400078cc0ff */
[----:B------:R-:W-:Y:S02]  /*1d6b0*/  P2R R120, PR, RZ, 0x10 ;  /* 0x00000010ff787803 */ /* 0x000fe40000000000 */
[----:B------:R-:W-:-:S02]  /*1d6c0*/  P2R R157, PR, RZ, 0x40 ;  /* 0x00000040ff9d7803 */ /* 0x000fc40000000000 */
[C---:B------:R-:W-:Y:S02]  /*1d6d0*/  LOP3.LUT P6, RZ, R2.reuse, 0x80, RZ, 0xc0, !PT ;  /* 0x0000008002ff7812 */ /* 0x040fe400078cc0ff */
[C---:B------:R-:W-:Y:S02]  /*1d6e0*/  LOP3.LUT P5, RZ, R2.reuse, 0x20, RZ, 0xc0, !PT ;  /* 0x0000002002ff7812 */ /* 0x040fe400078ac0ff */
        /* <DEDUP_REMOVED lines=14> */
[----:B-1234-:R-:W-:Y:S02]  /*1d7d0*/  P2R R139, PR, RZ, 0x2 ;  /* 0x00000002ff8b7803 */ /* 0x01efe40000000000 */
        /* <DEDUP_REMOVED lines=10> */
[C---:B------:R-:W-:Y:S02]  /*1d880*/  LOP3.LUT P6, RZ, R2.reuse, 0x10000, RZ, 0xc0, !PT ;  /* 0x0001000002ff7812 */ /* 0x040fe400078cc0ff */
[----:B------:R-:W-:Y:S02]  /*1d890*/  LOP3.LUT P0, RZ, R2, 0x1, RZ, 0xc0, !PT ;  /* 0x0000000102ff7812 */ /* 0x000fe4000780c0ff */
[----:B------:R-:W-:-:S02]  /*1d8a0*/  P2R R147, PR, RZ, 0x40 ;  /* 0x00000040ff937803 */ /* 0x000fc40000000000 */
        /* <DEDUP_REMOVED lines=12> */
[----:B------:R-:W-:-:S13]  /*1d970*/  LOP3.LUT P6, RZ, R2, 0x800000, RZ, 0xc0, !PT ;  /* 0x0080000002ff7812 */ /* 0x000fda00078cc0ff */
[----:B------:R-:W-:Y:S01]  /*1d980*/  @!P6 STS [R137], R138 ;  /* 0x0000008a8900e388 */ /* 0x000fe20000000800 */
[----:B------:R-:W-:-:S13]  /*1d990*/  ISETP.NE.AND P6, PT, R141, RZ, PT ;  /* 0x000000ff8d00720c */ /* 0x000fda0003fc5270 */
[----:B------:R-:W-:Y:S01]  /*1d9a0*/  @!P6 STS [R57+0x4], R136 ;  /* 0x000004883900e388 */ /* 0x000fe20000000800 */
        /* <DEDUP_REMOVED lines=25> */
[----:B------:R0:W-:Y:S01]  /*1db40*/  @!P6 STS [R70+0x38], R121 ;  /* 0x000038794600e388 */ /* 0x0001e20000000800 */
[----:B------:R-:W-:-:S13]  /*1db50*/  ISETP.NE.AND P6, PT, R155, RZ, PT ;  /* 0x000000ff9b00720c */ /* 0x000fda0003fc5270 */
[----:B------:R-:W-:Y:S01]  /*1db60*/  @!P6 STS [R71+0x3c], R4 ;  /* 0x00003c044700e388 */ /* 0x000fe20000000800 */
[----:B------:R-:W-:-:S13]  /*1db70*/  ISETP.NE.AND P6, PT, R156, RZ, PT ;  /* 0x000000ff9c00720c */ /* 0x000fda0003fc5270 */
[----:B------:R-:W-:Y:S01]  /*1db80*/  @!P6 STS [R72+0x40], R6 ;  /* 0x000040064800e388 */ /* 0x000fe20000000800 */
[----:B------:R-:W-:-:S13]  /*1db90*/  ISETP.NE.AND P6, PT, R157, RZ, PT ;  /* 0x000000ff9d00720c */ /* 0x000fda0003fc5270 */
[----:B------:R-:W-:Y:S01]  /*1dba0*/  @!P6 STS [R73+0x44], R7 ;  /* 0x000044074900e388 */ /* 0x000fe20000000800 */
[----:B------:R-:W-:-:S03]  /*1dbb0*/  ISETP.NE.AND P6, PT, R158, RZ, PT ;  /* 0x000000ff9e00720c */ /* 0x000fc60003fc5270 */
[----:B------:R-:W-:Y:S01]  /*1dbc0*/  @!P5 STS [R74+0x48], R8 ;  /* 0x000048084a00d388 */ /* 0x000fe20000000800 */
[----:B------:R-:W-:-:S03]  /*1dbd0*/  LOP3.LUT P5, RZ, R0, 0x2, RZ, 0xc0, !PT ;  /* 0x0000000200ff7812 */ /* 0x000fc600078ac0ff */
        /* <DEDUP_REMOVED lines=10> */
[----:B------:R1:W-:Y:S01]  /*1dc80*/  @!P6 STS [R80+0x60], R14 ;  /* 0x0000600e5000e388 */ /* 0x0003e20000000800 */
[----:B0-----:R-:W-:Y:S02]  /*1dc90*/  P2R R70, PR, RZ, 0x1 ;  /* 0x00000001ff467803 */ /* 0x001fe40000000000 */
[C---:B------:R-:W-:Y:S02]  /*1dca0*/  LOP3.LUT P0, RZ, R0.reuse, 0x80, RZ, 0xc0, !PT ;  /* 0x0000008000ff7812 */ /* 0x040fe4000780c0ff */
[C---:B------:R-:W-:Y:S02]  /*1dcb0*/  LOP3.LUT P6, RZ, R0.reuse, 0x1, RZ, 0xc0, !PT ;  /* 0x0000000100ff7812 */ /* 0x040fe400078cc0ff */
        /* <DEDUP_REMOVED lines=26> */
[----:B-1----:R-:W-:Y:S02]  /*1de60*/  P2R R14, PR, RZ, 0x1 ;  /* 0x00000001ff0e7803 */ /* 0x002fe40000000000 */
        /* <DEDUP_REMOVED lines=19> */
[----:B------:R0:W-:Y:S01]  /*1dfa0*/  @!P0 STS [R82+0x64], R16 ;  /* 0x0000641052008388 */ /* 0x0001e20000000800 */
[----:B------:R-:W-:-:S13]  /*1dfb0*/  ISETP.NE.AND P0, PT, R4, RZ, PT ;  /* 0x000000ff0400720c */ /* 0x000fda0003f05270 */
        /* <DEDUP_REMOVED lines=47> */
[----:B------:R-:W-:-:S03]  /*1e2b0*/  ISETP.NE.AND P0, PT, R140, RZ, PT ;  /* 0x000000ff8c00720c */ /* 0x000fc60003f05270 */
        /* <DEDUP_REMOVED lines=10> */
[----:B------:R0:W-:Y:S04]  /*1e360*/  @!P6 STS [R113+0xdc], R50 ;  /* 0x0000dc327100e388 */ /* 0x0001e80000000800 */
[----:B------:R0:W-:Y:S04]  /*1e370*/  @!P0 STS [R114+0xe0], R51 ;  /* 0x0000e03372008388 */ /* 0x0001e80000000800 */
[----:B------:R0:W-:Y:S04]  /*1e380*/  @!P1 STS [R115+0xe4], R52 ;  /* 0x0000e43473009388 */ /* 0x0001e80000000800 */
[----:B------:R0:W-:Y:S04]  /*1e390*/  @!P2 STS [R116+0xe8], R53 ;  /* 0x0000e8357400a388 */ /* 0x0001e80000000800 */
[----:B------:R0:W-:Y:S04]  /*1e3a0*/  @!P3 STS [R117+0xec], R54 ;  /* 0x0000ec367500b388 */ /* 0x0001e80000000800 */
[----:B------:R0:W-:Y:S04]  /*1e3b0*/  @!P4 STS [R118+0xf0], R55 ;  /* 0x0000f0377600c388 */ /* 0x0001e80000000800 */
[----:B------:R0:W-:Y:S01]  /*1e3c0*/  @!P5 STS [R119+0xf4], R56 ;  /* 0x0000f4387700d388 */ /* 0x0001e20000000800 */
[----:B------:R-:W-:Y:S06]  /*1e3d0*/  BAR.SYNC.DEFER_BLOCKING 0x0 ;  /* 0x0000000000007b1d */ /* 0x000fec0000010000 */
.L_x_110:
[----:B------:R-:W1:Y:S01]  /*1e3e0*/  S2R R4, SR_TID.Z ;  /* 0x0000000000047919 */ /* 0x000e620000002300 */
[----:B------:R-:W2:Y:S01]  /*1e3f0*/  S2UR UR5, SR_CgaCtaId ;  /* 0x00000000000579c3 */ /* 0x000ea20000008800 */
[----:B------:R-:W-:Y:S01]  /*1e400*/  UMOV UR4, 0x400 ;  /* 0x0000040000047882 */ /* 0x000fe20000000000 */
[----:B------:R-:W3:Y:S01]  /*1e410*/  S2R R3, SR_TID.X ;  /* 0x0000000000037919 */ /* 0x000ee20000002100 */
[----:B------:R-:W4:Y:S01]  /*1e420*/  S2R R6, SR_TID.Y ;  /* 0x0000000000067919 */ /* 0x000f220000002200 */
[----:B--2---:R-:W-:Y:S02]  /*1e430*/  ULEA UR8, UR5, UR4, 0x18 ;  /* 0x0000000405087291 */ /* 0x004fe4000f8ec0ff */
[----:B------:R-:W-:-:S04]  /*1e440*/  UIADD3 UR4, UPT, UPT, UR4, 0x4800, URZ ;  /* 0x0000480004047890 */ /* 0x000fc8000fffe0ff */
[----:B------:R-:W-:Y:S01]  /*1e450*/  ULEA UR4, UR5, UR4, 0x18 ;  /* 0x0000000405047291 */ /* 0x000fe2000f8ec0ff */
[----:B-1----:R-:W-:-:S04]  /*1e460*/  IMAD R4, R4, 0x40, R252 ;  /* 0x0000004004047824 */ /* 0x002fc800078e02fc */
[----:B------:R-:W-:Y:S02]  /*1e470*/  IMAD R4, R4, 0x36, RZ ;  /* 0x0000003604047824 */ /* 0x000fe400078e02ff */
[----:B---3--:R-:W-:-:S03]  /*1e480*/  IMAD R3, R252, 0x240, R3 ;  /* 0x00000240fc037824 */ /* 0x008fc600078e0203 */
[----:B------:R-:W-:Y:S01]  /*1e490*/  LEA R4, R4, UR4, 0x2 ;  /* 0x0000000404047c11 */ /* 0x000fe2000f8e10ff */
[----:B----4-:R-:W-:-:S04]  /*1e4a0*/  IMAD R3, R6, 0x10, R3 ;  /* 0x0000001006037824 */ /* 0x010fc800078e0203 */
[----:B------:R-:W1:Y:S01]  /*1e4b0*/  LDS.64 R6, [R4+0x8] ;  /* 0x0000080004067984 */ /* 0x000e620000000a00 */
[----:B------:R-:W-:-:S03]  /*1e4c0*/  LEA R3, R3, UR8, 0x2 ;  /* 0x0000000803037c11 */ /* 0x000fc6000f8e10ff */
[----:B0-----:R-:W0:Y:S04]  /*1e4d0*/  LDS.64 R34, [R4+0x6f8] ;  /* 0x0006f80004227984 */ /* 0x001e280000000a00 */
[----:B------:R-:W-:Y:S04]  /*1e4e0*/  LDS R12, [R3] ;  /* 0x00000000030c7984 */ /* 0x000fe80000000800 */
[----:B------:R-:W2:Y:S04]  /*1e4f0*/  LDS.64 R110, [R4] ;  /* 0x00000000046e7984 */ /* 0x000ea80000000a00 */
[----:B------:R-:W3:Y:S04]  /*1e500*/  LDS R13, [R3+0x40] ;  /* 0x00004000030d7984 */ /* 0x000ee80000000800 */
[----:B------:R-:W4:Y:S04]  /*1e510*/  LDS.64 R114, [R4+0x6c0] ;  /* 0x0006c00004727984 */ /* 0x000f280000000a00 */
[----:B------:R-:W5:Y:S04]  /*1e520*/  LDS.64 R118, [R4+0xd80] ;  /* 0x000d800004767984 */ /* 0x000f680000000a00 */
[----:B------:R-:W-:Y:S04]  /*1e530*/  LDS R16, [R3+0x80] ;  /* 0x0000800003107984 */ /* 0x000fe80000000800 */
[----:B------:R-:W5:Y:S04]  /*1e540*/  LDS.64 R92, [R4+0x18] ;  /* 0x00001800045c7984 */ /* 0x000f680000000a00 */
[----:B------:R-:W5:Y:S01]  /*1e550*/  LDS.64 R120, [R4+0x1440] ;  /* 0x0014400004787984 */ /* 0x000f620000000a00 */
[----:B-1----:R-:W-:-:S03]  /*1e560*/  IMAD.MOV.U32 R9, RZ, RZ, R7 ;  /* 0x000000ffff097224 */ /* 0x002fc600078e0007 */
[----:B------:R-:W-:Y:S01]  /*1e570*/  LDS R17, [R3+0x180] ;  /* 0x0001800003117984 */ /* 0x000fe20000000800 */
[----:B------:R-:W-:Y:S02]  /*1e580*/  IMAD.MOV.U32 R142, RZ, RZ, R6 ;  /* 0x000000ffff8e7224 */ /* 0x000fe400078e0006 */
[----:B0-----:R-:W-:Y:S01]  /*1e590*/  IMAD.MOV.U32 R26, RZ, RZ, R35 ;  /* 0x000000ffff1a7224 */ /* 0x001fe200078e0023 */
[----:B------:R-:W0:Y:S01]  /*1e5a0*/  LDS.64 R6, [R4+0x6c8] ;  /* 0x0006c80004067984 */ /* 0x000e220000000a00 */
[----:B------:R-:W-:-:S03]  /*1e5b0*/  IMAD.MOV.U32 R137, RZ, RZ, R34 ;  /* 0x000000ffff897224 */ /* 0x000fc600078e0022 */
[----:B------:R-:W1:Y:S01]  /*1e5c0*/  LDS.64 R34, [R4+0x50] ;  /* 0x0000500004227984 */ /* 0x000e620000000a00 */
[----:B--2---:R-:W-:-:S03]  /*1e5d0*/  FFMA R110, R12, R110, R39 ;  /* 0x0000006e0c6e7223 */ /* 0x004fc60000000027 */
[----:B------:R-:W2:Y:S01]  /*1e5e0*/  LDS.64 R98, [R4+0x6d8] ;  /* 0x0006d80004627984 */ /* 0x000ea20000000a00 */
[----:B---3--:R-:W-:-:S03]  /*1e5f0*/  FFMA R9, R13, R9, R110 ;  /* 0x000000090d097223 */ /* 0x008fc6000000006e */
[----:B------:R-:W-:Y:S01]  /*1e600*/  LDS.64 R10, [R4+0xd98] ;  /* 0x000d9800040a7984 */ /* 0x000fe20000000a00 */
[----:B----4-:R-:W-:-:S03]  /*1e610*/  FFMA R114, R12, R114, R97 ;  /* 0x000000720c727223 */ /* 0x010fc60000000061 */
[----:B------:R-:W-:Y:S01]  /*1e620*/  LDS R18, [R3+0x1c0] ;  /* 0x0001c00003127984 */ /* 0x000fe20000000800 */
[----:B-----5:R-:W-:-:S03]  /*1e630*/  FFMA R118, R12, R118, R15 ;  /* 0x000000760c767223 */ /* 0x020fc6000000000f */
[----:B------:R-:W-:Y:S04]  /*1e640*/  LDS.64 R84, [R4+0x30] ;  /* 0x0000300004547984 */ /* 0x000fe80000000a00 */
[----:B------:R-:W-:Y:S01]  /*1e650*/  LDS R20, [R3+0x200] ;  /* 0x0002000003147984 */ /* 0x000fe20000000800 */
[----:B------:R-:W-:-:S03]  /*1e660*/  FFMA R92, R16, R92, R9 ;  /* 0x0000005c105c7223 */ /* 0x000fc60000000009 */
[----:B------:R-:W-:Y:S01]  /*1e670*/  LDS.64 R86, [R4+0x6f0] ;  /* 0x0006f00004567984 */ /* 0x000fe20000000a00 */
[----:B------:R-:W-:-:S03]  /*1e680*/  FFMA R120, R12, R120, R19 ;  /* 0x000000780c787223 */ /* 0x000fc60000000013 */
[----:B------:R-:W-:Y:S04]  /*1e690*/  LDS.64 R88, [R4+0xdb0] ;  /* 0x000db00004587984 */ /* 0x000fe80000000a00 */
[----:B------:R-:W-:Y:S01]  /*1e6a0*/  LDS R21, [R3+0x300] ;  /* 0x0003000003157984 */ /* 0x000fe20000000800 */
[----:B0-----:R-:W-:-:S03]  /*1e6b0*/  IMAD.MOV.U32 R32, RZ, RZ, R7 ;  /* 0x000000ffff207224 */ /* 0x001fc600078e0007 */
[----:B------:R-:W-:Y:S01]  /*1e6c0*/  LDS R22, [R3+0x340] ;  /* 0x0003400003167984 */ /* 0x000fe20000000800 */
[----:B------:R-:W-:Y:S02]  /*1e6d0*/  IMAD.MOV.U32 R141, RZ, RZ, R6 ;  /* 0x000000ffff8d7224 */ /* 0x000fe400078e0006 */
[----:B-1----:R-:W-:Y:S01]  /*1e6e0*/  IMAD.MOV.U32 R24, RZ, RZ, R35 ;  /* 0x000000ffff187224 */ /* 0x002fe200078e0023 */
[----:B------:R-:W0:Y:S01]  /*1e6f0*/  LDS.64 R6, [R4+0xd88] ;  /* 0x000d880004067984 */ /* 0x000e220000000a00 */
[----:B------:R-:W-:Y:S02]  /*1e700*/  IMAD.MOV.U32 R145, RZ, RZ, R34 ;  /* 0x000000ffff917224 */ /* 0x000fe400078e0022 */
[----:B------:R-:W-:Y:S01]  /*1e710*/  FFMA R9, R13, R32, R114 ;  /* 0x000000200d097223 */ /* 0x000fe20000000072 */
[----:B------:R-:W-:Y:S01]  /*1e720*/  LDS.64 R62, [R4+0x708] ;  /* 0x00070800043e7984 */ /* 0x000fe20000000a00 */
[----:B------:R-:W-:Y:S02]  /*1e730*/  IMAD.MOV.U32 R110, RZ, RZ, R145 ;  /* 0x000000ffff6e7224 */ /* 0x000fe400078e0091 */
[----:B--2---:R-:W-:Y:S01]  /*1e740*/  FFMA R98, R16, R98, R9 ;  /* 0x0000006210627223 */ /* 0x004fe20000000009 */
[----:B------:R-:W1:Y:S04]  /*1e750*/  LDS.64 R34, [R4+0x710] ;  /* 0x0007100004227984 */ /* 0x000e680000000a00 */
[----:B------:R-:W-:Y:S04]  /*1e760*/  LDS R14, [R3+0x380] ;  /* 0x00038000030e7984 */ /* 0x000fe80000000800 */
[----:B------:R-:W-:Y:S04]  /*1e770*/  LDS.64 R246, [R4+0x60] ;  /* 0x0000600004f67984 */ /* 0x000fe80000000a00 */
[----:B------:R-:W2:Y:S04]  /*1e780*/  LDS.64 R218, [R4+0x1448] ;  /* 0x0014480004da7984 */ /* 0x000ea80000000a00 */
[----:B------:R-:W3:Y:S04]  /*1e790*/  LDS.64 R94, [R4+0x1458] ;  /* 0x00145800045e7984 */ /* 0x000ee80000000a00 */
[----:B------:R-:W4:Y:S04]  /*1e7a0*/  LDS.64 R226, [R4+0x1460] ;  /* 0x0014600004e27984 */ /* 0x000f280000000a00 */
[----:B------:R-:W5:Y:S04]  /*1e7b0*/  LDS.64 R90, [R4+0x1470] ;  /* 0x00147000045a7984 */ /* 0x000f680000000a00 */
[----:B------:R-:W5:Y:S01]  /*1e7c0*/  LDS.64 R214, [R4+0x1478] ;  /* 0x0014780004d67984 */ /* 0x000f620000000a00 */
[----:B0-----:R-:W-:-:S03]  /*1e7d0*/  IMAD.MOV.U32 R31, RZ, RZ, R7 ;  /* 0x000000ffff1f7224 */ /* 0x001fc600078e0007 */
[----:B------:R-:W0:Y:S01]  /*1e7e0*/  LDS.64 R66, [R4+0x1488] ;  /* 0x0014880004427984 */ /* 0x000e220000000a00 */
[----:B------:R-:W-:Y:S02]  /*1e7f0*/  IMAD.MOV.U32 R140, RZ, RZ, R6 ;  /* 0x000000ffff8c7224 */ /* 0x000fe400078e0006 */
[----:B------:R-:W-:Y:S01]  /*1e800*/  FFMA R15, R13, R31, R118 ;  /* 0x0000001f0d0f7223 */ /* 0x000fe20000000076 */
[----:B------:R-:W0:Y:S03]  /*1e810*/  LDS.64 R6, [R4+0x20] ;  /* 0x0000200004067984 */ /* 0x000e260000000a00 */
[----:B------:R-:W-:Y:S01]  /*1e820*/  FFMA R10, R16, R10, R15 ;  /* 0x0000000a100a7223 */ /* 0x000fe2000000000f */
[----:B-1----:R-:W-:Y:S01]  /*1e830*/  IMAD.MOV.U32 R23, RZ, RZ, R35 ;  /* 0x000000ffff177224 */ /* 0x002fe200078e0023 */
[----:B------:R-:W1:Y:S01]  /*1e840*/  LDS.64 R58, [R4+0x1b00] ;  /* 0x001b0000043a7984 */ /* 0x000e620000000a00 */
[----:B------:R-:W-:-:S03]  /*1e850*/  IMAD.MOV.U32 R144, RZ, RZ, R34 ;  /* 0x000000ffff907224 */ /* 0x000fc600078e0022 */
[----:B------:R-:W1:Y:S01]  /*1e860*/  LDS.64 R64, [R4+0x21c0] ;  /* 0x0021c00004407984 */ /* 0x000e620000000a00 */
[----:B------:R-:W-:-:S03]  /*1e870*/  IMAD.MOV.U32 R114, RZ, RZ, R144 ;  /* 0x000000ffff727224 */ /* 0x000fc600078e0090 */
[----:B------:R-:W1:Y:S01]  /*1e880*/  LDS.64 R108, [R4+0x2880] ;  /* 0x00288000046c7984 */ /* 0x000e620000000a00 */
[----:B--2---:R-:W-:Y:S01]  /*1e890*/  FFMA R219, R13, R219, R120 ;  /* 0x000000db0ddb7223 */ /* 0x004fe20000000078 */
[----:B------:R-:W-:Y:S02]  /*1e8a0*/  IMAD.MOV.U32 R120, RZ, RZ, R142 ;  /* 0x000000ffff787224 */ /* 0x000fe400078e008e */
[----:B------:R-:W2:Y:S01]  /*1e8b0*/  LDS.64 R116, [R4+0x2f40] ;  /* 0x002f400004747984 */ /* 0x000ea20000000a00 */
[----:B---3--:R-:W-:Y:S01]  /*1e8c0*/  FFMA R94, R16, R94, R219 ;  /* 0x0000005e105e7223 */ /* 0x008fe200000000db */
[----:B------:R-:W-:Y:S02]  /*1e8d0*/  IMAD.MOV.U32 R219, RZ, RZ, R140 ;  /* 0x000000ffffdb7224 */ /* 0x000fe400078e008c */
[----:B------:R-:W3:Y:S01]  /*1e8e0*/  LDS.64 R176, [R4+0x1b08] ;  /* 0x001b080004b07984 */ /* 0x000ee20000000a00 */
[----:B----4-:R-:W-:Y:S01]  /*1e8f0*/  FFMA R227, R17, R227, R94 ;  /* 0x000000e311e37223 */ /* 0x010fe2000000005e */
[----:B------:R-:W-:-:S02]  /*1e900*/  IMAD.MOV.U32 R94, RZ, RZ, R137 ;  /* 0x000000ffff5e7224 */ /* 0x000fc400078e0089 */
[----:B------:R-:W4:Y:S01]  /*1e910*/  LDS.64 R148, [R4+0x21c8] ;  /* 0x0021c80004947984 */ /* 0x000f220000000a00 */
[----:B-----5:R-:W-:-:S03]  /*1e920*/  FFMA R90, R18, R90, R227 ;  /* 0x0000005a125a7223 */ /* 0x020fc600000000e3 */
[----:B------:R-:W5:Y:S01]  /*1e930*/  LDS.64 R230, [R4+0x2888] ;  /* 0x0028880004e67984 */ /* 0x000f620000000a00 */
[----:B------:R-:W-:-:S03]  /*1e940*/  FFMA R215, R20, R215, R90 ;  /* 0x000000d714d77223 */ /* 0x000fc6000000005a */
[----:B------:R-:W5:Y:S01]  /*1e950*/  LDS.64 R228, [R4+0x2f48] ;  /* 0x002f480004e47984 */ /* 0x000f620000000a00 */
[----:B0-----:R-:W-:-:S03]  /*1e960*/  FFMA R66, R21, R66, R215 ;  /* 0x0000004215427223 */ /* 0x001fc600000000d7 */
[----:B------:R-:W0:Y:S01]  /*1e970*/  LDS.64 R100, [R4+0x1b18] ;  /* 0x001b180004647984 */ /* 0x000e220000000a00 */
[----:B------:R-:W-:-:S03]  /*1e980*/  IMAD.MOV.U32 R30, RZ, RZ, R7 ;  /* 0x000000ffff1e7224 */ /* 0x000fc600078e0007 */
[----:B------:R-:W0:Y:S01]  /*1e990*/  LDS.64 R102, [R4+0x21d8] ;  /* 0x0021d80004667984 */ /* 0x000e220000000a00 */
[----:B------:R-:W-:Y:S02]  /*1e9a0*/  IMAD.MOV.U32 R136, RZ, RZ, R6 ;  /* 0x000000ffff887224 */ /* 0x000fe400078e0006 */
[----:B------:R-:W-:Y:S01]  /*1e9b0*/  FFMA R19, R17, R30, R92 ;  /* 0x0000001e11137223 */ /* 0x000fe2000000005c */
[----:B------:R-:W0:Y:S01]  /*1e9c0*/  LDS.64 R6, [R4+0x6e0] ;  /* 0x0006e00004067984 */ /* 0x000e220000000a00 */
[----:B-1----:R-:W-:Y:S01]  /*1e9d0*/  FFMA R58, R12, R58, R81 ;  /* 0x0000003a0c3a7223 */ /* 0x002fe20000000051 */
[----:B------:R-:W-:Y:S02]  /*1e9e0*/  IMAD.MOV.U32 R92, RZ, RZ, R141 ;  /* 0x000000ffff5c7224 */ /* 0x000fe400078e008d */
[----:B------:R-:W-:Y:S01]  /*1e9f0*/  FFMA R19, R18, R84, R19 ;  /* 0x0000005412137223 */ /* 0x000fe20000000013 */
[----:B------:R-:W1:Y:S01]  /*1ea00*/  LDS.64 R104, [R4+0x2898] ;  /* 0x0028980004687984 */ /* 0x000e620000000a00 */
[----:B------:R-:W-:-:S03]  /*1ea10*/  FFMA R64, R12, R64, R27 ;  /* 0x000000400c407223 */ /* 0x000fc6000000001b */
[----:B------:R-:W1:Y:S01]  /*1ea20*/  LDS.64 R106, [R4+0x2f58] ;  /* 0x002f5800046a7984 */ /* 0x000e620000000a00 */
[----:B------:R-:W-:-:S03]  /*1ea30*/  FFMA R108, R12, R108, R25 ;  /* 0x0000006c0c6c7223 */ /* 0x000fc60000000019 */
[----:B------:R-:W1:Y:S01]  /*1ea40*/  LDS.64 R224, [R4+0x1b20] ;  /* 0x001b200004e07984 */ /* 0x000e620000000a00 */
[----:B--2---:R-:W-:-:S03]  /*1ea50*/  FFMA R116, R12, R116, R5 ;  /* 0x000000740c747223 */ /* 0x004fc60000000005 */
[----:B------:R-:W2:Y:S01]  /*1ea60*/  LDS.64 R130, [R4+0x21e0] ;  /* 0x0021e00004827984 */ /* 0x000ea20000000a00 */
[----:B---3--:R-:W-:-:S03]  /*1ea70*/  FFMA R177, R13, R177, R58 ;  /* 0x000000b10db17223 */ /* 0x008fc6000000003a */
[----:B------:R-:W3:Y:S01]  /*1ea80*/  LDS.64 R222, [R4+0x28a0] ;  /* 0x0028a00004de7984 */ /* 0x000ee20000000a00 */
[----:B----4-:R-:W-:-:S03]  /*1ea90*/  FFMA R149, R13, R149, R64 ;  /* 0x000000950d957223 */ /* 0x010fc60000000040 */
[----:B------:R-:W4:Y:S01]  /*1eaa0*/  LDS.64 R220, [R4+0x2f60] ;  /* 0x002f600004dc7984 */ /* 0x000f220000000a00 */
[----:B-----5:R-:W-:-:S03]  /*1eab0*/  FFMA R231, R13, R231, R108 ;  /* 0x000000e70de77223 */ /* 0x020fc6000000006c */
[----:B------:R-:W5:Y:S01]  /*1eac0*/  LDS.64 R82, [R4+0x1b30] ;  /* 0x001b300004527984 */ /* 0x000f620000000a00 */
[----:B------:R-:W-:-:S03]  /*1ead0*/  FFMA R229, R13, R229, R116 ;  /* 0x000000e50de57223 */ /* 0x000fc60000000074 */
[----:B------:R-:W5:Y:S01]  /*1eae0*/  LDS.64 R76, [R4+0x28b0] ;  /* 0x0028b000044c7984 */ /* 0x000f620000000a00 */
[----:B0-----:R-:W-:-:S03]  /*1eaf0*/  FFMA R100, R16, R100, R177 ;  /* 0x0000006410647223 */ /* 0x001fc600000000b1 */
[----:B------:R-:W0:Y:S01]  /*1eb00*/  LDS.64 R78, [R4+0x2f70] ;  /* 0x002f7000044e7984 */ /* 0x000e220000000a00 */
[C---:B------:R-:W-:Y:S01]  /*1eb10*/  FFMA R102, R16.reuse, R102, R149 ;  /* 0x0000006610667223 */ /* 0x040fe20000000095 */
[----:B------:R-:W-:Y:S02]  /*1eb20*/  IMAD.MOV.U32 R29, RZ, RZ, R7 ;  /* 0x000000ffff1d7224 */ /* 0x000fe400078e0007 */
[----:B------:R-:W-:Y:S01]  /*1eb30*/  LDS.64 R216, [R4+0xdb8] ;  /* 0x000db80004d87984 */ /* 0x000fe20000000a00 */
[----:B------:R-:W-:Y:S02]  /*1eb40*/  IMAD.MOV.U32 R139, RZ, RZ, R6 ;  /* 0x000000ffff8b7224 */ /* 0x000fe400078e0006 */
[----:B------:R-:W-:Y:S01]  /*1eb50*/  FFMA R9, R17, R29, R98 ;  /* 0x0000001d11097223 */ /* 0x000fe20000000062 */
[----:B------:R-:W0:Y:S01]  /*1eb60*/  LDS.64 R6, [R4+0xda0] ;  /* 0x000da00004067984 */ /* 0x000e220000000a00 */
[----:B-1----:R-:W-:Y:S01]  /*1eb70*/  FFMA R104, R16, R104, R231 ;  /* 0x0000006810687223 */ /* 0x002fe200000000e7 */
[----:B------:R-:W-:-:S02]  /*1eb80*/  IMAD.MOV.U32 R98, RZ, RZ, R136 ;  /* 0x000000ffff627224 */ /* 0x000fc400078e0088 */
[----:B------:R-:W-:Y:S01]  /*1eb90*/  FFMA R9, R18, R86, R9 ;  /* 0x0000005612097223 */ /* 0x000fe20000000009 */
[----:B------:R-:W1:Y:S01]  /*1eba0*/  LDS.64 R212, [R4+0x1b38] ;  /* 0x001b380004d47984 */ /* 0x000e620000000a00 */
[----:B------:R-:W-:Y:S01]  /*1ebb0*/  FFMA R106, R16, R106, R229 ;  /* 0x0000006a106a7223 */ /* 0x000fe200000000e5 */
[----:B------:R-:W-:Y:S02]  /*1ebc0*/  IMAD.MOV.U32 R84, RZ, RZ, R139 ;  /* 0x000000ffff547224 */ /* 0x000fe400078e008b */
[C---:B------:R-:W-:Y:S01]  /*1ebd0*/  FFMA R225, R17.reuse, R225, R100 ;  /* 0x000000e111e17223 */ /* 0x040fe20000000064 */
[----:B------:R-:W-:Y:S01]  /*1ebe0*/  LDS.64 R132, [R4+0x21f8] ;  /* 0x0021f80004847984 */ /* 0x000fe20000000a00 */
        /* <DEDUP_REMOVED lines=9> */
[----:B------:R-:W-:Y:S01]  /*1ec80*/  LDS.64 R70, [R4+0x2208] ;  /* 0x0022080004467984 */ /* 0x000fe20000000a00 */
[----:B0-----:R-:W-:-:S03]  /*1ec90*/  FFMA R78, R18, R78, R221 ;  /* 0x0000004e124e7223 */ /* 0x001fc600000000dd */
[----:B------:R-:W0:Y:S04]  /*1eca0*/  LDS.64 R72, [R4+0x28c8] ;  /* 0x0028c80004487984 */ /* 0x000e280000000a00 */
        /* <DEDUP_REMOVED lines=9> */
[----:B------:R-:W1:Y:S03]  /*1ed40*/  LDS.64 R204, [R4+0x1490] ;  /* 0x0014900004cc7984 */ /* 0x000e660000000a00 */
[C---:B------:R-:W-:Y:S01]  /*1ed50*/  FFMA R217, R20.reuse, R217, R88 ;  /* 0x000000d914d97223 */ /* 0x040fe20000000058 */
[C---:B--2---:R-:W-:Y:S01]  /*1ed60*/  FFMA R211, R20.reuse, R211, R76 ;  /* 0x000000d314d37223 */ /* 0x044fe2000000004c */
[----:B------:R-:W2:Y:S01]  /*1ed70*/  LDS.64 R234, [R4+0xde0] ;  /* 0x000de00004ea7984 */ /* 0x000ea20000000a00 */
[----:B---3--:R-:W-:-:S03]  /*1ed80*/  FFMA R209, R20, R209, R78 ;  /* 0x000000d114d17223 */ /* 0x008fc6000000004e */
[----:B------:R-:W3:Y:S01]  /*1ed90*/  LDS.64 R202, [R4+0x1b50] ;  /* 0x001b500004ca7984 */ /* 0x000ee20000000a00 */
[----:B----4-:R-:W-:-:S03]  /*1eda0*/  FFMA R60, R21, R60, R217 ;  /* 0x0000003c153c7223 */ /* 0x010fc600000000d9 */
[----:B------:R-:W-:Y:S01]  /*1edb0*/  LDS.64 R128, [R4+0x2210] ;  /* 0x0022100004807984 */ /* 0x000fe20000000a00 */
[----:B-----5:R-:W-:-:S03]  /*1edc0*/  FFMA R5, R21, R68, R12 ;  /* 0x0000004415057223 */ /* 0x020fc6000000000c */
[----:B------:R-:W4:Y:S04]  /*1edd0*/  LDS.64 R200, [R4+0x28d0] ;  /* 0x0028d00004c87984 */ /* 0x000f280000000a00 */
[----:B------:R-:W5:Y:S01]  /*1ede0*/  LDS.64 R198, [R4+0x2f90] ;  /* 0x002f900004c67984 */ /* 0x000f620000000a00 */
[----:B0-----:R-:W-:-:S03]  /*1edf0*/  FFMA R72, R21, R72, R211 ;  /* 0x0000004815487223 */ /* 0x001fc600000000d3 */
[----:B------:R-:W0:Y:S01]  /*1ee00*/  LDS.64 R28, [R4+0x68] ;  /* 0x00006800041c7984 */ /* 0x000e220000000a00 */
[----:B------:R-:W-:-:S03]  /*1ee10*/  FFMA R74, R21, R74, R209 ;  /* 0x0000004a154a7223 */ /* 0x000fc600000000d1 */
[----:B------:R-:W0:Y:S01]  /*1ee20*/  LDS.64 R236, [R4+0x14a0] ;  /* 0x0014a00004ec7984 */ /* 0x000e220000000a00 */
[----:B------:R-:W-:-:S03]  /*1ee30*/  FFMA R207, R22, R207, R60 ;  /* 0x000000cf16cf7223 */ /* 0x000fc6000000003c */
[----:B------:R-:W-:Y:S01]  /*1ee40*/  LDS.64 R232, [R4+0x720] ;  /* 0x0007200004e87984 */ /* 0x000fe20000000a00 */
[----:B------:R-:W-:-:S03]  /*1ee50*/  IMAD.MOV.U32 R8, RZ, RZ, R7 ;  /* 0x000000ffff087224 */ /* 0x000fc600078e0007 */
[----:B------:R-:W0:Y:S01]  /*1ee60*/  LDS.64 R238, [R4+0x1b60] ;  /* 0x001b600004ee7984 */ /* 0x000e220000000a00 */
[----:B------:R-:W-:Y:S02]  /*1ee70*/  IMAD.MOV.U32 R138, RZ, RZ, R6 ;  /* 0x000000ffff8a7224 */ /* 0x000fe400078e0006 */
[----:B------:R-:W-:Y:S01]  /*1ee80*/  FFMA R8, R20, R8, R19 ;  /* 0x0000000814087223 */ /* 0x000fe20000000013 */
[----:B------:R-:W0:Y:S01]  /*1ee90*/  LDS.64 R6, [R4+0x48] ;  /* 0x0000480004067984 */ /* 0x000e220000000a00 */
[----:B-1----:R-:W-:Y:S01]  /*1eea0*/  FFMA R205, R22, R205, R66 ;  /* 0x000000cd16cd7223 */ /* 0x002fe20000000042 */
[----:B------:R-:W-:Y:S02]  /*1eeb0*/  IMAD.MOV.U32 R86, RZ, RZ, R138 ;  /* 0x000000ffff567224 */ /* 0x000fe400078e008a */
[----:B--2---:R-:W-:Y:S01]  /*1eec0*/  FFMA R234, R14, R234, R207 ;  /* 0x000000ea0eea7223 */ /* 0x004fe200000000cf */
[----:B------:R-:W-:Y:S01]  /*1eed0*/  LDS.64 R240, [R4+0x2220] ;  /* 0x0022200004f07984 */ /* 0x000fe20000000a00 */
[----:B---3--:R-:W-:-:S03]  /*1eee0*/  FFMA R203, R22, R203, R5 ;  /* 0x000000cb16cb7223 */ /* 0x008fc60000000005 */
[----:B------:R-:W1:Y:S04]  /*1eef0*/  LDS.64 R242, [R4+0x28e0] ;  /* 0x0028e00004f27984 */ /* 0x000e680000000a00 */
[----:B------:R-:W2:Y:S01]  /*1ef00*/  LDS.64 R244, [R4+0x2fa0] ;  /* 0x002fa00004f47984 */ /* 0x000ea20000000a00 */
[----:B----4-:R-:W-:-:S03]  /*1ef10*/  FFMA R201, R22, R201, R72 ;  /* 0x000000c916c97223 */ /* 0x010fc60000000048 */
[----:B------:R-:W-:Y:S01]  /*1ef20*/  LDS R10, [R3+0x4c0] ;  /* 0x0004c000030a7984 */ /* 0x000fe20000000800 */
[----:B-----5:R-:W-:-:S03]  /*1ef30*/  FFMA R199, R22, R199, R74 ;  /* 0x000000c716c77223 */ /* 0x020fc6000000004a */
[----:B------:R-:W-:Y:S01]  /*1ef40*/  LDS.64 R54, [R4+0x78] ;  /* 0x0000780004367984 */ /* 0x000fe20000000a00 */
[----:B0-----:R-:W-:-:S03]  /*1ef50*/  IMAD.MOV.U32 R217, RZ, RZ, R28 ;  /* 0x000000ffffd97224 */ /* 0x001fc600078e001c */
[----:B------:R-:W-:Y:S01]  /*1ef60*/  LDS.64 R194, [R4+0x14a8] ;  /* 0x0014a80004c27984 */ /* 0x000fe20000000a00 */
[----:B------:R-:W-:-:S03]  /*1ef70*/  FFMA R236, R14, R236, R205 ;  /* 0x000000ec0eec7223 */ /* 0x000fc600000000cd */
[----:B------:R-:W-:Y:S04]  /*1ef80*/  LDS.64 R124, [R4+0x738] ;  /* 0x00073800047c7984 */ /* 0x000fe80000000a00 */
[----:B------:R-:W-:Y:S01]  /*1ef90*/  LDS.64 R196, [R4+0xde8] ;  /* 0x000de80004c47984 */ /* 0x000fe20000000a00 */
[----:B------:R-:W-:-:S03]  /*1efa0*/  FFMA R203, R14, R238, R203 ;  /* 0x000000ee0ecb7223 */ /* 0x000fc600000000cb */
[----:B------:R-:W-:Y:S01]  /*1efb0*/  LDS.64 R192, [R4+0x1b68] ;  /* 0x001b680004c07984 */ /* 0x000fe20000000a00 */
[C---:B------:R-:W-:Y:S01]  /*1efc0*/  FFMA R15, R21.reuse, R6, R8 ;  /* 0x00000006150f7223 */ /* 0x040fe20000000008 */
[----:B------:R-:W-:Y:S02]  /*1efd0*/  FFMA R6, R20, R26, R9 ;  /* 0x0000001a14067223 */ /* 0x000fe40000000009 */
[----:B------:R-:W-:Y:S01]  /*1efe0*/  LDS.64 R150, [R4+0x2228] ;  /* 0x0022280004967984 */ /* 0x000fe20000000a00 */
[----:B------:R-:W-:Y:S01]  /*1eff0*/  FFMA R15, R22, R24, R15 ;  /* 0x00000018160f7223 */ /* 0x000fe2000000000f */
[----:B------:R-:W-:Y:S01]  /*1f000*/  FFMA R9, R21, R62, R6 ;  /* 0x0000003e15097223 */ /* 0x000fe20000000006 */
[----:B------:R-:W-:Y:S01]  /*1f010*/  IMAD.MOV.U32 R24, RZ, RZ, R29 ;  /* 0x000000ffff187224 */ /* 0x000fe200078e001d */
[----:B------:R-:W0:Y:S01]  /*1f020*/  LDS R6, [R3+0x480] ;  /* 0x0004800003067984 */ /* 0x000e220000000800 */
[----:B------:R-:W-:Y:S01]  /*1f030*/  FFMA R19, R14, R246, R15 ;  /* 0x000000f60e137223 */ /* 0x000fe2000000000f */
[----:B------:R-:W-:Y:S01]  /*1f040*/  FFMA R15, R22, R23, R9 ;  /* 0x00000017160f7223 */ /* 0x000fe20000000009 */
[C---:B-1----:R-:W-:Y:S01]  /*1f050*/  FFMA R242, R14.reuse, R242, R201 ;  /* 0x000000f20ef27223 */ /* 0x042fe200000000c9 */
[----:B------:R-:W1:Y:S02]  /*1f060*/  LDS.64 R8, [R4+0x728] ;  /* 0x0007280004087984 */ /* 0x000e640000000a00 */
[C---:B------:R-:W-:Y:S01]  /*1f070*/  FFMA R15, R14.reuse, R232, R15 ;  /* 0x000000e80e0f7223 */ /* 0x040fe2000000000f */
[----:B--2---:R-:W-:Y:S01]  /*1f080*/  FFMA R244, R14, R244, R199 ;  /* 0x000000f40ef47223 */ /* 0x004fe200000000c7 */
[----:B------:R-:W2:Y:S04]  /*1f090*/  LDS.64 R28, [R4+0x80] ;  /* 0x00008000041c7984 */ /* 0x000ea80000000a00 */
[----:B------:R-:W3:Y:S04]  /*1f0a0*/  LDS.64 R190, [R4+0x28e8] ;  /* 0x0028e80004be7984 */ /* 0x000ee80000000a00 */
[----:B------:R-:W4:Y:S04]  /*1f0b0*/  LDS.64 R188, [R4+0x2fa8] ;  /* 0x002fa80004bc7984 */ /* 0x000f280000000a00 */
[----:B------:R-:W5:Y:S04]  /*1f0c0*/  LDS R17, [R3+0x500] ;  /* 0x0005000003117984 */ /* 0x000f680000000800 */
[----:B------:R-:W5:Y:S04]  /*1f0d0*/  LDS.64 R12, [R4+0x14b8] ;  /* 0x0014b800040c7984 */ /* 0x000f680000000a00 */
[----:B------:R-:W5:Y:S04]  /*1f0e0*/  LDS.64 R56, [R4+0xdf8] ;  /* 0x000df80004387984 */ /* 0x000f680000000a00 */
[----:B------:R-:W5:Y:S04]  /*1f0f0*/  LDS.64 R48, [R4+0x1b78] ;  /* 0x001b780004307984 */ /* 0x000f680000000a00 */
[----:B------:R-:W-:Y:S04]  /*1f100*/  LDS.64 R46, [R4+0x2238] ;  /* 0x00223800042e7984 */ /* 0x000fe80000000a00 */
[----:B------:R-:W5:Y:S01]  /*1f110*/  LDS.64 R126, [R4+0x2fb8] ;  /* 0x002fb800047e7984 */ /* 0x000f620000000a00 */
[C---:B0-----:R-:W-:Y:S01]  /*1f120*/  FFMA R19, R6.reuse, R24, R19 ;  /* 0x0000001806137223 */ /* 0x041fe20000000013 */
[C---:B------:R-:W-:Y:S01]  /*1f130*/  FFMA R195, R6.reuse, R195, R236 ;  /* 0x000000c306c37223 */ /* 0x040fe200000000ec */
[----:B------:R-:W-:Y:S01]  /*1f140*/  FFMA R197, R6, R197, R234 ;  /* 0x000000c506c57223 */ /* 0x000fe200000000ea */
[----:B-1----:R-:W-:Y:S01]  /*1f150*/  IMAD.MOV.U32 R23, RZ, RZ, R9 ;  /* 0x000000ffff177224 */ /* 0x002fe200078e0009 */
[----:B------:R-:W0:Y:S01]  /*1f160*/  LDS.64 R134, [R4+0x14c0] ;  /* 0x0014c00004867984 */ /* 0x000e220000000a00 */
[----:B------:R-:W-:-:S02]  /*1f170*/  IMAD.MOV.U32 R215, RZ, RZ, R8 ;  /* 0x000000ffffd77224 */ /* 0x000fc400078e0008 */
[----:B------:R-:W-:Y:S01]  /*1f180*/  FFMA R54, R10, R54, R19 ;  /* 0x000000360a367223 */ /* 0x000fe20000000013 */
[C---:B------:R-:W-:Y:S01]  /*1f190*/  FFMA R15, R6.reuse, R23, R15 ;  /* 0x00000017060f7223 */ /* 0x040fe2000000000f */
[----:B------:R-:W1:Y:S01]  /*1f1a0*/  LDS.64 R8, [R4+0x21f0] ;  /* 0x0021f00004087984 */ /* 0x000e620000000a00 */
[----:B--2---:R-:W-:Y:S02]  /*1f1b0*/  IMAD.MOV.U32 R19, RZ, RZ, R29 ;  /* 0x000000ffff137224 */ /* 0x004fe400078e001d */
[----:B------:R-:W-:Y:S01]  /*1f1c0*/  FFMA R193, R6, R193, R203 ;  /* 0x000000c106c17223 */ /* 0x000fe200000000cb */
[----:B------:R-:W-:Y:S01]  /*1f1d0*/  FFMA R124, R10, R124, R15 ;  /* 0x0000007c0a7c7223 */ /* 0x000fe2000000000f */
[----:B------:R-:W-:Y:S01]  /*1f1e0*/  LDS R16, [R3+0x600] ;  /* 0x0006000003107984 */ /* 0x000fe20000000800 */
[C---:B---3--:R-:W-:Y:S01]  /*1f1f0*/  FFMA R191, R6.reuse, R191, R242 ;  /* 0x000000bf06bf7223 */ /* 0x048fe200000000f2 */
[----:B------:R-:W-:Y:S02]  /*1f200*/  IMAD.MOV.U32 R211, RZ, RZ, R28 ;  /* 0x000000ffffd37224 */ /* 0x000fe400078e001c */
[----:B----4-:R-:W-:Y:S01]  /*1f210*/  FFMA R189, R6, R189, R244 ;  /* 0x000000bd06bd7223 */ /* 0x010fe200000000f4 */
[----:B------:R-:W-:Y:S01]  /*1f220*/  LDS.64 R40, [R4+0x750] ;  /* 0x0007500004287984 */ /* 0x000fe20000000a00 */
[----:B-----5:R-:W-:-:S03]  /*1f230*/  FFMA R15, R17, R19, R54 ;  /* 0x00000013110f7223 */ /* 0x020fc60000000036 */
[----:B------:R-:W2:Y:S01]  /*1f240*/  LDS.64 R186, [R4+0xe00] ;  /* 0x000e000004ba7984 */ /* 0x000ea20000000a00 */
[----:B------:R-:W-:-:S03]  /*1f250*/  FFMA R12, R10, R12, R195 ;  /* 0x0000000c0a0c7223 */ /* 0x000fc600000000c3 */
[----:B------:R-:W3:Y:S01]  /*1f260*/  LDS.64 R184, [R4+0x1b80] ;  /* 0x001b800004b87984 */ /* 0x000ee20000000a00 */
[----:B------:R-:W-:-:S03]  /*1f270*/  FFMA R56, R10, R56, R197 ;  /* 0x000000380a387223 */ /* 0x000fc600000000c5 */
[----:B------:R-:W4:Y:S01]  /*1f280*/  LDS.64 R182, [R4+0x2240] ;  /* 0x0022400004b67984 */ /* 0x000f220000000a00 */
[----:B------:R-:W-:-:S03]  /*1f290*/  FFMA R48, R10, R48, R193 ;  /* 0x000000300a307223 */ /* 0x000fc600000000c1 */
[----:B------:R-:W-:Y:S04]  /*1f2a0*/  LDS.64 R180, [R4+0x2900] ;  /* 0x0029000004b47984 */ /* 0x000fe80000000a00 */
[----:B------:R-:W5:Y:S01]  /*1f2b0*/  LDS.64 R178, [R4+0x2fc0] ;  /* 0x002fc00004b27984 */ /* 0x000f620000000a00 */
[----:B------:R-:W-:-:S03]  /*1f2c0*/  FFMA R126, R10, R126, R189 ;  /* 0x0000007e0a7e7223 */ /* 0x000fc600000000bd */
[----:B------:R-:W-:Y:S04]  /*1f2d0*/  LDS.64 R42, [R4+0x90] ;  /* 0x00009000042a7984 */ /* 0x000fe80000000a00 */
[----:B------:R-:W-:Y:S01]  /*1f2e0*/  LDS R5, [R3+0x640] ;  /* 0x0006400003057984 */ /* 0x000fe20000000800 */
[----:B0-----:R-:W-:Y:S01]  /*1f2f0*/  FFMA R135, R17, R135, R12 ;  /* 0x0000008711877223 */ /* 0x001fe2000000000c */
[----:B-1----:R-:W-:Y:S02]  /*1f300*/  FFMA R8, R18, R8, R131 ;  /* 0x0000000812087223 */ /* 0x002fe40000000083 */
[----:B------:R-:W0:Y:S02]  /*1f310*/  LDS.64 R112, [R4+0xe10] ;  /* 0x000e100004707984 */ /* 0x000e240000000a00 */
[----:B------:R-:W-:-:S02]  /*1f320*/  FFMA R133, R20, R133, R8 ;  /* 0x0000008514857223 */ /* 0x000fc40000000008 */
[----:B------:R-:W1:Y:S02]  /*1f330*/  LDS.64 R52, [R4+0x14d0] ;  /* 0x0014d00004347984 */ /* 0x000e640000000a00 */
[----:B------:R-:W-:Y:S02]  /*1f340*/  FFMA R70, R21, R70, R133 ;  /* 0x0000004615467223 */ /* 0x000fe40000000085 */
[----:B------:R-:W1:Y:S02]  /*1f350*/  LDS.64 R44, [R4+0x1b90] ;  /* 0x001b9000042c7984 */ /* 0x000e640000000a00 */
[----:B------:R-:W-:Y:S02]  /*1f360*/  FFMA R129, R22, R129, R70 ;  /* 0x0000008116817223 */ /* 0x000fe40000000046 */
[----:B------:R-:W1:Y:S01]  /*1f370*/  LDS.64 R20, [R4+0x740] ;  /* 0x0007400004147984 */ /* 0x000e620000000a00 */
[----:B--2---:R-:W-:Y:S01]  /*1f380*/  FFMA R187, R17, R187, R56 ;  /* 0x000000bb11bb7223 */ /* 0x004fe20000000038 */
[----:B------:R-:W-:-:S02]  /*1f390*/  FFMA R240, R14, R240, R129 ;  /* 0x000000f00ef07223 */ /* 0x000fc40000000081 */
[----:B------:R-:W2:Y:S01]  /*1f3a0*/  LDS.64 R34, [R4+0x2250] ;  /* 0x0022500004227984 */ /* 0x000ea20000000a00 */
[C---:B---3--:R-:W-:Y:S01]  /*1f3b0*/  FFMA R185, R17.reuse, R185, R48 ;  /* 0x000000b911b97223 */ /* 0x048fe20000000030 */
[----:B------:R-:W-:Y:S02]  /*1f3c0*/  FFMA R151, R6, R151, R240 ;  /* 0x0000009706977223 */ /* 0x000fe400000000f0 */
[----:B------:R-:W-:Y:S02]  /*1f3d0*/  LDS.64 R122, [R4+0x2910] ;  /* 0x00291000047a7984 */ /* 0x000fe40000000a00 */
[----:B------:R-:W-:Y:S02]  /*1f3e0*/  FFMA R46, R10, R46, R151 ;  /* 0x0000002e0a2e7223 */ /* 0x000fe40000000097 */
[----:B------:R-:W3:Y:S02]  /*1f3f0*/  LDS.64 R50, [R4+0x2fd0] ;  /* 0x002fd00004327984 */ /* 0x000ee40000000a00 */
[C---:B----4-:R-:W-:Y:S01]  /*1f400*/  FFMA R183, R17.reuse, R183, R46 ;  /* 0x000000b711b77223 */ /* 0x050fe2000000002e */
[----:B-----5:R-:W-:Y:S01]  /*1f410*/  FFMA R179, R17, R179, R126 ;  /* 0x000000b311b37223 */ /* 0x020fe2000000007e */
[----:B------:R-:W-:Y:S04]  /*1f420*/  LDS R14, [R3+0x680] ;  /* 0x00068000030e7984 */ /* 0x000fe80000000800 */
[----:B------:R-:W4:Y:S04]  /*1f430*/  LDS.64 R174, [R4+0xe18] ;  /* 0x000e180004ae7984 */ /* 0x000f280000000a00 */
[----:B------:R-:W5:Y:S01]  /*1f440*/  LDS.64 R172, [R4+0x14d8] ;  /* 0x0014d80004ac7984 */ /* 0x000f620000000a00 */
[----:B0-----:R-:W-:-:S03]  /*1f450*/  FFMA R112, R16, R112, R187 ;  /* 0x0000007010707223 */ /* 0x001fc600000000bb */
[----:B------:R-:W0:Y:S01]  /*1f460*/  LDS.64 R170, [R4+0x1b98] ;  /* 0x001b980004aa7984 */ /* 0x000e220000000a00 */
[----:B-1----:R-:W-:-:S03]  /*1f470*/  FFMA R52, R16, R52, R135 ;  /* 0x0000003410347223 */ /* 0x002fc60000000087 */
[----:B------:R-:W1:Y:S01]  /*1f480*/  LDS.64 R168, [R4+0x2258] ;  /* 0x0022580004a87984 */ /* 0x000e620000000a00 */
[----:B------:R-:W-:-:S03]  /*1f490*/  FFMA R44, R16, R44, R185 ;  /* 0x0000002c102c7223 */ /* 0x000fc600000000b9 */
[----:B------:R-:W-:Y:S01]  /*1f4a0*/  LDS.64 R166, [R4+0x2918] ;  /* 0x0029180004a67984 */ /* 0x000fe20000000a00 */
[----:B------:R-:W-:-:S03]  /*1f4b0*/  IMAD.MOV.U32 R8, RZ, RZ, R21 ;  /* 0x000000ffff087224 */ /* 0x000fc600078e0015 */
[----:B------:R-:W1:Y:S01]  /*1f4c0*/  LDS.64 R164, [R4+0x2fd8] ;  /* 0x002fd80004a47984 */ /* 0x000e620000000a00 */
[----:B------:R-:W-:Y:S02]  /*1f4d0*/  IMAD.MOV.U32 R209, RZ, RZ, R20 ;  /* 0x000000ffffd17224 */ /* 0x000fe400078e0014 */
[----:B------:R-:W-:Y:S01]  /*1f4e0*/  FFMA R19, R17, R8, R124 ;  /* 0x0000000811137223 */ /* 0x000fe2000000007c */
[----:B------:R-:W1:Y:S01]  /*1f4f0*/  LDS.64 R20, [R4+0x98] ;  /* 0x0000980004147984 */ /* 0x000e620000000a00 */
[C---:B------:R-:W-:Y:S01]  /*1f500*/  FFMA R8, R16.reuse, R42, R15 ;  /* 0x0000002a10087223 */ /* 0x040fe2000000000f */
[C---:B--2---:R-:W-:Y:S01]  /*1f510*/  FFMA R34, R16.reuse, R34, R183 ;  /* 0x0000002210227223 */ /* 0x044fe200000000b7 */
[C---:B------:R-:W-:Y:S01]  /*1f520*/  FFMA R12, R16.reuse, R40, R19 ;  /* 0x00000028100c7223 */ /* 0x040fe20000000013 */
[----:B------:R-:W-:Y:S01]  /*1f530*/  LDS.64 R30, [R4+0xa8] ;  /* 0x0000a800041e7984 */ /* 0x000fe20000000a00 */
[----:B---3--:R-:W-:-:S03]  /*1f540*/  FFMA R50, R16, R50, R179 ;  /* 0x0000003210327223 */ /* 0x008fc600000000b3 */
[----:B------:R-:W2:Y:S04]  /*1f550*/  LDS.64 R32, [R4+0xe28] ;  /* 0x000e280004207984 */ /* 0x000ea80000000a00 */
[----:B------:R-:W3:Y:S04]  /*1f560*/  LDS.64 R28, [R4+0x14e8] ;  /* 0x0014e800041c7984 */ /* 0x000ee80000000a00 */
[----:B------:R-:W3:Y:S01]  /*1f570*/  LDS.64 R96, [R4+0x2268] ;  /* 0x0022680004607984 */ /* 0x000ee20000000a00 */
[----:B----4-:R-:W-:-:S03]  /*1f580*/  FFMA R175, R5, R175, R112 ;  /* 0x000000af05af7223 */ /* 0x010fc60000000070 */
[----:B------:R-:W-:Y:S01]  /*1f590*/  LDS.64 R38, [R4+0x2928] ;  /* 0x0029280004267984 */ /* 0x000fe20000000a00 */
[----:B-----5:R-:W-:-:S03]  /*1f5a0*/  FFMA R173, R5, R173, R52 ;  /* 0x000000ad05ad7223 */ /* 0x020fc60000000034 */
[----:B------:R-:W4:Y:S01]  /*1f5b0*/  LDS.64 R36, [R4+0x2fe8] ;  /* 0x002fe80004247984 */ /* 0x000f220000000a00 */
[----:B0-----:R-:W-:-:S03]  /*1f5c0*/  FFMA R44, R5, R171, R44 ;  /* 0x000000ab052c7223 */ /* 0x001fc6000000002c */
[----:B------:R-:W0:Y:S01]  /*1f5d0*/  LDS.64 R146, [R4+0xc8] ;  /* 0x0000c80004927984 */ /* 0x000e220000000a00 */
[----:B-1----:R-:W-:-:S03]  /*1f5e0*/  FFMA R34, R5, R169, R34 ;  /* 0x000000a905227223 */ /* 0x002fc60000000022 */
[----:B------:R-:W-:Y:S01]  /*1f5f0*/  LDS.64 R162, [R4+0xe30] ;  /* 0x000e300004a27984 */ /* 0x000fe20000000a00 */
[----:B------:R-:W-:-:S03]  /*1f600*/  FFMA R50, R5, R165, R50 ;  /* 0x000000a505327223 */ /* 0x000fc60000000032 */
[----:B------:R-:W-:Y:S01]  /*1f610*/  LDS.64 R160, [R4+0x14f0] ;  /* 0x0014f00004a07984 */ /* 0x000fe20000000a00 */
[----:B------:R-:W-:-:S03]  /*1f620*/  IMAD.MOV.U32 R22, RZ, RZ, R21 ;  /* 0x000000ffff167224 */ /* 0x000fc600078e0015 */
[----:B------:R-:W-:Y:S01]  /*1f630*/  LDS.64 R158, [R4+0x1bb0] ;  /* 0x001bb000049e7984 */ /* 0x000fe20000000a00 */
[----:B------:R-:W-:Y:S02]  /*1f640*/  IMAD.MOV.U32 R207, RZ, RZ, R20 ;  /* 0x000000ffffcf7224 */ /* 0x000fe400078e0014 */
[----:B------:R-:W-:Y:S01]  /*1f650*/  FFMA R8, R5, R22, R8 ;  /* 0x0000001605087223 */ /* 0x000fe20000000008 */
[----:B------:R-:W1:Y:S01]  /*1f660*/  LDS.64 R20, [R4+0x758] ;  /* 0x0007580004147984 */ /* 0x000e620000000a00 */
[----:B--2---:R-:W-:-:S03]  /*1f670*/  FFMA R32, R14, R32, R175 ;  /* 0x000000200e207223 */ /* 0x004fc600000000af */
[----:B------:R-:W2:Y:S01]  /*1f680*/  LDS.64 R22, [R4+0x768] ;  /* 0x0007680004167984 */ /* 0x000ea20000000a00 */
[----:B---3--:R-:W-:-:S03]  /*1f690*/  FFMA R28, R14, R28, R173 ;  /* 0x0000001c0e1c7223 */ /* 0x008fc600000000ad */
[----:B------:R-:W-:Y:S01]  /*1f6a0*/  LDS.64 R156, [R4+0x2270] ;  /* 0x00227000049c7984 */ /* 0x000fe20000000a00 */
[----:B------:R-:W-:-:S03]  /*1f6b0*/  FFMA R34, R14, R96, R34 ;  /* 0x000000600e227223 */ /* 0x000fc60000000022 */
[----:B------:R-:W-:Y:S04]  /*1f6c0*/  LDS.64 R154, [R4+0x2930] ;  /* 0x00293000049a7984 */ /* 0x000fe80000000a00 */
[----:B------:R-:W-:Y:S01]  /*1f6d0*/  LDS.64 R152, [R4+0x2ff0] ;  /* 0x002ff00004987984 */ /* 0x000fe20000000a00 */
[----:B----4-:R-:W-:-:S03]  /*1f6e0*/  FFMA R36, R14, R36, R50 ;  /* 0x000000240e247223 */ /* 0x010fc60000000032 */
[----:B------:R-:W-:Y:S01]  /*1f6f0*/  LDS.64 R250, [R4+0x780] ;  /* 0x0007800004fa7984 */ /* 0x000fe20000000a00 */
[----:B0-----:R-:W-:-:S03]  /*1f700*/  IMAD.MOV.U32 R151, RZ, RZ, R146 ;  /* 0x000000ffff977224 */ /* 0x001fc600078e0092 */
[----:B------:R-:W-:Y:S04]  /*1f710*/  LDS.64 R248, [R4+0xe40] ;  /* 0x000e400004f87984 */ /* 0x000fe80000000a00 */
[----:B------:R-:W-:Y:S04]  /*1f720*/  LDS.64 R24, [R4+0x1500] ;  /* 0x0015000004187984 */ /* 0x000fe80000000a00 */
[----:B------:R-:W-:Y:S04]  /*1f730*/  LDS.64 R80, [R4+0x2940] ;  /* 0x0029400004507984 */ /* 0x000fe80000000a00 */
[----:B------:R-:W-:Y:S01]  /*1f740*/  LDS.64 R26, [R4+0x3000] ;  /* 0x00300000041a7984 */ /* 0x000fe20000000a00 */
[----:B-1----:R-:W-:-:S03]  /*1f750*/  IMAD.MOV.U32 R18, RZ, RZ, R21 ;  /* 0x000000ffff127224 */ /* 0x002fc600078e0015 */
[----:B------:R-:W-:Y:S01]  /*1f760*/  STL [R1+0x158], R226 ;  /* 0x000158e201007387 */ /* 0x000fe20000100800 */
[----:B------:R-:W-:Y:S02]  /*1f770*/  IMAD.MOV.U32 R205, RZ, RZ, R20 ;  /* 0x000000ffffcd7224 */ /* 0x000fe400078e0014 */
[----:B------:R-:W-:Y:S01]  /*1f780*/  FFMA R12, R5, R18, R12 ;  /* 0x00000012050c7223 */ /* 0x000fe2000000000c */
[----:B------:R-:W0:Y:S03]  /*1f790*/  LDS.64 R20, [R4+0x28f8] ;  /* 0x0028f80004147984 */ /* 0x000e260000000a00 */
[----:B--2---:R-:W-:Y:S01]  /*1f7a0*/  FFMA R15, R14, R22, R12 ;  /* 0x000000160e0f7223 */ /* 0x004fe2000000000c */
[----:B------:R-:W1:Y:S04]  /*1f7b0*/  LDS.64 R18, [R4+0xb0] ;  /* 0x0000b00004127984 */ /* 0x000e680000000a00 */
[----:B------:R-:W-:Y:S04]  /*1f7c0*/  LDS.64 R144, [R4+0x1508] ;  /* 0x0015080004907984 */ /* 0x000fe80000000a00 */
[----:B------:R-:W-:Y:S04]  /*1f7d0*/  LDS.64 R142, [R4+0x1bc8] ;  /* 0x001bc800048e7984 */ /* 0x000fe80000000a00 */
[----:B------:R-:W-:Y:S04]  /*1f7e0*/  LDS.64 R140, [R4+0x2288] ;  /* 0x00228800048c7984 */ /* 0x000fe80000000a00 */
[----:B------:R-:W-:Y:S04]  /*1f7f0*/  LDS.64 R136, [R4+0x3008] ;  /* 0x0030080004887984 */ /* 0x000fe80000000a00 */
[----:B------:R-:W-:Y:S04]  /*1f800*/  LDS.64 R226, [R4+0x10] ;  /* 0x0000100004e27984 */ /* 0x000fe80000000a00 */
[----:B------:R-:W-:Y:S01]  /*1f810*/  LDS.64 R138, [R4+0x2948] ;  /* 0x00294800048a7984 */ /* 0x000fe20000000a00 */
[----:B0-----:R-:W-:-:S03]  /*1f820*/  FFMA R20, R10, R20, R191 ;  /* 0x000000140a147223 */ /* 0x001fc600000000bf */
[----:B------:R-:W0:Y:S01]  /*1f830*/  LDS R10, [R3+0x780] ;  /* 0x00078000030a7984 */ /* 0x000e220000000800 */
[----:B------:R-:W-:Y:S01]  /*1f840*/  FFMA R181, R17, R181, R20 ;  /* 0x000000b511b57223 */ /* 0x000fe20000000014 */
[----:B-1----:R-:W-:Y:S02]  /*1f850*/  IMAD.MOV.U32 R179, RZ, RZ, R18 ;  /* 0x000000ffffb37224 */ /* 0x002fe400078e0012 */
[----:B------:R-:W-:Y:S02]  /*1f860*/  IMAD.MOV.U32 R6, RZ, RZ, R19 ;  /* 0x000000ffff067224 */ /* 0x000fe400078e0013 */
[----:B------:R-:W-:Y:S02]  /*1f870*/  FFMA R122, R16, R122, R181 ;  /* 0x0000007a107a7223 */ /* 0x000fe400000000b5 */
[----:B------:R-:W1:Y:S02]  /*1f880*/  LDS.64 R16, [R4+0x770] ;  /* 0x0007700004107984 */ /* 0x000e640000000a00 */
[----:B------:R-:W-:Y:S01]  /*1f890*/  FFMA R122, R5, R167, R122 ;  /* 0x000000a7057a7223 */ /* 0x000fe2000000007a */
[----:B------:R-:W-:-:S03]  /*1f8a0*/  FFMA R5, R14, R30, R8 ;  /* 0x0000001e0e057223 */ /* 0x000fc60000000008 */
[----:B------:R-:W-:Y:S01]  /*1f8b0*/  FFMA R38, R14, R38, R122 ;  /* 0x000000260e267223 */ /* 0x000fe2000000007a */
[C---:B0-----:R-:W-:Y:S01]  /*1f8c0*/  FFMA R6, R10.reuse, R6, R5 ;  /* 0x000000060a067223 */ /* 0x041fe20000000005 */
[C---:B------:R-:W-:Y:S01]  /*1f8d0*/  FFMA R163, R10.reuse, R163, R32 ;  /* 0x000000a30aa37223 */ /* 0x040fe20000000020 */
[C---:B------:R-:W-:Y:S01]  /*1f8e0*/  FFMA R161, R10.reuse, R161, R28 ;  /* 0x000000a10aa17223 */ /* 0x040fe2000000001c */
[C---:B------:R-:W-:Y:S01]  /*1f8f0*/  FFMA R157, R10.reuse, R157, R34 ;  /* 0x0000009d0a9d7223 */ /* 0x040fe20000000022 */
[C---:B------:R-:W-:Y:S01]  /*1f900*/  FFMA R155, R10.reuse, R155, R38 ;  /* 0x0000009b0a9b7223 */ /* 0x040fe20000000026 */
[C---:B------:R-:W-:Y:S01]  /*1f910*/  FFMA R153, R10.reuse, R153, R36 ;  /* 0x000000990a997223 */ /* 0x040fe20000000024 */
[----:B-1----:R-:W-:Y:S02]  /*1f920*/  IMAD.MOV.U32 R18, RZ, RZ, R17 ;  /* 0x000000ffff127224 */ /* 0x002fe400078e0011 */
[----:B------:R-:W-:Y:S02]  /*1f930*/  IMAD.MOV.U32 R177, RZ, RZ, R16 ;  /* 0x000000ffffb17224 */ /* 0x000fe400078e0010 */
[----:B------:R-:W0:Y:S01]  /*1f940*/  LDS.64 R16, [R4+0x1ba8] ;  /* 0x001ba80004107984 */ /* 0x000e220000000a00 */
[----:B------:R-:W-:-:S03]  /*1f950*/  FFMA R8, R10, R18, R15 ;  /* 0x000000120a087223 */ /* 0x000fc6000000000f */
[----:B------:R-:W1:Y:S01]  /*1f960*/  LDS.64 R18, [R4+0xc0] ;  /* 0x0000c00004127984 */ /* 0x000e620000000a00 */
[----:B0-----:R-:W-:Y:S01]  /*1f970*/  FFMA R5, R14, R16, R44 ;  /* 0x000000100e057223 */ /* 0x001fe2000000002c */
[----:B------:R-:W-:Y:S02]  /*1f980*/  IMAD.MOV.U32 R16, RZ, RZ, R147 ;  /* 0x000000ffff107224 */ /* 0x000fe400078e0093 */
[----:B------:R-:W-:Y:S01]  /*1f990*/  LDS.64 R14, [R4+0x1bc0] ;  /* 0x001bc000040e7984 */ /* 0x000fe20000000a00 */
[----:B------:R-:W-:Y:S01]  /*1f9a0*/  FFMA R159, R10, R159, R5 ;  /* 0x0000009f0a9f7223 */ /* 0x000fe20000000005 */
[----:B-1----:R-:W-:Y:S02]  /*1f9b0*/  IMAD.MOV.U32 R20, RZ, RZ, R18 ;  /* 0x000000ffff147224 */ /* 0x002fe400078e0012 */
[----:B------:R-:W0:Y:S01]  /*1f9c0*/  LDS.64 R146, [R4+0x788] ;  /* 0x0007880004927984 */ /* 0x000e220000000a00 */
[----:B------:R-:W-:-:S03]  /*1f9d0*/  IMAD.MOV.U32 R129, RZ, RZ, R19 ;  /* 0x000000ffff817224 */ /* 0x000fc600078e0013 */
[----:B------:R-:W1:Y:S04]  /*1f9e0*/  LDS R10, [R3+0x7c0] ;  /* 0x0007c000030a7984 */ /* 0x000e680000000800 */
[----:B------:R-:W2:Y:S04]  /*1f9f0*/  LDS.64 R18, [R4+0x2280] ;  /* 0x0022800004127984 */ /* 0x000ea80000000a00 */
[----:B------:R-:W3:Y:S01]  /*1fa00*/  LDS R5, [R3+0x800] ;  /* 0x0008000003057984 */ /* 0x000ee20000000800 */
[----:B0-----:R-:W-:Y:S02]  /*1fa10*/  IMAD.MOV.U32 R12, RZ, RZ, R147 ;  /* 0x000000ffff0c7224 */ /* 0x001fe400078e0093 */
[----:B------:R-:W-:-:S02]  /*1fa20*/  IMAD.MOV.U32 R149, RZ, RZ, R146 ;  /* 0x000000ffff957224 */ /* 0x000fc400078e0092 */
[----:B------:R-:W0:Y:S01]  /*1fa30*/  LDS.64 R146, [R4+0xe48] ;  /* 0x000e480004927984 */ /* 0x000e220000000a00 */
[C---:B-1----:R-:W-:Y:S01]  /*1fa40*/  FFMA R6, R10.reuse, R20, R6 ;  /* 0x000000140a067223 */ /* 0x042fe20000000006 */
[C---:B------:R-:W-:Y:S01]  /*1fa50*/  FFMA R8, R10.reuse, R250, R8 ;  /* 0x000000fa0a087223 */ /* 0x040fe20000000008 */
[C---:B------:R-:W-:Y:S01]  /*1fa60*/  FFMA R163, R10.reuse, R248, R163 ;  /* 0x000000f80aa37223 */ /* 0x040fe200000000a3 */
[C---:B------:R-:W-:Y:S01]  /*1fa70*/  FFMA R24, R10.reuse, R24, R161 ;  /* 0x000000180a187223 */ /* 0x040fe200000000a1 */
[C---:B------:R-:W-:Y:S01]  /*1fa80*/  FFMA R14, R10.reuse, R14, R159 ;  /* 0x0000000e0a0e7223 */ /* 0x040fe2000000009f */
[C---:B--2---:R-:W-:Y:S01]  /*1fa90*/  FFMA R18, R10.reuse, R18, R157 ;  /* 0x000000120a127223 */ /* 0x044fe2000000009d */
[C---:B------:R-:W-:Y:S01]  /*1faa0*/  FFMA R80, R10.reuse, R80, R155 ;  /* 0x000000500a507223 */ /* 0x040fe2000000009b */
[----:B------:R-:W-:Y:S01]  /*1fab0*/  FFMA R26, R10, R26, R153 ;  /* 0x0000001a0a1a7223 */ /* 0x000fe20000000099 */
[C---:B---3--:R-:W-:Y:S01]  /*1fac0*/  FFMA R6, R5.reuse, R16, R6 ;  /* 0x0000001005067223 */ /* 0x048fe20000000006 */
[----:B------:R-:W1:Y:S01]  /*1fad0*/  LDS R10, [R3+0x4] ;  /* 0x00000400030a7984 */ /* 0x000e620000000800 */
[C---:B------:R-:W-:Y:S01]  /*1fae0*/  FFMA R24, R5.reuse, R145, R24 ;  /* 0x0000009105187223 */ /* 0x040fe20000000018 */
[C---:B------:R-:W-:Y:S01]  /*1faf0*/  FFMA R8, R5.reuse, R12, R8 ;  /* 0x0000000c05087223 */ /* 0x040fe20000000008 */
[C---:B------:R-:W-:Y:S01]  /*1fb00*/  FFMA R14, R5.reuse, R143, R14 ;  /* 0x0000008f050e7223 */ /* 0x040fe2000000000e */
[C---:B------:R-:W-:Y:S01]  /*1fb10*/  FFMA R18, R5.reuse, R141, R18 ;  /* 0x0000008d05127223 */ /* 0x040fe20000000012 */
[----:B------:R-:W-:Y:S01]  /*1fb20*/  FFMA R26, R5, R137, R26 ;  /* 0x00000089051a7223 */ /* 0x000fe2000000001a */
[----:B------:R-:W-:-:S02]  /*1fb30*/  IMAD.MOV.U32 R16, RZ, RZ, R226 ;  /* 0x000000ffff107224 */ /* 0x000fc400078e00e2 */
[----:B------:R-:W-:Y:S01]  /*1fb40*/  FFMA R80, R5, R139, R80 ;  /* 0x0000008b05507223 */ /* 0x000fe20000000050 */
[----:B------:R-:W-:Y:S01]  /*1fb50*/  IMAD.MOV.U32 R145, RZ, RZ, R227 ;  /* 0x000000ffff917224 */ /* 0x000fe200078e00e3 */
[----:B------:R-:W-:Y:S01]  /*1fb60*/  LDS R137, [R3+0x88] ;  /* 0x0000880003897984 */ /* 0x000fe20000000800 */
[----:B------:R-:W-:-:S03]  /*1fb70*/  IMAD.MOV.U32 R225, RZ, RZ, R219 ;  /* 0x000000ffffe17224 */ /* 0x000fc600078e00db */
[----:B------:R-:W2:Y:S01]  /*1fb80*/  LDS.64 R226, [R4+0x6d0] ;  /* 0x0006d00004e27984 */ /* 0x000ea20000000a00 */
[----:B------:R-:W-:Y:S02]  /*1fb90*/  IMAD.MOV.U32 R133, RZ, RZ, R120 ;  /* 0x000000ffff857224 */ /* 0x000fe400078e0078 */
[----:B------:R-:W-:Y:S02]  /*1fba0*/  IMAD.MOV.U32 R223, RZ, RZ, R118 ;  /* 0x000000ffffdf7224 */ /* 0x000fe400078e0076 */
[----:B------:R-:W-:Y:S02]  /*1fbb0*/  IMAD.MOV.U32 R219, RZ, RZ, R114 ;  /* 0x000000ffffdb7224 */ /* 0x000fe400078e0072 */
[----:B0-----:R-:W-:Y:S02]  /*1fbc0*/  FFMA R147, R5, R147, R163 ;  /* 0x0000009305937223 */ /* 0x001fe400000000a3 */
[----:B------:R-:W0:Y:S01]  /*1fbd0*/  LDS R5, [R3+0x44] ;  /* 0x0000440003057984 */ /* 0x000e220000000800 */
[C---:B-1----:R-:W-:Y:S01]  /*1fbe0*/  FFMA R8, R10.reuse, R115, R8 ;  /* 0x000000730a087223 */ /* 0x042fe20000000008 */
[C---:B------:R-:W-:Y:S01]  /*1fbf0*/  FFMA R147, R10.reuse, R119, R147 ;  /* 0x000000770a937223 */ /* 0x040fe20000000093 */
[C---:B------:R-:W-:Y:S01]  /*1fc00*/  FFMA R24, R10.reuse, R121, R24 ;  /* 0x000000790a187223 */ /* 0x040fe20000000018 */
[C---:B------:R-:W-:Y:S01]  /*1fc10*/  FFMA R14, R10.reuse, R59, R14 ;  /* 0x0000003b0a0e7223 */ /* 0x040fe2000000000e */
[C---:B------:R-:W-:Y:S01]  /*1fc20*/  FFMA R18, R10.reuse, R65, R18 ;  /* 0x000000410a127223 */ /* 0x040fe20000000012 */
[C---:B------:R-:W-:Y:S01]  /*1fc30*/  FFMA R26, R10.reuse, R117, R26 ;  /* 0x000000750a1a7223 */ /* 0x040fe2000000001a */
[----:B------:R-:W1:Y:S01]  /*1fc40*/  LDS.64 R58, [R4+0xd90] ;  /* 0x000d9000043a7984 */ /* 0x000e620000000a00 */
[----:B------:R-:W-:-:S03]  /*1fc50*/  FFMA R6, R10, R111, R6 ;  /* 0x0000006f0a067223 */ /* 0x000fc60000000006 */
[----:B------:R-:W3:Y:S01]  /*1fc60*/  LDS.64 R120, [R4+0x1450] ;  /* 0x0014500004787984 */ /* 0x000ee20000000a00 */
[----:B------:R-:W-:Y:S01]  /*1fc70*/  FFMA R80, R10, R109, R80 ;  /* 0x0000006d0a507223 */ /* 0x000fe20000000050 */
[----:B--2---:R-:W-:Y:S02]  /*1fc80*/  IMAD.MOV.U32 R12, RZ, RZ, R226 ;  /* 0x000000ffff0c7224 */ /* 0x004fe400078e00e2 */
[----:B------:R-:W2:Y:S01]  /*1fc90*/  LDS.64 R118, [R4+0x1b10] ;  /* 0x001b100004767984 */ /* 0x000ea20000000a00 */
[----:B------:R-:W-:-:S03]  /*1fca0*/  IMAD.MOV.U32 R143, RZ, RZ, R227 ;  /* 0x000000ffff8f7224 */ /* 0x000fc600078e00e3 */
[----:B------:R-:W4:Y:S04]  /*1fcb0*/  LDS.64 R116, [R4+0x21d0] ;  /* 0x0021d00004747984 */ /* 0x000f280000000a00 */
[----:B------:R-:W5:Y:S04]  /*1fcc0*/  LDS.64 R64, [R4+0x2890] ;  /* 0x0028900004407984 */ /* 0x000f680000000a00 */
[----:B------:R-:W5:Y:S04]  /*1fcd0*/  LDS.64 R114, [R4+0x2f50] ;  /* 0x002f500004727984 */ /* 0x000f680000000a00 */
[----:B------:R-:W5:Y:S01]  /*1fce0*/  LDS R10, [R3+0x84] ;  /* 0x00008400030a7984 */ /* 0x000f620000000800 */
[C---:B0-----:R-:W-:Y:S01]  /*1fcf0*/  FFMA R6, R5.reuse, R16, R6 ;  /* 0x0000001005067223 */ /* 0x041fe20000000006 */
[----:B------:R-:W-:Y:S01]  /*1fd00*/  FFMA R8, R5, R12, R8 ;  /* 0x0000000c05087223 */ /* 0x000fe20000000008 */
[----:B------:R-:W-:Y:S01]  /*1fd10*/  IMAD.MOV.U32 R131, RZ, RZ, R98 ;  /* 0x000000ffff837224 */ /* 0x000fe200078e0062 */
[----:B------:R-:W-:Y:S01]  /*1fd20*/  LDS.64 R108, [R4+0x6e8] ;  /* 0x0006e800046c7984 */ /* 0x000fe20000000a00 */
[----:B------:R-:W-:-:S03]  /*1fd30*/  IMAD.MOV.U32 R227, RZ, RZ, R110 ;  /* 0x000000ffffe37224 */ /* 0x000fc600078e006e */
[----:B------:R-:W-:Y:S04]  /*1fd40*/  LDS.64 R110, [R4+0x28] ;  /* 0x00002800046e7984 */ /* 0x000fe80000000a00 */
[----:B------:R-:W-:Y:S01]  /*1fd50*/  LDS R12, [R3+0x1c4] ;  /* 0x0001c400030c7984 */ /* 0x000fe20000000800 */
[C---:B-1----:R-:W-:Y:S01]  /*1fd60*/  FFMA R58, R5.reuse, R58, R147 ;  /* 0x0000003a053a7223 */ /* 0x042fe20000000093 */
[----:B------:R-:W-:Y:S02]  /*1fd70*/  IMAD.MOV.U32 R213, RZ, RZ, R92 ;  /* 0x000000ffffd57224 */ /* 0x000fe400078e005c */
[----:B------:R-:W-:Y:S01]  /*1fd80*/  LDS R16, [R3+0x384] ;  /* 0x0003840003107984 */ /* 0x000fe20000000800 */
[----:B---3--:R-:W-:Y:S01]  /*1fd90*/  FFMA R24, R5, R120, R24 ;  /* 0x0000007805187223 */ /* 0x008fe20000000018 */
[----:B------:R-:W-:-:S02]  /*1fda0*/  IMAD.MOV.U32 R229, RZ, RZ, R86 ;  /* 0x000000ffffe57224 */ /* 0x000fc400078e0056 */
[----:B------:R-:W3:Y:S01]  /*1fdb0*/  LDL.LU R226, [R1+0x158] ;  /* 0x0001580001e27983 */ /* 0x000ee20000300800 */
[----:B------:R-:W-:Y:S02]  /*1fdc0*/  IMAD.MOV.U32 R231, RZ, RZ, R94 ;  /* 0x000000ffffe77224 */ /* 0x000fe400078e005e */
[C---:B--2---:R-:W-:Y:S01]  /*1fdd0*/  FFMA R14, R5.reuse, R118, R14 ;  /* 0x00000076050e7223 */ /* 0x044fe2000000000e */
[----:B------:R-:W-:Y:S02]  /*1fde0*/  IMAD.MOV.U32 R221, RZ, RZ, R84 ;  /* 0x000000ffffdd7224 */ /* 0x000fe400078e0054 */
[----:B------:R-:W-:Y:S02]  /*1fdf0*/  IMAD.MOV.U32 R197, RZ, RZ, R213 ;  /* 0x000000ffffc57224 */ /* 0x000fe400078e00d5 */
[----:B----4-:R-:W-:Y:S01]  /*1fe00*/  FFMA R18, R5, R116, R18 ;  /* 0x0000007405127223 */ /* 0x010fe20000000012 */
[----:B------:R-:W-:Y:S02]  /*1fe10*/  IMAD.MOV.U32 R213, RZ, RZ, R225 ;  /* 0x000000ffffd57224 */ /* 0x000fe400078e00e1 */
[----:B------:R-:W-:-:S02]  /*1fe20*/  IMAD.MOV.U32 R195, RZ, RZ, R133 ;  /* 0x000000ffffc37224 */ /* 0x000fc400078e0085 */
[C---:B-----5:R-:W-:Y:S01]  /*1fe30*/  FFMA R64, R5.reuse, R64, R80 ;  /* 0x0000004005407223 */ /* 0x060fe20000000050 */
[----:B------:R-:W-:Y:S02]  /*1fe40*/  IMAD.MOV.U32 R225, RZ, RZ, R131 ;  /* 0x000000ffffe17224 */ /* 0x000fe400078e0083 */
[----:B------:R-:W-:Y:S02]  /*1fe50*/  VIADD R252, R252, 0x1 ;  /* 0x00000001fcfc7836 */ /* 0x000fe40000000000 */
[----:B------:R-:W-:Y:S02]  /*1fe60*/  FFMA R26, R5, R114, R26 ;  /* 0x00000072051a7223 */ /* 0x000fe4000000001a */
[----:B------:R-:W0:Y:S01]  /*1fe70*/  LDS R5, [R3+0x184] ;  /* 0x0001840003057984 */ /* 0x000e220000000800 */
[C---:B------:R-:W-:Y:S01]  /*1fe80*/  FFMA R6, R10.reuse, R93, R6 ;  /* 0x0000005d0a067223 */ /* 0x040fe20000000006 */
[C---:B------:R-:W-:Y:S01]  /*1fe90*/  FFMA R8, R10.reuse, R99, R8 ;  /* 0x000000630a087223 */ /* 0x040fe20000000008 */
[C---:B------:R-:W-:Y:S01]  /*1fea0*/  FFMA R58, R10.reuse, R11, R58 ;  /* 0x0000000b0a3a7223 */ /* 0x040fe2000000003a */
[C---:B------:R-:W-:Y:S01]  /*1feb0*/  FFMA R24, R10.reuse, R95, R24 ;  /* 0x0000005f0a187223 */ /* 0x040fe20000000018 */
[C---:B------:R-:W-:Y:S01]  /*1fec0*/  FFMA R14, R10.reuse, R101, R14 ;  /* 0x000000650a0e7223 */ /* 0x040fe2000000000e */
[C---:B------:R-:W-:Y:S01]  /*1fed0*/  FFMA R18, R10.reuse, R103, R18 ;  /* 0x000000670a127223 */ /* 0x040fe20000000012 */
[C---:B------:R-:W-:Y:S01]  /*1fee0*/  FFMA R64, R10.reuse, R105, R64 ;  /* 0x000000690a407223 */ /* 0x040fe20000000040 */
[----:B------:R-:W-:Y:S01]  /*1fef0*/  FFMA R26, R10, R107, R26 ;  /* 0x0000006b0a1a7223 */ /* 0x000fe2000000001a */
[----:B------:R-:W1:Y:S01]  /*1ff00*/  LDS.64 R104, [R4+0x1468] ;  /* 0x0014680004687984 */ /* 0x000e620000000a00 */
[----:B------:R-:W-:-:S03]  /*1ff10*/  ISETP.NE.AND P6, PT, R252, 0x8, PT ;  /* 0x00000008fc00780c */ /* 0x000fc60003fc5270 */
[----:B------:R-:W2:Y:S04]  /*1ff20*/  LDS.64 R106, [R4+0xda8] ;  /* 0x000da800046a7984 */ /* 0x000ea80000000a00 */
[----:B------:R-:W4:Y:S04]  /*1ff30*/  LDS.64 R102, [R4+0x1b28] ;  /* 0x001b280004667984 */ /* 0x000f280000000a00 */
[----:B------:R-:W5:Y:S04]  /*1ff40*/  LDS.64 R10, [R4+0x21e8] ;  /* 0x0021e800040a7984 */ /* 0x000f680000000a00 */
[----:B------:R-:W5:Y:S04]  /*1ff50*/  LDS.64 R100, [R4+0x28a8] ;  /* 0x0028a80004647984 */ /* 0x000f680000000a00 */
[----:B------:R-:W5:Y:S04]  /*1ff60*/  LDS.64 R98, [R4+0x2f68] ;  /* 0x002f680004627984 */ /* 0x000f680000000a00 */
[----:B------:R-:W-:Y:S04]  /*1ff70*/  LDS.64 R92, [R4+0x700] ;  /* 0x00070000045c7984 */ /* 0x000fe80000000a00 */
[----:B------:R-:W-:Y:S01]  /*1ff80*/  LDS.64 R94, [R4+0x40] ;  /* 0x00004000045e7984 */ /* 0x000fe20000000a00 */
[C---:B0-----:R-:W-:Y:S01]  /*1ff90*/  FFMA R6, R5.reuse, R110, R6 ;  /* 0x0000006e05067223 */ /* 0x041fe20000000006 */
[----:B------:R-:W-:-:S03]  /*1ffa0*/  FFMA R8, R5, R108, R8 ;  /* 0x0000006c05087223 */ /* 0x000fc60000000008 */
[C---:B------:R-:W-:Y:S01]  /*1ffb0*/  FFMA R6, R12.reuse, R85, R6 ;  /* 0x000000550c067223 */ /* 0x040fe20000000006 */
[----:B------:R-:W-:Y:S01]  /*1ffc0*/  FFMA R8, R12, R87, R8 ;  /* 0x000000570c087223 */ /* 0x000fe20000000008 */
[----:B------:R-:W-:Y:S01]  /*1ffd0*/  LDS.64 R84, [R4+0x28c0] ;  /* 0x0028c00004547984 */ /* 0x000fe20000000a00 */
[----:B-1----:R-:W-:-:S03]  /*1ffe0*/  FFMA R24, R5, R104, R24 ;  /* 0x0000006805187223 */ /* 0x002fc60000000018 */
[----:B------:R-:W-:Y:S01]  /*1fff0*/  LDS.64 R86, [R4+0x1b40] ;  /* 0x001b400004567984 */ /* 0x000fe20000000a00 */
[C---:B--2---:R-:W-:Y:S01]  /*20000*/  FFMA R58, R5.reuse, R106, R58 ;  /* 0x0000006a053a7223 */ /* 0x044fe2000000003a */
[C---:B------:R-:W-:Y:S02]  /*20010*/  FFMA R24, R12.reuse, R91, R24 ;  /* 0x0000005b0c187223 */ /* 0x040fe40000000018 */
[----:B------:R-:W-:Y:S01]  /*20020*/  LDS.64 R90, [R4+0xdc0] ;  /* 0x000dc000045a7984 */ /* 0x000fe20000000a00 */
[C---:B----4-:R-:W-:Y:S01]  /*20030*/  FFMA R14, R5.reuse, R102, R14 ;  /* 0x00000066050e7223 */ /* 0x050fe2000000000e */
[C---:B------:R-:W-:Y:S02]  /*20040*/  FFMA R58, R12.reuse, R89, R58 ;  /* 0x000000590c3a7223 */ /* 0x040fe4000000003a */
[----:B------:R-:W-:Y:S01]  /*20050*/  LDS.64 R88, [R4+0x1480] ;  /* 0x0014800004587984 */ /* 0x000fe20000000a00 */
[----:B-----5:R-:W-:Y:S01]  /*20060*/  FFMA R10, R5, R10, R18 ;  /* 0x0000000a050a7223 */ /* 0x020fe20000000012 */
[----:B------:R-:W-:-:S02]  /*20070*/  FFMA R14, R12, R83, R14 ;  /* 0x000000530c0e7223 */ /* 0x000fc4000000000e */
[----:B------:R-:W-:Y:S01]  /*20080*/  LDS.64 R82, [R4+0x2f80] ;  /* 0x002f800004527984 */ /* 0x000fe20000000a00 */
[C---:B------:R-:W-:Y:S01]  /*20090*/  FFMA R64, R5.reuse, R100, R64 ;  /* 0x0000006405407223 */ /* 0x040fe20000000040 */
[C---:B------:R-:W-:Y:S02]  /*200a0*/  FFMA R10, R12.reuse, R9, R10 ;  /* 0x000000090c0a7223 */ /* 0x040fe4000000000a */
[----:B------:R-:W-:Y:S01]  /*200b0*/  LDS R18, [R3+0x7c4] ;  /* 0x0007c40003127984 */ /* 0x000fe20000000800 */
[----:B------:R-:W-:Y:S01]  /*200c0*/  FFMA R26, R5, R98, R26 ;  /* 0x00000062051a7223 */ /* 0x000fe2000000001a */
[C---:B------:R-:W-:Y:S02]  /*200d0*/  FFMA R64, R12.reuse, R77, R64 ;  /* 0x0000004d0c407223 */ /* 0x040fe40000000040 */
[----:B------:R-:W0:Y:S01]  /*200e0*/  LDS R5, [R3+0x204] ;  /* 0x0002040003057984 */ /* 0x000e220000000800 */
[----:B------:R-:W-:-:S03]  /*200f0*/  FFMA R26, R12, R79, R26 ;  /* 0x0000004f0c1a7223 */ /* 0x000fc6000000001a */
[----:B------:R-:W1:Y:S04]  /*20100*/  LDS R12, [R3+0x304] ;  /* 0x00030400030c7984 */ /* 0x000e680000000800 */
[----:B------:R-:W-:Y:S04]  /*20110*/  LDS.64 R78, [R4+0x58] ;  /* 0x00005800044e7984 */ /* 0x000fe80000000a00 */
[----:B------:R-:W-:Y:S01]  /*20120*/  LDS.64 R76, [R4+0x718] ;  /* 0x00071800044c7984 */ /* 0x000fe20000000a00 */
[C---:B0-----:R-:W-:Y:S01]  /*20130*/  FFMA R92, R5.reuse, R92, R8 ;  /* 0x0000005c055c7223 */ /* 0x041fe20000000008 */
[----:B------:R-:W-:-:S02]  /*20140*/  FFMA R6, R5, R94, R6 ;  /* 0x0000005e05067223 */ /* 0x000fc40000000006 */
[----:B------:R-:W0:Y:S01]  /*20150*/  LDS.64 R8, [R4+0x2200] ;  /* 0x0022000004087984 */ /* 0x000e220000000a00 */
[C---:B------:R-:W-:Y:S01]  /*20160*/  FFMA R58, R5.reuse, R90, R58 ;  /* 0x0000005a053a7223 */ /* 0x040fe2000000003a */
[C---:B------:R-:W-:Y:S01]  /*20170*/  FFMA R24, R5.reuse, R88, R24 ;  /* 0x0000005805187223 */ /* 0x040fe20000000018 */
[C---:B------:R-:W-:Y:S01]  /*20180*/  FFMA R14, R5.reuse, R86, R14 ;  /* 0x00000056050e7223 */ /* 0x040fe2000000000e */
[C---:B------:R-:W-:Y:S01]  /*20190*/  FFMA R64, R5.reuse, R84, R64 ;  /* 0x0000005405407223 */ /* 0x040fe20000000040 */
[----:B------:R-:W-:Y:S01]  /*201a0*/  FFMA R26, R5, R82, R26 ;  /* 0x00000052051a7223 */ /* 0x000fe2000000001a */
[C---:B-1----:R-:W-:Y:S01]  /*201b0*/  FFMA R6, R12.reuse, R7, R6 ;  /* 0x000000070c067223 */ /* 0x042fe20000000006 */
[C---:B------:R-:W-:Y:S01]  /*201c0*/  FFMA R14, R12.reuse, R69, R14 ;  /* 0x000000450c0e7223 */ /* 0x040fe2000000000e */
[C---:B------:R-:W-:Y:S01]  /*201d0*/  FFMA R24, R12.reuse, R67, R24 ;  /* 0x000000430c187223 */ /* 0x040fe20000000018 */
[----:B------:R-:W-:Y:S01]  /*201e0*/  LDS.64 R68, [R4+0x28d8] ;  /* 0x0028d80004447984 */ /* 0x000fe20000000a00 */
[C---:B------:R-:W-:Y:S01]  /*201f0*/  FFMA R64, R12.reuse, R73, R64 ;  /* 0x000000490c407223 */ /* 0x040fe20000000040 */
[C---:B------:R-:W-:Y:S01]  /*20200*/  FFMA R26, R12.reuse, R75, R26 ;  /* 0x0000004b0c1a7223 */ /* 0x040fe2000000001a */
[C---:B------:R-:W-:Y:S01]  /*20210*/  FFMA R63, R12.reuse, R63, R92 ;  /* 0x0000003f0c3f7223 */ /* 0x040fe2000000005c */
[----:B------:R-:W-:Y:S01]  /*20220*/  LDS.64 R74, [R4+0xdd8] ;  /* 0x000dd800044a7984 */ /* 0x000fe20000000a00 */
[----:B------:R-:W-:-:S03]  /*20230*/  FFMA R58, R12, R61, R58 ;  /* 0x0000003d0c3a7223 */ /* 0x000fc6000000003a */
[----:B------:R-:W-:Y:S04]  /*20240*/  LDS.64 R72, [R4+0x1498] ;  /* 0x0014980004487984 */ /* 0x000fe80000000a00 */
[----:B------:R-:W-:Y:S04]  /*20250*/  LDS.64 R66, [R4+0x2f98] ;  /* 0x002f980004427984 */ /* 0x000fe80000000a00 */
[----:B------:R-:W-:Y:S01]  /*20260*/  LDS.64 R60, [R4+0x730] ;  /* 0x00073000043c7984 */ /* 0x000fe20000000a00 */
[----:B0-----:R-:W-:-:S03]  /*20270*/  FFMA R8, R5, R8, R10 ;  /* 0x0000000805087223 */ /* 0x001fc6000000000a */
[----:B------:R-:W0:Y:S01]  /*20280*/  LDS R5, [R3+0x344] ;  /* 0x0003440003057984 */ /* 0x000e220000000800 */
[----:B------:R-:W-:-:S03]  /*20290*/  FFMA R8, R12, R71, R8 ;  /* 0x000000470c087223 */ /* 0x000fc60000000008 */
[----:B------:R-:W1:Y:S01]  /*202a0*/  LDS.64 R70, [R4+0x1b58] ;  /* 0x001b580004467984 */ /* 0x000e620000000a00 */
[C---:B0-----:R-:W-:Y:S01]  /*202b0*/  FFMA R78, R5.reuse, R78, R6 ;  /* 0x0000004e054e7223 */ /* 0x041fe20000000006 */
[C---:B------:R-:W-:Y:S02]  /*202c0*/  FFMA R76, R5.reuse, R76, R63 ;  /* 0x0000004c054c7223 */ /* 0x040fe4000000003f */
[----:B------:R-:W0:Y:S01]  /*202d0*/  LDS.64 R6, [R4+0x2218] ;  /* 0x0022180004067984 */ /* 0x000e220000000a00 */
[C---:B------:R-:W-:Y:S01]  /*202e0*/  FFMA R58, R5.reuse, R74, R58 ;  /* 0x0000004a053a7223 */ /* 0x040fe2000000003a */
[C---:B-1----:R-:W-:Y:S01]  /*202f0*/  FFMA R10, R5.reuse, R70, R14 ;  /* 0x00000046050a7223 */ /* 0x042fe2000000000e */
[C---:B------:R-:W-:Y:S01]  /*20300*/  FFMA R14, R5.reuse, R68, R64 ;  /* 0x00000044050e7223 */ /* 0x040fe20000000040 */
[C---:B------:R-:W-:Y:S01]  /*20310*/  FFMA R24, R5.reuse, R72, R24 ;  /* 0x0000004805187223 */ /* 0x040fe20000000018 */
[----:B------:R-:W-:Y:S01]  /*20320*/  FFMA R26, R5, R66, R26 ;  /* 0x00000042051a7223 */ /* 0x000fe2000000001a */
[C---:B------:R-:W-:Y:S01]  /*20330*/  FFMA R10, R16.reuse, R239, R10 ;  /* 0x000000ef100a7223 */ /* 0x040fe2000000000a */
[C---:B------:R-:W-:Y:S01]  /*20340*/  FFMA R14, R16.reuse, R243, R14 ;  /* 0x000000f3100e7223 */ /* 0x040fe2000000000e */
[C---:B------:R-:W-:Y:S01]  /*20350*/  FFMA R76, R16.reuse, R233, R76 ;  /* 0x000000e9104c7223 */ /* 0x040fe2000000004c */
[----:B------:R-:W-:Y:S01]  /*20360*/  LDS.64 R242, [R4+0xdf0] ;  /* 0x000df00004f27984 */ /* 0x000fe20000000a00 */
[C---:B------:R-:W-:Y:S01]  /*20370*/  FFMA R78, R16.reuse, R247, R78 ;  /* 0x000000f7104e7223 */ /* 0x040fe2000000004e */
[----:B------:R-:W-:-:S02]  /*20380*/  FFMA R245, R16, R245, R26 ;  /* 0x000000f510f57223 */ /* 0x000fc4000000001a */
[----:B------:R-:W-:Y:S04]  /*20390*/  LDS.64 R238, [R4+0x2230] ;  /* 0x0022300004ee7984 */ /* 0x000fe80000000a00 */
[----:B------:R-:W-:Y:S04]  /*203a0*/  LDS.64 R62, [R4+0x70] ;  /* 0x00007000043e7984 */ /* 0x000fe80000000a00 */
[----:B------:R-:W-:Y:S04]  /*203b0*/  LDS.64 R232, [R4+0x1b70] ;  /* 0x001b700004e87984 */ /* 0x000fe80000000a00 */
[----:B------:R-:W-:Y:S01]  /*203c0*/  LDS.64 R246, [R4+0x88] ;  /* 0x0000880004f67984 */ /* 0x000fe20000000a00 */
[----:B0-----:R-:W-:Y:S01]  /*203d0*/  FFMA R12, R5, R6, R8 ;  /* 0x00000006050c7223 */ /* 0x001fe20000000008 */
[----:B------:R-:W-:-:S02]  /*203e0*/  FFMA R6, R16, R235, R58 ;  /* 0x000000eb10067223 */ /* 0x000fc4000000003a */
[----:B------:R-:W0:Y:S01]  /*203f0*/  LDS R5, [R3+0x484] ;  /* 0x0004840003057984 */ /* 0x000e220000000800 */
[C---:B------:R-:W-:Y:S01]  /*20400*/  FFMA R8, R16.reuse, R237, R24 ;  /* 0x000000ed10087223 */ /* 0x040fe20000000018 */
[----:B------:R-:W-:Y:S02]  /*20410*/  FFMA R12, R16, R241, R12 ;  /* 0x000000f1100c7223 */ /* 0x000fe4000000000c */
[----:B------:R-:W1:Y:S04]  /*20420*/  LDS.64 R240, [R4+0x14b0] ;  /* 0x0014b00004f07984 */ /* 0x000e680000000a00 */
[----:B------:R-:W2:Y:S04]  /*20430*/  LDS.64 R236, [R4+0x28f0] ;  /* 0x0028f00004ec7984 */ /* 0x000ea80000000a00 */
[----:B------:R-:W4:Y:S01]  /*20440*/  LDS.64 R234, [R4+0x2fb0] ;  /* 0x002fb00004ea7984 */ /* 0x000f220000000a00 */
[C---:B0-----:R-:W-:Y:S01]  /*20450*/  FFMA R242, R5.reuse, R242, R6 ;  /* 0x000000f205f27223 */ /* 0x041fe20000000006 */
[----:B------:R-:W-:-:S02]  /*20460*/  FFMA R12, R5, R238, R12 ;  /* 0x000000ee050c7223 */ /* 0x000fc4000000000c */
[----:B------:R-:W0:Y:S01]  /*20470*/  LDS R6, [R3+0x4c4] ;  /* 0x0004c40003067984 */ /* 0x000e220000000800 */
[C---:B------:R-:W-:Y:S01]  /*20480*/  FFMA R62, R5.reuse, R62, R78 ;  /* 0x0000003e053e7223 */ /* 0x040fe2000000004e */
[C---:B-1----:R-:W-:Y:S01]  /*20490*/  FFMA R8, R5.reuse, R240, R8 ;  /* 0x000000f005087223 */ /* 0x042fe20000000008 */
[C---:B------:R-:W-:Y:S01]  /*204a0*/  FFMA R10, R5.reuse, R232, R10 ;  /* 0x000000e8050a7223 */ /* 0x040fe2000000000a */
[C---:B------:R-:W-:Y:S01]  /*204b0*/  FFMA R60, R5.reuse, R60, R76 ;  /* 0x0000003c053c7223 */ /* 0x040fe2000000004c */
[C---:B--2---:R-:W-:Y:S01]  /*204c0*/  FFMA R14, R5.reuse, R236, R14 ;  /* 0x000000ec050e7223 */ /* 0x044fe2000000000e */
[----:B----4-:R-:W-:Y:S02]  /*204d0*/  FFMA R234, R5, R234, R245 ;  /* 0x000000ea05ea7223 */ /* 0x010fe400000000f5 */
[----:B------:R-:W1:Y:S04]  /*204e0*/  LDS R5, [R3+0x504] ;  /* 0x0005040003057984 */ /* 0x000e680000000800 */
[----:B------:R-:W2:Y:S01]  /*204f0*/  LDS.64 R244, [R4+0x748] ;  /* 0x0007480004f47984 */ /* 0x000ea20000000a00 */
[C---:B0-----:R-:W-:Y:S01]  /*20500*/  FFMA R62, R6.reuse, R55, R62 ;  /* 0x00000037063e7223 */ /* 0x041fe2000000003e */
[C---:B------:R-:W-:Y:S01]  /*20510*/  FFMA R242, R6.reuse, R57, R242 ;  /* 0x0000003906f27223 */ /* 0x040fe200000000f2 */
[C---:B------:R-:W-:Y:S01]  /*20520*/  FFMA R8, R6.reuse, R13, R8 ;  /* 0x0000000d06087223 */ /* 0x040fe20000000008 */
[C---:B------:R-:W-:Y:S01]  /*20530*/  FFMA R10, R6.reuse, R49, R10 ;  /* 0x00000031060a7223 */ /* 0x040fe2000000000a */
[C---:B------:R-:W-:Y:S01]  /*20540*/  FFMA R16, R6.reuse, R47, R12 ;  /* 0x0000002f06107223 */ /* 0x040fe2000000000c */
[C---:B------:R-:W-:Y:S01]  /*20550*/  FFMA R14, R6.reuse, R21, R14 ;  /* 0x00000015060e7223 */ /* 0x040fe2000000000e */
[----:B------:R-:W0:Y:S01]  /*20560*/  LDS.64 R54, [R4+0xe08] ;  /* 0x000e080004367984 */ /* 0x000e220000000a00 */
[C---:B------:R-:W-:Y:S01]  /*20570*/  FFMA R60, R6.reuse, R125, R60 ;  /* 0x0000007d063c7223 */ /* 0x040fe2000000003c */
[----:B------:R-:W-:-:S02]  /*20580*/  FFMA R127, R6, R127, R234 ;  /* 0x0000007f067f7223 */ /* 0x000fc400000000ea */
[----:B------:R-:W4:Y:S01]  /*20590*/  LDS.64 R56, [R4+0x14c8] ;  /* 0x0014c80004387984 */ /* 0x000f220000000a00 */
[----:B-1----:R-:W-:-:S03]  /*205a0*/  FFMA R246, R5, R246, R62 ;  /* 0x000000f605f67223 */ /* 0x002fc6000000003e */
[----:B------:R-:W1:Y:S01]  /*205b0*/  LDS.64 R48, [R4+0x1b88] ;  /* 0x001b880004307984 */ /* 0x000e620000000a00 */
[----:B--2---:R-:W-:-:S03]  /*205c0*/  FFMA R244, R5, R244, R60 ;  /* 0x000000f405f47223 */ /* 0x004fc6000000003c */
[----:B------:R-:W2:Y:S04]  /*205d0*/  LDS.64 R46, [R4+0x2248] ;  /* 0x00224800042e7984 */ /* 0x000ea80000000a00 */
[----:B------:R-:W5:Y:S04]  /*205e0*/  LDS.64 R20, [R4+0x2908] ;  /* 0x0029080004147984 */ /* 0x000f680000000a00 */
[----:B------:R-:W3:Y:S04]  /*205f0*/  LDS.64 R12, [R4+0x2fc8] ;  /* 0x002fc800040c7984 */ /* 0x000ee80000000a00 */
[----:B------:R-:W3:Y:S04]  /*20600*/  LDS R6, [R3+0x604] ;  /* 0x0006040003067984 */ /* 0x000ee80000000800 */
[----:B------:R-:W-:Y:S01]  /*20610*/  LDS.64 R124, [R4+0x760] ;  /* 0x00076000047c7984 */ /* 0x000fe20000000a00 */
[C---:B0-----:R-:W-:Y:S01]  /*20620*/  FFMA R54, R5.reuse, R54, R242 ;  /* 0x0000003605367223 */ /* 0x041fe200000000f2 */
[C---:B----4-:R-:W-:Y:S01]  /*20630*/  FFMA R8, R5.reuse, R56, R8 ;  /* 0x0000003805087223 */ /* 0x050fe20000000008 */
[C---:B-1----:R-:W-:Y:S01]  /*20640*/  FFMA R10, R5.reuse, R48, R10 ;  /* 0x00000030050a7223 */ /* 0x042fe2000000000a */
[C---:B--2---:R-:W-:Y:S01]  /*20650*/  FFMA R16, R5.reuse, R46, R16 ;  /* 0x0000002e05107223 */ /* 0x044fe20000000010 */
[----:B-----5:R-:W-:-:S02]  /*20660*/  FFMA R14, R5, R20, R14 ;  /* 0x00000014050e7223 */ /* 0x020fc4000000000e */
[----:B------:R-:W-:Y:S01]  /*20670*/  LDS R20, [R3+0x48] ;  /* 0x0000480003147984 */ /* 0x000fe20000000800 */
[----:B---3--:R-:W-:-:S03]  /*20680*/  FFMA R12, R5, R12, R127 ;  /* 0x0000000c050c7223 */ /* 0x008fc6000000007f */
[----:B------:R-:W0:Y:S01]  /*20690*/  LDS R5, [R3+0x644] ;  /* 0x0006440003057984 */ /* 0x000e220000000800 */
[C---:B------:R-:W-:Y:S01]  /*206a0*/  FFMA R41, R6.reuse, R41, R244 ;  /* 0x0000002906297223 */ /* 0x040fe200000000f4 */
[C---:B------:R-:W-:Y:S01]  /*206b0*/  FFMA R10, R6.reuse, R45, R10 ;  /* 0x0000002d060a7223 */ /* 0x040fe2000000000a */
[C---:B------:R-:W-:Y:S01]  /*206c0*/  FFMA R246, R6.reuse, R43, R246 ;  /* 0x0000002b06f67223 */ /* 0x040fe200000000f6 */
[C---:B------:R-:W-:Y:S01]  /*206d0*/  FFMA R8, R6.reuse, R53, R8 ;  /* 0x0000003506087223 */ /* 0x040fe20000000008 */
[C---:B------:R-:W-:Y:S01]  /*206e0*/  FFMA R16, R6.reuse, R35, R16 ;  /* 0x0000002306107223 */ /* 0x040fe20000000010 */
[C---:B------:R-:W-:Y:S01]  /*206f0*/  FFMA R12, R6.reuse, R51, R12 ;  /* 0x00000033060c7223 */ /* 0x040fe2000000000c */
[----:B------:R-:W1:Y:S01]  /*20700*/  LDS.64 R44, [R4+0x2260] ;  /* 0x00226000042c7984 */ /* 0x000e620000000a00 */
[C---:B------:R-:W-:Y:S01]  /*20710*/  FFMA R54, R6.reuse, R113, R54 ;  /* 0x0000007106367223 */ /* 0x040fe20000000036 */
[----:B------:R-:W-:Y:S02]  /*20720*/  FFMA R14, R6, R123, R14 ;  /* 0x0000007b060e7223 */ /* 0x000fe4000000000e */
[----:B------:R-:W2:Y:S04]  /*20730*/  LDS.64 R126, [R4+0xa0] ;  /* 0x0000a000047e7984 */ /* 0x000ea80000000a00 */
[----:B------:R-:W3:Y:S04]  /*20740*/  LDS.64 R42, [R4+0xe20] ;  /* 0x000e2000042a7984 */ /* 0x000ee80000000a00 */
[----:B------:R-:W4:Y:S04]  /*20750*/  LDS.64 R52, [R4+0x14e0] ;  /* 0x0014e00004347984 */ /* 0x000f280000000a00 */
[----:B------:R-:W5:Y:S04]  /*20760*/  LDS.64 R50, [R4+0x1ba0] ;  /* 0x001ba00004327984 */ /* 0x000f680000000a00 */
[----:B------:R-:W5:Y:S04]  /*20770*/  LDS.64 R34, [R4+0x2fe0] ;  /* 0x002fe00004227984 */ /* 0x000f680000000a00 */
[----:B------:R-:W5:Y:S04]  /*20780*/  LDS R6, [R3+0x684] ;  /* 0x0006840003067984 */ /* 0x000f680000000800 */
[----:B------:R-:W-:Y:S01]  /*20790*/  LDS.64 R122, [R4+0xb8] ;  /* 0x0000b800047a7984 */ /* 0x000fe20000000a00 */
[----:B0-----:R-:W-:-:S03]  /*207a0*/  FFMA R124, R5, R124, R41 ;  /* 0x0000007c057c7223 */ /* 0x001fc60000000029 */
[----:B------:R-:W-:Y:S04]  /*207b0*/  LDS.64 R112, [R4+0x778] ;  /* 0x0007780004707984 */ /* 0x000fe80000000a00 */
[----:B------:R-:W0:Y:S01]  /*207c0*/  LDS.64 R40, [R4+0x2920] ;  /* 0x0029200004287984 */ /* 0x000e220000000a00 */
[C---:B-1----:R-:W-:Y:S01]  /*207d0*/  FFMA R16, R5.reuse, R44, R16 ;  /* 0x0000002c05107223 */ /* 0x042fe20000000010 */
[C---:B--2---:R-:W-:Y:S01]  /*207e0*/  FFMA R126, R5.reuse, R126, R246 ;  /* 0x0000007e057e7223 */ /* 0x044fe200000000f6 */
[C---:B---3--:R-:W-:Y:S01]  /*207f0*/  FFMA R42, R5.reuse, R42, R54 ;  /* 0x0000002a052a7223 */ /* 0x048fe20000000036 */
[C---:B----4-:R-:W-:Y:S01]  /*20800*/  FFMA R8, R5.reuse, R52, R8 ;  /* 0x0000003405087223 */ /* 0x050fe20000000008 */
[C---:B-----5:R-:W-:Y:S01]  /*20810*/  FFMA R10, R5.reuse, R50, R10 ;  /* 0x00000032050a7223 */ /* 0x060fe2000000000a */
        /* <DEDUP_REMOVED lines=8> */
[----:B------:R-:W-:Y:S04]  /*208a0*/  LDS.64 R22, [R4+0xe38] ;  /* 0x000e380004167984 */ /* 0x000fe80000000a00 */
[----:B------:R-:W-:Y:S01]  /*208b0*/  LDS.64 R16, [R4+0x14f8] ;  /* 0x0014f80004107984 */ /* 0x000fe20000000a00 */
[----:B0-----:R-:W-:-:S03]  /*208c0*/  FFMA R14, R5, R40, R14 ;  /* 0x00000028050e7223 */ /* 0x001fc6000000000e */
[----:B------:R-:W0:Y:S01]  /*208d0*/  LDS R5, [R3+0x784] ;  /* 0x0007840003057984 */ /* 0x000e220000000800 */
[----:B------:R-:W-:-:S03]  /*208e0*/  FFMA R14, R6, R39, R14 ;  /* 0x00000027060e7223 */ /* 0x000fc6000000000e */
[----:B------:R-:W1:Y:S04]  /*208f0*/  LDS.64 R28, [R4+0x1bb8] ;  /* 0x001bb800041c7984 */ /* 0x000e680000000a00 */
[----:B------:R-:W2:Y:S04]  /*20900*/  LDS.64 R30, [R4+0x2278] ;  /* 0x00227800041e7984 */ /* 0x000ea80000000a00 */
[----:B------:R-:W3:Y:S04]  /*20910*/  LDS.64 R32, [R4+0x2938] ;  /* 0x0029380004207984 */ /* 0x000ee80000000a00 */
[----:B------:R-:W4:Y:S04]  /*20920*/  LDS.64 R36, [R4+0x2ff8] ;  /* 0x002ff80004247984 */ /* 0x000f280000000a00 */
[----:B------:R-:W-:Y:S04]  /*20930*/  LDS.64 R38, [R4+0xd0] ;  /* 0x0000d00004267984 */ /* 0x000fe80000000a00 */
[----:B------:R-:W5:Y:S01]  /*20940*/  LDS R6, [R3+0x804] ;  /* 0x0008040003067984 */ /* 0x000f620000000800 */
[C---:B0-----:R-:W-:Y:S01]  /*20950*/  FFMA R122, R5.reuse, R122, R126 ;  /* 0x0000007a057a7223 */ /* 0x041fe2000000007e */
[C---:B------:R-:W-:Y:S01]  /*20960*/  FFMA R112, R5.reuse, R112, R124 ;  /* 0x0000007005707223 */ /* 0x040fe2000000007c */
[C---:B------:R-:W-:Y:S01]  /*20970*/  FFMA R22, R5.reuse, R22, R42 ;  /* 0x0000001605167223 */ /* 0x040fe2000000002a */
[C---:B------:R-:W-:Y:S01]  /*20980*/  FFMA R8, R5.reuse, R16, R8 ;  /* 0x0000001005087223 */ /* 0x040fe20000000008 */
[C---:B-1----:R-:W-:Y:S01]  /*20990*/  FFMA R10, R5.reuse, R28, R10 ;  /* 0x0000001c050a7223 */ /* 0x042fe2000000000a */
[C---:B------:R-:W-:Y:S01]  /*209a0*/  FFMA R122, R18.reuse, R129, R122 ;  /* 0x00000081127a7223 */ /* 0x040fe2000000007a */
[C---:B------:R-:W-:Y:S01]  /*209b0*/  FFMA R112, R18.reuse, R251, R112 ;  /* 0x000000fb12707223 */ /* 0x040fe20000000070 */
[C---:B------:R-:W-:Y:S01]  /*209c0*/  FFMA R22, R18.reuse, R249, R22 ;  /* 0x000000f912167223 */ /* 0x040fe20000000016 */
[C---:B--2---:R-:W-:Y:S01]  /*209d0*/  FFMA R30, R5.reuse, R30, R97 ;  /* 0x0000001e051e7223 */ /* 0x044fe20000000061 */
[C---:B------:R-:W-:Y:S01]  /*209e0*/  FFMA R8, R18.reuse, R25, R8 ;  /* 0x0000001912087223 */ /* 0x040fe20000000008 */
[C---:B------:R-:W-:Y:S01]  /*209f0*/  FFMA R10, R18.reuse, R15, R10 ;  /* 0x0000000f120a7223 */ /* 0x040fe2000000000a */
[----:B------:R-:W0:Y:S01]  /*20a00*/  LDS.64 R96, [R4+0x790] ;  /* 0x0007900004607984 */ /* 0x000e220000000a00 */
[----:B---3--:R-:W-:Y:S01]  /*20a10*/  FFMA R32, R5, R32, R14 ;  /* 0x0000002005207223 */ /* 0x008fe2000000000e */
[----:B------:R-:W-:-:S02]  /*20a20*/  FFMA R30, R18, R19, R30 ;  /* 0x00000013121e7223 */ /* 0x000fc4000000001e */
[----:B------:R-:W1:Y:S01]  /*20a30*/  LDS.64 R14, [R4+0xe50] ;  /* 0x000e5000040e7984 */ /* 0x000e620000000a00 */
[----:B----4-:R-:W-:Y:S01]  /*20a40*/  FFMA R12, R5, R36, R12 ;  /* 0x00000024050c7223 */ /* 0x010fe2000000000c */
[C---:B------:R-:W-:Y:S02]  /*20a50*/  FFMA R32, R18.reuse, R81, R32 ;  /* 0x0000005112207223 */ /* 0x040fe40000000020 */
[----:B------:R-:W2:Y:S01]  /*20a60*/  LDS.64 R80, [R4+0x1bd0] ;  /* 0x001bd00004507984 */ /* 0x000ea20000000a00 */
[----:B------:R-:W-:-:S03]  /*20a70*/  FFMA R12, R18, R27, R12 ;  /* 0x0000001b120c7223 */ /* 0x000fc6000000000c */
[----:B------:R-:W3:Y:S01]  /*20a80*/  LDS.64 R18, [R4+0x1510] ;  /* 0x0015100004127984 */ /* 0x000ee20000000a00 */
[----:B-----5:R-:W-:-:S03]  /*20a90*/  FFMA R38, R6, R38, R122 ;  /* 0x0000002606267223 */ /* 0x020fc6000000007a */
[----:B------:R-:W4:Y:S04]  /*20aa0*/  LDS.64 R26, [R4+0x2290] ;  /* 0x00229000041a7984 */ /* 0x000f280000000a00 */
[----:B------:R-:W5:Y:S04]  /*20ab0*/  LDS.64 R24, [R4+0x2950] ;  /* 0x0029500004187984 */ /* 0x000f680000000a00 */
[----:B------:R-:W5:Y:S04]  /*20ac0*/  LDS.64 R4, [R4+0x3010] ;  /* 0x0030100004047984 */ /* 0x000f680000000a00 */
[----:B------:R-:W5:Y:S01]  /*20ad0*/  LDS R16, [R3+0x8] ;  /* 0x0000080003107984 */ /* 0x000f620000000800 */
[C---:B0-----:R-:W-:Y:S01]  /*20ae0*/  FFMA R96, R6.reuse, R96, R112 ;  /* 0x0000006006607223 */ /* 0x041fe20000000070 */
[C---:B-1----:R-:W-:Y:S01]  /*20af0*/  FFMA R14, R6.reuse, R14, R22 ;  /* 0x0000000e060e7223 */ /* 0x042fe20000000016 */
[C---:B--2---:R-:W-:Y:S01]  /*20b00*/  FFMA R129, R6.reuse, R80, R10 ;  /* 0x0000005006817223 */ /* 0x044fe2000000000a */
[C---:B---3--:R-:W-:Y:S01]  /*20b10*/  FFMA R8, R6.reuse, R18, R8 ;  /* 0x0000001206087223 */ /* 0x048fe20000000008 */
[C---:B----4-:R-:W-:Y:S01]  /*20b20*/  FFMA R131, R6.reuse, R26, R30 ;  /* 0x0000001a06837223 */ /* 0x050fe2000000001e */
[C---:B-----5:R-:W-:Y:S01]  /*20b30*/  FFMA R133, R6.reuse, R24, R32 ;  /* 0x0000001806857223 */ /* 0x060fe20000000020 */
[----:B------:R-:W-:-:S02]  /*20b40*/  FFMA R135, R6, R4, R12 ;  /* 0x0000000406877223 */ /* 0x000fc4000000000c */
[----:B------:R-:W0:Y:S01]  /*20b50*/  LDS R4, [R3+0x188] ;  /* 0x0001880003047984 */ /* 0x000e220000000800 */
[C---:B------:R-:W-:Y:S01]  /*20b60*/  FFMA R176, R16.reuse, R176, R129 ;  /* 0x000000b010b07223 */ /* 0x040fe20000000081 */
[C---:B------:R-:W-:Y:S02]  /*20b70*/  FFMA R14, R16.reuse, R213, R14 ;  /* 0x000000d5100e7223 */ /* 0x040fe4000000000e */
[----:B------:R-:W1:Y:S01]  /*20b80*/  LDS R129, [R3+0x1c8] ;  /* 0x0001c80003817984 */ /* 0x000e620000000800 */
[C---:B------:R-:W-:Y:S01]  /*20b90*/  FFMA R8, R16.reuse, R218, R8 ;  /* 0x000000da10087223 */ /* 0x040fe20000000008 */
[C---:B------:R-:W-:Y:S01]  /*20ba0*/  FFMA R148, R16.reuse, R148, R131 ;  /* 0x0000009410947223 */ /* 0x040fe20000000083 */
[----:B------:R-:W-:Y:S01]  /*20bb0*/  FFMA R230, R16, R230, R133 ;  /* 0x000000e610e67223 */ /* 0x000fe20000000085 */
[----:B------:R-:W2:Y:S01]  /*20bc0*/  LDS R6, [R3+0x208] ;  /* 0x0002080003067984 */ /* 0x000ea20000000800 */
[----:B------:R-:W-:Y:S01]  /*20bd0*/  FFMA R14, R20, R59, R14 ;  /* 0x0000003b140e7223 */ /* 0x000fe2000000000e */
[C---:B------:R-:W-:Y:S01]  /*20be0*/  FFMA R139, R16.reuse, R195, R38 ;  /* 0x000000c3108b7223 */ /* 0x040fe20000000026 */
[C---:B------:R-:W-:Y:S01]  /*20bf0*/  FFMA R141, R16.reuse, R197, R96 ;  /* 0x000000c5108d7223 */ /* 0x040fe20000000060 */
[----:B------:R-:W-:Y:S01]  /*20c00*/  FFMA R228, R16, R228, R135 ;  /* 0x000000e410e47223 */ /* 0x000fe20000000087 */
[----:B------:R-:W3:Y:S01]  /*20c10*/  LDS R59, [R3+0x308] ;  /* 0x00030800033b7984 */ /* 0x000ee20000000800 */
[C---:B------:R-:W-:Y:S01]  /*20c20*/  FFMA R121, R20.reuse, R121, R8 ;  /* 0x0000007914797223 */ /* 0x040fe20000000008 */
[C---:B------:R-:W-:Y:S01]  /*20c30*/  FFMA R117, R20.reuse, R117, R148 ;  /* 0x0000007514757223 */ /* 0x040fe20000000094 */
[C---:B------:R-:W-:Y:S01]  /*20c40*/  FFMA R65, R20.reuse, R65, R230 ;  /* 0x0000004114417223 */ /* 0x040fe200000000e6 */
[C---:B------:R-:W-:Y:S01]  /*20c50*/  FFMA R10, R20.reuse, R145, R139 ;  /* 0x00000091140a7223 */ /* 0x040fe2000000008b */
[C---:B------:R-:W-:Y:S01]  /*20c60*/  FFMA R12, R20.reuse, R143, R141 ;  /* 0x0000008f140c7223 */ /* 0x040fe2000000008d */
[C---:B------:R-:W-:Y:S01]  /*20c70*/  FFMA R119, R20.reuse, R119, R176 ;  /* 0x0000007714777223 */ /* 0x040fe200000000b0 */
[----:B------:R-:W-:Y:S01]  /*20c80*/  FFMA R115, R20, R115, R228 ;  /* 0x0000007314737223 */ /* 0x000fe200000000e4 */
[----:B------:R-:W4:Y:S01]  /*20c90*/  LDS R8, [R3+0x348] ;  /* 0x0003480003087984 */ /* 0x000f220000000800 */
        /* <DEDUP_REMOVED lines=8> */
[----:B------:R-:W5:Y:S01]  /*20d20*/  LDS R65, [R3+0x388] ;  /* 0x0003880003417984 */ /* 0x000f620000000800 */
[C---:B0-----:R-:W-:Y:S01]  /*20d30*/  FFMA R11, R4.reuse, R11, R130 ;  /* 0x0000000b040b7223 */ /* 0x041fe20000000082 */
[C---:B------:R-:W-:Y:S01]  /*20d40*/  FFMA R10, R4.reuse, R111, R131 ;  /* 0x0000006f040a7223 */ /* 0x040fe20000000083 */
[C---:B------:R-:W-:Y:S01]  /*20d50*/  FFMA R12, R4.reuse, R109, R12 ;  /* 0x0000006d040c7223 */ /* 0x040fe2000000000c */
[C---:B------:R-:W-:Y:S01]  /*20d60*/  FFMA R107, R4.reuse, R107, R14 ;  /* 0x0000006b046b7223 */ /* 0x040fe2000000000e */
[C---:B------:R-:W-:Y:S01]  /*20d70*/  FFMA R105, R4.reuse, R105, R226 ;  /* 0x0000006904697223 */ /* 0x040fe200000000e2 */
[C---:B------:R-:W-:Y:S01]  /*20d80*/  FFMA R103, R4.reuse, R103, R224 ;  /* 0x0000006704677223 */ /* 0x040fe200000000e0 */
[C---:B------:R-:W-:Y:S01]  /*20d90*/  FFMA R101, R4.reuse, R101, R222 ;  /* 0x0000006504657223 */ /* 0x040fe200000000de */
[----:B------:R-:W-:Y:S01]  /*20da0*/  FFMA R99, R4, R99, R220 ;  /* 0x0000006304637223 */ /* 0x000fe200000000dc */
[C---:B-1----:R-:W-:Y:S01]  /*20db0*/  FFMA R109, R129.reuse, R229, R10 ;  /* 0x000000e5816d7223 */ /* 0x042fe2000000000a */
[----:B------:R-:W0:Y:S01]  /*20dc0*/  LDS R4, [R3+0x488] ;  /* 0x0004880003047984 */ /* 0x000e220000000800 */
[C---:B------:R-:W-:Y:S01]  /*20dd0*/  FFMA R12, R129.reuse, R231, R12 ;  /* 0x000000e7810c7223 */ /* 0x040fe2000000000c */
[C---:B------:R-:W-:Y:S01]  /*20de0*/  FFMA R216, R129.reuse, R216, R107 ;  /* 0x000000d881d87223 */ /* 0x040fe2000000006b */
[C---:B------:R-:W-:Y:S01]  /*20df0*/  FFMA R214, R129.reuse, R214, R105 ;  /* 0x000000d681d67223 */ /* 0x040fe20000000069 */
[C---:B------:R-:W-:Y:S01]  /*20e00*/  FFMA R212, R129.reuse, R212, R103 ;  /* 0x000000d481d47223 */ /* 0x040fe20000000067 */
[C---:B------:R-:W-:Y:S01]  /*20e10*/  FFMA R132, R129.reuse, R132, R11 ;  /* 0x0000008481847223 */ /* 0x040fe2000000000b */
[C---:B------:R-:W-:Y:S01]  /*20e20*/  FFMA R210, R129.reuse, R210, R101 ;  /* 0x000000d281d27223 */ /* 0x040fe20000000065 */
[----:B------:R-:W-:Y:S01]  /*20e30*/  FFMA R208, R129, R208, R99 ;  /* 0x000000d081d07223 */ /* 0x000fe20000000063 */
[----:B------:R-:W1:Y:S01]  /*20e40*/  LDS R11, [R3+0x4c8] ;  /* 0x0004c800030b7984 */ /* 0x000e620000000800 */
[C---:B--2---:R-:W-:Y:S01]  /*20e50*/  FFMA R10, R6.reuse, R95, R109 ;  /* 0x0000005f060a7223 */ /* 0x044fe2000000006d */
[C---:B------:R-:W-:Y:S01]  /*20e60*/  FFMA R12, R6.reuse, R93, R12 ;  /* 0x0000005d060c7223 */ /* 0x040fe2000000000c */
[C---:B------:R-:W-:Y:S01]  /*20e70*/  FFMA R91, R6.reuse, R91, R216 ;  /* 0x0000005b065b7223 */ /* 0x040fe200000000d8 */
[C---:B------:R-:W-:Y:S01]  /*20e80*/  FFMA R89, R6.reuse, R89, R214 ;  /* 0x0000005906597223 */ /* 0x040fe200000000d6 */
[C---:B------:R-:W-:Y:S01]  /*20e90*/  FFMA R87, R6.reuse, R87, R212 ;  /* 0x0000005706577223 */ /* 0x040fe200000000d4 */
[C---:B------:R-:W-:Y:S01]  /*20ea0*/  FFMA R9, R6.reuse, R9, R132 ;  /* 0x0000000906097223 */ /* 0x040fe20000000084 */
[C---:B------:R-:W-:Y:S01]  /*20eb0*/  FFMA R85, R6.reuse, R85, R210 ;  /* 0x0000005506557223 */ /* 0x040fe200000000d2 */
[----:B------:R-:W-:Y:S01]  /*20ec0*/  FFMA R83, R6, R83, R208 ;  /* 0x0000005306537223 */ /* 0x000fe200000000d0 */
[C---:B---3--:R-:W-:Y:S01]  /*20ed0*/  FFMA R93, R59.reuse, R227, R10 ;  /* 0x000000e33b5d7223 */ /* 0x048fe2000000000a */
[----:B------:R-:W2:Y:S01]  /*20ee0*/  LDS R6, [R3+0x508] ;  /* 0x0005080003067984 */ /* 0x000ea20000000800 */
[C---:B------:R-:W-:Y:S01]  /*20ef0*/  FFMA R128, R59.reuse, R128, R9 ;  /* 0x000000803b807223 */ /* 0x040fe20000000009 */
[C---:B------:R-:W-:Y:S01]  /*20f00*/  FFMA R12, R59.reuse, R219, R12 ;  /* 0x000000db3b0c7223 */ /* 0x040fe2000000000c */
[C---:B------:R-:W-:Y:S01]  /*20f10*/  FFMA R206, R59.reuse, R206, R91 ;  /* 0x000000ce3bce7223 */ /* 0x040fe2000000005b */
[C---:B------:R-:W-:Y:S01]  /*20f20*/  FFMA R204, R59.reuse, R204, R89 ;  /* 0x000000cc3bcc7223 */ /* 0x040fe20000000059 */
[C---:B------:R-:W-:Y:S01]  /*20f30*/  FFMA R202, R59.reuse, R202, R87 ;  /* 0x000000ca3bca7223 */ /* 0x040fe20000000057 */
[C---:B------:R-:W-:Y:S01]  /*20f40*/  FFMA R200, R59.reuse, R200, R85 ;  /* 0x000000c83bc87223 */ /* 0x040fe20000000055 */
[----:B------:R-:W-:Y:S01]  /*20f50*/  FFMA R198, R59, R198, R83 ;  /* 0x000000c63bc67223 */ /* 0x000fe20000000053 */
[----:B------:R-:W3:Y:S01]  /*20f60*/  LDS R9, [R3+0x608] ;  /* 0x0006080003097984 */ /* 0x000ee20000000800 */
[C---:B----4-:R-:W-:Y:S01]  /*20f70*/  FFMA R7, R8.reuse, R7, R128 ;  /* 0x0000000708077223 */ /* 0x050fe20000000080 */
[C---:B------:R-:W-:Y:S01]  /*20f80*/  FFMA R10, R8.reuse, R79, R93 ;  /* 0x0000004f080a7223 */ /* 0x040fe2000000005d */
[C---:B------:R-:W-:Y:S01]  /*20f90*/  FFMA R12, R8.reuse, R77, R12 ;  /* 0x0000004d080c7223 */ /* 0x040fe2000000000c */
[C---:B------:R-:W-:Y:S01]  /*20fa0*/  FFMA R75, R8.reuse, R75, R206 ;  /* 0x0000004b084b7223 */ /* 0x040fe200000000ce */
[C---:B------:R-:W-:Y:S01]  /*20fb0*/  FFMA R73, R8.reuse, R73, R204 ;  /* 0x0000004908497223 */ /* 0x040fe200000000cc */
[C---:B------:R-:W-:Y:S01]  /*20fc0*/  FFMA R71, R8.reuse, R71, R202 ;  /* 0x0000004708477223 */ /* 0x040fe200000000ca */
[C---:B------:R-:W-:Y:S01]  /*20fd0*/  FFMA R69, R8.reuse, R69, R200 ;  /* 0x0000004508457223 */ /* 0x040fe200000000c8 */
[----:B------:R-:W-:Y:S01]  /*20fe0*/  FFMA R67, R8, R67, R198 ;  /* 0x0000004308437223 */ /* 0x000fe200000000c6 */
[C---:B-----5:R-:W-:Y:S01]  /*20ff0*/  FFMA R59, R65.reuse, R217, R10 ;  /* 0x000000d9413b7223 */ /* 0x060fe2000000000a */
[----:B------:R-:W4:Y:S01]  /*21000*/  LDS R8, [R3+0x648] ;  /* 0x0006480003087984 */ /* 0x000f220000000800 */
        /* <DEDUP_REMOVED lines=25> */
[C---:B--2---:R-:W-:Y:S01]  /*211a0*/  FFMA R10, R6.reuse, R247, R59 ;  /* 0x000000f7060a7223 */ /* 0x044fe2000000003b */
[----:B------:R-:W1:Y:S01]  /*211b0*/  LDS R11, [R3+0x7c8] ;  /* 0x0007c800030b7984 */ /* 0x000e620000000800 */
        /* <DEDUP_REMOVED lines=8> */
[----:B------:R5:W2:Y:S01]  /*21240*/  LDS R6, [R3+0x808] ;  /* 0x0008080003067984 */ /* 0x000aa20000000800 */
[C---:B------:R-:W-:Y:S01]  /*21250*/  FFMA R12, R9.reuse, R205, R12 ;  /* 0x000000cd090c7223 */ /* 0x040fe2000000000c */
[C---:B------:R-:W-:Y:S01]  /*21260*/  FFMA R174, R9.reuse, R174, R55 ;  /* 0x000000ae09ae7223 */ /* 0x040fe20000000037 */
[C---:B------:R-:W-:Y:S01]  /*21270*/  FFMA R172, R9.reuse, R172, R57 ;  /* 0x000000ac09ac7223 */ /* 0x040fe20000000039 */
[C---:B------:R-:W-:Y:S01]  /*21280*/  FFMA R170, R9.reuse, R170, R49 ;  /* 0x000000aa09aa7223 */ /* 0x040fe20000000031 */
[C---:B------:R-:W-:Y:S01]  /*21290*/  FFMA R168, R9.reuse, R168, R47 ;  /* 0x000000a809a87223 */ /* 0x040fe2000000002f */
[C---:B------:R-:W-:Y:S01]  /*212a0*/  FFMA R166, R9.reuse, R166, R21 ;  /* 0x000000a609a67223 */ /* 0x040fe20000000015 */
[----:B------:R-:W-:Y:S01]  /*212b0*/  FFMA R164, R9, R164, R13 ;  /* 0x000000a409a47223 */ /* 0x000fe2000000000d */
        /* <DEDUP_REMOVED lines=9> */
[C---:B------:R-:W-:Y:S01]  /*21350*/  FFMA R12, R7.reuse, R177, R12 ;  /* 0x000000b1070c7223 */ /* 0x040fe2000000000c */
[C---:B------:R-:W-:Y:S01]  /*21360*/  FFMA R162, R7.reuse, R162, R43 ;  /* 0x000000a207a27223 */ /* 0x040fe2000000002b */
[C---:B------:R-:W-:Y:S01]  /*21370*/  FFMA R160, R7.reuse, R160, R53 ;  /* 0x000000a007a07223 */ /* 0x040fe20000000035 */
[C---:B------:R-:W-:Y:S01]  /*21380*/  FFMA R158, R7.reuse, R158, R51 ;  /* 0x0000009e079e7223 */ /* 0x040fe20000000033 */
[C---:B------:R-:W-:Y:S01]  /*21390*/  FFMA R156, R7.reuse, R156, R45 ;  /* 0x0000009c079c7223 */ /* 0x040fe2000000002d */
[C---:B------:R-:W-:Y:S01]  /*213a0*/  FFMA R154, R7.reuse, R154, R41 ;  /* 0x0000009a079a7223 */ /* 0x040fe20000000029 */
[----:B------:R-:W-:Y:S01]  /*213b0*/  FFMA R152, R7, R152, R35 ;  /* 0x0000009807987223 */ /* 0x000fe20000000023 */
        /* <DEDUP_REMOVED lines=24> */
[----:B------:R-:W-:Y:S06]  /*21540*/  @P6 BRA `(.L_x_110) ;  /* 0xffffffcc00a46947 */ /* 0x000fec000383ffff */
[----:B------:R-:W2:Y:S02]  /*21550*/  LDL.LU R9, [R1] ;  /* 0x0000000001097983 */ /* 0x000ea40000300800 */
[----:B--2---:R-:W-:-:S05]  /*21560*/  VIADD R9, R9, 0x1 ;  /* 0x0000000109097836 */ /* 0x004fca0000000000 */
[----:B------:R0:W-:Y:S01]  /*21570*/  STL [R1], R9 ;  /* 0x0000000901007387 */ /* 0x0001e20000100800 */
[----:B------:R-:W-:-:S13]  /*21580*/  ISETP.NE.AND P6, PT, R9, 0x4, PT ;  /* 0x000000040900780c */ /* 0x000fda0003fc5270 */
[----:B0-----:R-:W-:Y:S05]  /*21590*/  @P6 BRA `(.L_x_111) ;  /* 0xfffffef800e06947 */ /* 0x001fea000383ffff */
[----:B------:R-:W0:Y:S01]  /*215a0*/  S2R R219, SR_TID.Z ;  /* 0x0000000000db7919 */ /* 0x000e220000002300 */
[----:B------:R-:W1:Y:S01]  /*215b0*/  LDC.64 R2, c[0x0][0x390] ;  /* 0x0000e400ff027b82 */ /* 0x000e620000000a00 */
[----:B------:R-:W0:Y:S01]  /*215c0*/  S2R R0, SR_TID.X ;  /* 0x0000000000007919 */ /* 0x000e220000002100 */
[----:B------:R-:W2:Y:S01]  /*215d0*/  S2R R7, SR_CTAID.Z ;  /* 0x0000000000077919 */ /* 0x000ea20000002700 */
[----:B------:R-:W3:Y:S01]  /*215e0*/  S2R R10, SR_CTAID.Y ;  /* 0x00000000000a7919 */ /* 0x000ee20000002600 */
[----:B------:R-:W4:Y:S01]  /*215f0*/  S2R R9, SR_CTAID.X ;  /* 0x0000000000097919 */ /* 0x000f220000002500 */
[----:B0-----:R-:W-:Y:S02]  /*21600*/  IMAD R0, R219, 0x1880, R0 ;  /* 0x00001880db007824 */ /* 0x001fe400078e0200 */
[----:B------:R-:W0:Y:S02]  /*21610*/  S2R R219, SR_TID.Y ;  /* 0x0000000000db7919 */ /* 0x000e240000002200 */
[----:B--2---:R-:W-:-:S04]  /*21620*/  IMAD R0, R7, 0x3100, R0 ;  /* 0x0000310007007824 */ /* 0x004fc800078e0200 */
[----:B---3--:R-:W-:-:S04]  /*21630*/  IMAD R0, R10, 0x70, R0 ;  /* 0x000000700a007824 */ /* 0x008fc800078e0200 */
[----:B0-----:R-:W-:-:S04]  /*21640*/  IMAD R0, R219, 0x1c, R0 ;  /* 0x0000001cdb007824 */ /* 0x001fc800078e0200 */
[----:B----4-:R-:W-:-:S04]  /*21650*/  IMAD R7, R9, 0xe, R0 ;  /* 0x0000000e09077824 */ /* 0x010fc800078e0200 */
[----:B-1----:R-:W-:-:S05]  /*21660*/  IMAD.WIDE.U32 R2, R7, 0x4, R2 ;  /* 0x0000000407027825 */ /* 0x002fca00078e0002 */
[----:B------:R-:W-:Y:S04]  /*21670*/  STG.E desc[UR6][R2.64], R39 ;  /* 0x0000002702007986 */ /* 0x000fe8000c101906 */
[----:B------:R-:W-:Y:S04]  /*21680*/  STG.E desc[UR6][R2.64+0xc40], R97 ;  /* 0x000c406102007986 */ /* 0x000fe8000c101906 */
[----:B------:R-:W-:Y:S04]  /*21690*/  STG.E desc[UR6][R2.64+0x1880], R15 ;  /* 0x0018800f02007986 */ /* 0x000fe8000c101906 */
[----:B------:R-:W-:Y:S04]  /*216a0*/  STG.E desc[UR6][R2.64+0x24c0], R19 ;  /* 0x0024c01302007986 */ /* 0x000fe8000c101906 */
[----:B------:R-:W-:Y:S04]  /*216b0*/  STG.E desc[UR6][R2.64+0x3100], R81 ;  /* 0x0031005102007986 */ /* 0x000fe8000c101906 */
[----:B------:R-:W-:Y:S04]  /*216c0*/  STG.E desc[UR6][R2.64+0x3d40], R27 ;  /* 0x003d401b02007986 */ /* 0x000fe8000c101906 */
[----:B------:R-:W-:Y:S04]  /*216d0*/  STG.E desc[UR6][R2.64+0x4980], R25 ;  /* 0x0049801902007986 */ /* 0x000fe8000c101906 */
[----:B------:R-:W-:Y:S01]  /*216e0*/  STG.E desc[UR6][R2.64+0x55c0], R5 ;  /* 0x0055c00502007986 */ /* 0x000fe2000c101906 */
[----:B------:R-:W-:Y:S05]  /*216f0*/  EXIT ;  /* 0x000000000000794d */ /* 0x000fea0003800000 */
.L_x_112:
        /* <DEDUP_REMOVED lines=16> */
.L_x_115:


//--------------------- .nv.shared._Z6conv2dPfPKfS_ --------------------------
	.section	.nv.shared._Z6conv2dPfPKfS_,"aw",@nobits
	.sectionflags	@""
	.align	16
	.zero		1024


//--------------------- .nv.shared.reserved.0     --------------------------
	.section	.nv.shared.reserved.0,"aw",@nobits
	.weak		__nv_reservedSMEM_offset_0_alias
	.size		__nv_reservedSMEM_offset_0_alias, 0, 64
	.other		__nv_reservedSMEM_offset_0_alias,@"STO_CUDA_RESERVED_SHARED STV_DEFAULT"
__nv_reservedSMEM_offset_0_alias:
	.zero		0
	.zero		64


//--------------------- .nv.shared.default_function_kernel0 --------------------------
	.section	.nv.shared.default_function_kernel0,"aw",@nobits
	.sectionflags	@""
	.align	16
.nv.shared.default_function_kernel0:
	.zero		47104


//--------------------- .nv.constant0._Z6conv2dPfPKfS_ --------------------------
	.section	.nv.constant0._Z6conv2dPfPKfS_,"a",@progbits
	.sectionflags	@""
	.align	4
.nv.constant0._Z6conv2dPfPKfS_:
	.zero		920


//--------------------- .nv.constant0.default_function_kernel0 --------------------------
	.section	.nv.constant0.default_function_kernel0,"a",@progbits
	.sectionflags	@""
	.align	4
.nv.constant0.default_function_kernel0:
	.zero		920


//--------------------- SYMBOLS --------------------------

	.type		.nv.reservedSmem.offset0,@object
	.size		.nv.reservedSmem.offset0,0x4
	.type		.nv.reservedSmem.cap,@object
	.size		.nv.reservedSmem.cap,0x4
